def matmul_kernel(
    a_ptr,
    b_ptr,
    c_ptr,
    M,
    N,
    K,
    stride_am,
    stride_ak,
    stride_bk,
    stride_bn,
    stride_cm,
    stride_cn,
    BLOCK_M: tl.constexpr,
    BLOCK_N: tl.constexpr,
    BLOCK_K: tl.constexpr,
    GROUP_M: tl.constexpr,
):
    pid = tl.program_id(axis=0)
    num_pid_m = tl.cdiv(M, BLOCK_M)
    num_pid_n = tl.cdiv(N, BLOCK_N)
    num_pid_in_group = GROUP_M * num_pid_n
    group_id = pid // num_pid_in_group
    first_pid_m = group_id * GROUP_M
    group_size_m = min(num_pid_m - first_pid_m, GROUP_M)
    pid_m = first_pid_m + ((pid % num_pid_in_group) % group_size_m)
    pid_n = (pid % num_pid_in_group) // group_size_m

    offs_am = (pid_m * BLOCK_M + tl.arange(0, BLOCK_M)) % M
    offs_bn = (pid_n * BLOCK_N + tl.arange(0, BLOCK_N)) % N
    offs_k = tl.arange(0, BLOCK_K)
    a_ptrs = a_ptr + offs_am[:, None] * stride_am + offs_k[None, :] * stride_ak
    b_ptrs = b_ptr + offs_k[:, None] * stride_bk + offs_bn[None, :] * stride_bn

    acc = tl.zeros((BLOCK_M, BLOCK_N), dtype=tl.float32)
    for kk in range(0, tl.cdiv(K, BLOCK_K)):
        a = tl.load(a_ptrs, mask=offs_k[None, :] < K - kk * BLOCK_K, other=0.0)
        b = tl.load(b_ptrs, mask=offs_k[:, None] < K - kk * BLOCK_K, other=0.0)
        acc = tl.dot(a, b, acc)
        a_ptrs += BLOCK_K * stride_ak
        b_ptrs += BLOCK_K * stride_bk

    c = acc.to(c_ptr.dtype.element_ty)
    offs_cm = pid_m * BLOCK_M + tl.arange(0, BLOCK_M)
    offs_cn = pid_n * BLOCK_N + tl.arange(0, BLOCK_N)
    c_ptrs = c_ptr + offs_cm[:, None] * stride_cm + offs_cn[None, :] * stride_cn
    mask = (offs_cm[:, None] < M) & (offs_cn[None, :] < N)
    tl.store(c_ptrs, c, mask=mask)

# config = {"BLOCK_K": 64, "BLOCK_M": 16, "BLOCK_N": 128, "GROUP_M": 8, "arch": "sm_100", "dtype": "fp16", "num_ctas": 1, "num_stages": 2, "num_warps": 2}
# arch = sm_100


// ===== COMPILED SASS (sm_100a) =====

	.target	sm_100a

	.elftype	@"ET_EXEC"


//--------------------- .note.nv.tkinfo           --------------------------
	.section	.note.nv.tkinfo,"",@"SHT_NOTE"
	.sectionflags	@"SHF_NOTE_NV_TKINFO"
	.tkinfo
        /*0018*/ 	.word	0x00000081
        /*0030*/ 	.string	""
        /*0030*/ 	.string	"ptxas-blackwell"
        /*0030*/ 	.string	"Cuda compilation tools, release 12.9, V12.9.86"
        /*0030*/ 	.string	"Build cuda_12.9.r12.9/compiler.36037853_0"
        /*0030*/ 	.string	"-v  -suppress-debug-info  -lineinfo  -arch sm_100a "



//--------------------- .note.nv.cuver            --------------------------
	.section	.note.nv.cuver,"",@"SHT_NOTE"
	.sectionflags	@"SHF_NOTE_NV_CUVER"
        /*0018*/ 	.short	0x0001
        /*001a*/ 	.short	0x0064
        /*001c*/ 	.short	0x0001
        /*001e*/ 	.short	0x0000
        /*0020*/ 	.short	0x0001
        /*0022*/ 	.short	0x0000


//--------------------- .nv.info                  --------------------------
	.section	.nv.info,"",@"SHT_CUDA_INFO"
	.align	4


	//----- nvinfo : EIATTR_REGCOUNT
	.align		4
        /*0000*/ 	.byte	0x04, 0x2f
        /*0002*/ 	.short	(.L_1 - .L_0)
	.align		4
.L_0:
        /*0004*/ 	.word	index@(matmul_kernel)
        /*0008*/ 	.word	0x00000020


	//----- nvinfo : EIATTR_FRAME_SIZE
	.align		4
.L_1:
        /*000c*/ 	.byte	0x04, 0x11
        /*000e*/ 	.short	(.L_3 - .L_2)
	.align		4
.L_2:
        /*0010*/ 	.word	index@(matmul_kernel)
        /*0014*/ 	.word	0x00000db8


	//----- nvinfo : EIATTR_MIN_STACK_SIZE
	.align		4
.L_3:
        /*0018*/ 	.byte	0x04, 0x12
        /*001a*/ 	.short	(.L_5 - .L_4)
	.align		4
.L_4:
        /*001c*/ 	.word	index@(matmul_kernel)
        /*0020*/ 	.word	0x00000db8
.L_5:


//--------------------- .nv.info.matmul_kernel    --------------------------
	.section	.nv.info.matmul_kernel,"",@"SHT_CUDA_INFO"
	.sectionflags	@""
	.align	4


	//----- nvinfo : EIATTR_CUDA_API_VERSION
	.align		4
        /*0000*/ 	.byte	0x04, 0x37
        /*0002*/ 	.short	(.L_7 - .L_6)
.L_6:
        /*0004*/ 	.word	0x00000081


	//----- nvinfo : EIATTR_KPARAM_INFO
	.align		4
.L_7:
        /*0008*/ 	.byte	0x04, 0x17
        /*000a*/ 	.short	(.L_9 - .L_8)
.L_8:
        /*000c*/ 	.word	0x00000000
        /*0010*/ 	.short	0x000d
        /*0012*/ 	.short	0x0048
        /*0014*/ 	.byte	0x00, 0xf4, 0x21, 0x00


	//----- nvinfo : EIATTR_KPARAM_INFO
	.align		4
.L_9:
        /*0018*/ 	.byte	0x04, 0x17
        /*001a*/ 	.short	(.L_11 - .L_10)
.L_10:
        /*001c*/ 	.word	0x00000000
        /*0020*/ 	.short	0x000c
        /*0022*/ 	.short	0x0040
        /*0024*/ 	.byte	0x00, 0xf4, 0x21, 0x00


	//----- nvinfo : EIATTR_KPARAM_INFO
	.align		4
.L_11:
        /*0028*/ 	.byte	0x04, 0x17
        /*002a*/ 	.short	(.L_13 - .L_12)
.L_12:
        /*002c*/ 	.word	0x00000000
        /*0030*/ 	.short	0x000b
        /*0032*/ 	.short	0x0038
        /*0034*/ 	.byte	0x00, 0xf0, 0x11, 0x00


	//----- nvinfo : EIATTR_KPARAM_INFO
	.align		4
.L_13:
        /*0038*/ 	.byte	0x04, 0x17
        /*003a*/ 	.short	(.L_15 - .L_14)
.L_14:
        /*003c*/ 	.word	0x00000000
        /*0040*/ 	.short	0x000a
        /*0042*/ 	.short	0x0034
        /*0044*/ 	.byte	0x00, 0xf0, 0x11, 0x00


	//----- nvinfo : EIATTR_KPARAM_INFO
	.align		4
.L_15:
        /*0048*/ 	.byte	0x04, 0x17
        /*004a*/ 	.short	(.L_17 - .L_16)
.L_16:
        /*004c*/ 	.word	0x00000000
        /*0050*/ 	.short	0x0009
        /*0052*/ 	.short	0x0030
        /*0054*/ 	.byte	0x00, 0xf0, 0x11, 0x00


	//----- nvinfo : EIATTR_KPARAM_INFO
	.align		4
.L_17:
        /*0058*/ 	.byte	0x04, 0x17
        /*005a*/ 	.short	(.L_19 - .L_18)
.L_18:
        /*005c*/ 	.word	0x00000000
        /*0060*/ 	.short	0x0008
        /*0062*/ 	.short	0x002c
        /*0064*/ 	.byte	0x00, 0xf0, 0x11, 0x00


	//----- nvinfo : EIATTR_KPARAM_INFO
	.align		4
.L_19:
        /*0068*/ 	.byte	0x04, 0x17
        /*006a*/ 	.short	(.L_21 - .L_20)
.L_20:
        /*006c*/ 	.word	0x00000000
        /*0070*/ 	.short	0x0007
        /*0072*/ 	.short	0x0028
        /*0074*/ 	.byte	0x00, 0xf0, 0x11, 0x00


	//----- nvinfo : EIATTR_KPARAM_INFO
	.align		4
.L_21:
        /*0078*/ 	.byte	0x04, 0x17
        /*007a*/ 	.short	(.L_23 - .L_22)
.L_22:
        /*007c*/ 	.word	0x00000000
        /*0080*/ 	.short	0x0006
        /*0082*/ 	.short	0x0024
        /*0084*/ 	.byte	0x00, 0xf0, 0x11, 0x00


	//----- nvinfo : EIATTR_KPARAM_INFO
	.align		4
.L_23:
        /*0088*/ 	.byte	0x04, 0x17
        /*008a*/ 	.short	(.L_25 - .L_24)
.L_24:
        /*008c*/ 	.word	0x00000000
        /*0090*/ 	.short	0x0005
        /*0092*/ 	.short	0x0020
        /*0094*/ 	.byte	0x00, 0xf0, 0x11, 0x00


	//----- nvinfo : EIATTR_KPARAM_INFO
	.align		4
.L_25:
        /*0098*/ 	.byte	0x04, 0x17
        /*009a*/ 	.short	(.L_27 - .L_26)
.L_26:
        /*009c*/ 	.word	0x00000000
        /*00a0*/ 	.short	0x0004
        /*00a2*/ 	.short	0x001c
        /*00a4*/ 	.byte	0x00, 0xf0, 0x11, 0x00


	//----- nvinfo : EIATTR_KPARAM_INFO
	.align		4
.L_27:
        /*00a8*/ 	.byte	0x04, 0x17
        /*00aa*/ 	.short	(.L_29 - .L_28)
.L_28:
        /*00ac*/ 	.word	0x00000000
        /*00b0*/ 	.short	0x0003
        /*00b2*/ 	.short	0x0018
        /*00b4*/ 	.byte	0x00, 0xf0, 0x11, 0x00


	//----- nvinfo : EIATTR_KPARAM_INFO
	.align		4
.L_29:
        /*00b8*/ 	.byte	0x04, 0x17
        /*00ba*/ 	.short	(.L_31 - .L_30)
.L_30:
        /*00bc*/ 	.word	0x00000000
        /*00c0*/ 	.short	0x0002
        /*00c2*/ 	.short	0x0010
        /*00c4*/ 	.byte	0x00, 0xf4, 0x21, 0x00


	//----- nvinfo : EIATTR_KPARAM_INFO
	.align		4
.L_31:
        /*00c8*/ 	.byte	0x04, 0x17
        /*00ca*/ 	.short	(.L_33 - .L_32)
.L_32:
        /*00cc*/ 	.word	0x00000000
        /*00d0*/ 	.short	0x0001
        /*00d2*/ 	.short	0x0008
        /*00d4*/ 	.byte	0x00, 0xf4, 0x21, 0x00


	//----- nvinfo : EIATTR_KPARAM_INFO
	.align		4
.L_33:
        /*00d8*/ 	.byte	0x04, 0x17
        /*00da*/ 	.short	(.L_35 - .L_34)
.L_34:
        /*00dc*/ 	.word	0x00000000
        /*00e0*/ 	.short	0x0000
        /*00e2*/ 	.short	0x0000
        /*00e4*/ 	.byte	0x00, 0xf4, 0x21, 0x00


	//----- nvinfo : EIATTR_SPARSE_MMA_MASK
	.align		4
.L_35:
        /*00e8*/ 	.byte	0x03, 0x50
        /*00ea*/ 	.short	0x0000


	//----- nvinfo : EIATTR_MAXREG_COUNT
	.align		4
        /*00ec*/ 	.byte	0x03, 0x1b
        /*00ee*/ 	.short	0x00ff


	//----- nvinfo : EIATTR_NUM_BARRIERS
	.align		4
        /*00f0*/ 	.byte	0x02, 0x4c
        /*00f2*/ 	.byte	0x01
	.zero		1


	//----- nvinfo : EIATTR_ANNOTATIONS
	.align		4
        /*00f4*/ 	.byte	0x04, 0x55
        /*00f6*/ 	.short	(.L_37 - .L_36)


	//   ....[0]....
.L_36:
        /*00f8*/ 	.word	0x00000001
        /*00fc*/ 	.byte	0x20, 0x05, 0x00, 0x00, 0x01, 0x00, 0x00, 0x00, 0x50, 0x05, 0x00, 0x00, 0x01, 0x00, 0x00, 0x00
        /* <DEDUP_REMOVED lines=1567> */
        /*62fc*/ 	.byte	0xd0, 0xc7, 0x01, 0x00


	//----- nvinfo : EIATTR_VRC_CTA_INIT_COUNT
	.align		4
.L_37:
        /*6300*/ 	.byte	0x02, 0x4a
	.zero		1
	.zero		1


	//----- nvinfo : EIATTR_EXIT_INSTR_OFFSETS
	.align		4
        /*6304*/ 	.byte	0x04, 0x1c
        /*6306*/ 	.short	(.L_39 - .L_38)


	//   ....[0]....
.L_38:
        /*6308*/ 	.word	0x0001c970


	//   ....[1]....
        /*630c*/ 	.word	0x0001c9a0


	//----- nvinfo : EIATTR_REQNTID
	.align		4
.L_39:
        /*6310*/ 	.byte	0x04, 0x10
        /*6312*/ 	.short	(.L_41 - .L_40)
.L_40:
        /*6314*/ 	.word	0x00000040
        /*6318*/ 	.word	0x00000001
        /*631c*/ 	.word	0x00000001


	//----- nvinfo : EIATTR_CBANK_PARAM_SIZE
	.align		4
.L_41:
        /*6320*/ 	.byte	0x03, 0x19
        /*6322*/ 	.short	0x0050


	//----- nvinfo : EIATTR_PARAM_CBANK
	.align		4
        /*6324*/ 	.byte	0x04, 0x0a
        /*6326*/ 	.short	(.L_43 - .L_42)
	.align		4
.L_42:
        /*6328*/ 	.word	index@(.nv.constant0.matmul_kernel)
        /*632c*/ 	.short	0x0380
        /*632e*/ 	.short	0x0050


	//----- nvinfo : EIATTR_SW_WAR
	.align		4
.L_43:
        /*6330*/ 	.byte	0x04, 0x36
        /*6332*/ 	.short	(.L_45 - .L_44)
.L_44:
        /*6334*/ 	.word	0x00000008
.L_45:


//--------------------- .nv.compat                --------------------------
	.section	.nv.compat,"",@"SHT_CUDA_COMPAT_INFO"
	.align	4
        /*0000*/ 	.byte	0x02, 0x02, 0x01, 0x00, 0x02, 0x05, 0x05, 0x00, 0x02, 0x03, 0x00, 0x00, 0x02, 0x06, 0x01, 0x00


//--------------------- .nv.callgraph             --------------------------
	.section	.nv.callgraph,"",@"SHT_CUDA_CALLGRAPH"
	.align	4
	.sectionentsize	8
	.align		4
        /*0000*/ 	.word	0x00000000
	.align		4
        /*0004*/ 	.word	0xffffffff
	.align		4
        /*0008*/ 	.word	0x00000000
	.align		4
        /*000c*/ 	.word	0xfffffffe
	.align		4
        /*0010*/ 	.word	0x00000000
	.align		4
        /*0014*/ 	.word	0xfffffffd
	.align		4
        /*0018*/ 	.word	0x00000000
	.align		4
        /*001c*/ 	.word	0xfffffffc


//--------------------- .text.matmul_kernel       --------------------------
	.section	.text.matmul_kernel,"ax",@progbits
	.align	128
        .global         matmul_kernel
        .type           matmul_kernel,@function
        .size           matmul_kernel,(.L_x_4 - matmul_kernel)
        .other          matmul_kernel,@"STO_CUDA_ENTRY STV_DEFAULT"
matmul_kernel:
.text.matmul_kernel:
[----:B------:R-:W0:Y:S08]  /*0000*/  LDC R1, c[0x0][0x37c] ;  /* 0x0000df00ff017b82 */ /* 0x000e300000000800 */
[----:B------:R-:W1:Y:S01]  /*0010*/  LDC.64 R2, c[0x0][0x398] ;  /* 0x0000e600ff027b82 */ /* 0x000e620000000a00 */
[----:B------:R-:W2:Y:S01]  /*0020*/  S2R R14, SR_TID.X ;  /* 0x00000000000e7919 */ /* 0x000ea20000002100 */
[----:B------:R-:W3:Y:S01]  /*0030*/  LDCU UR4, c[0x0][0x3a0] ;  /* 0x00007400ff0477ac */ /* 0x000ee20008000800 */
[----:B0-----:R-:W-:Y:S01]  /*0040*/  VIADD R1, R1, 0xfffff248 ;  /* 0xfffff24801017836 */ /* 0x001fe20000000000 */
[----:B------:R-:W0:Y:S01]  /*0050*/  LDCU.64 UR10, c[0x0][0x358] ;  /* 0x00006b00ff0a77ac */ /* 0x000e220008000a00 */
[----:B------:R-:W4:Y:S01]  /*0060*/  LDCU UR8, c[0x0][0x3a0] ;  /* 0x00007400ff0877ac */ /* 0x000f220008000800 */
[----:B---3--:R-:W-:Y:S01]  /*0070*/  UIADD3 UR4, UPT, UPT, UR4, 0x3f, URZ ;  /* 0x0000003f04047890 */ /* 0x008fe2000fffe0ff */
[----:B-1----:R-:W-:-:S03]  /*0080*/  VIADD R0, R3, 0x7f ;  /* 0x0000007f03007836 */ /* 0x002fc60000000000 */
[----:B------:R-:W-:Y:S02]  /*0090*/  UISETP.GT.AND UP0, UPT, UR4, 0x3f, UPT ;  /* 0x0000003f0400788c */ /* 0x000fe4000bf04270 */
[----:B------:R-:W-:-:S04]  /*00a0*/  SHF.R.S32.HI R5, RZ, 0x1f, R0 ;  /* 0x0000001fff057819 */ /* 0x000fc80000011400 */
[----:B------:R-:W-:-:S04]  /*00b0*/  LEA.HI R5, R5, R0, RZ, 0x7 ;  /* 0x0000000005057211 */ /* 0x000fc800078f38ff */
[----:B------:R-:W-:Y:S02]  /*00c0*/  SHF.R.S32.HI R0, RZ, 0x7, R5 ;  /* 0x00000007ff007819 */ /* 0x000fe40000011405 */
[----:B------:R-:W1:Y:S03]  /*00d0*/  S2R R5, SR_CTAID.X ;  /* 0x0000000000057919 */ /* 0x000e660000002500 */
[----:B------:R-:W-:-:S05]  /*00e0*/  IMAD.SHL.U32 R0, R0, 0x8, RZ ;  /* 0x0000000800007824 */ /* 0x000fca00078e00ff */
[-C--:B------:R-:W-:Y:S02]  /*00f0*/  IABS R9, R0.reuse ;  /* 0x0000000000097213 */ /* 0x080fe40000000000 */
[----:B------:R-:W-:Y:S02]  /*0100*/  IABS R12, R0 ;  /* 0x00000000000c7213 */ /* 0x000fe40000000000 */
[----:B------:R-:W3:Y:S08]  /*0110*/  I2F.RP R4, R9 ;  /* 0x0000000900047306 */ /* 0x000ef00000209400 */
[----:B---3--:R-:W3:Y:S01]  /*0120*/  MUFU.RCP R4, R4 ;  /* 0x0000000400047308 */ /* 0x008ee20000001000 */
[----:B-1----:R-:W-:Y:S01]  /*0130*/  IABS R10, R5 ;  /* 0x00000005000a7213 */ /* 0x002fe20000000000 */
[----:B---3--:R-:W-:-:S02]  /*0140*/  VIADD R6, R4, 0xffffffe ;  /* 0x0ffffffe04067836 */ /* 0x008fc40000000000 */
[----:B------:R-:W-:-:S04]  /*0150*/  IMAD.MOV R4, RZ, RZ, -R12 ;  /* 0x000000ffff047224 */ /* 0x000fc800078e0a0c */
[----:B------:R1:W3:Y:S02]  /*0160*/  F2I.FTZ.U32.TRUNC.NTZ R7, R6 ;  /* 0x0000000600077305 */ /* 0x0002e4000021f000 */
[----:B-1----:R-:W-:Y:S02]  /*0170*/  IMAD.MOV.U32 R6, RZ, RZ, RZ ;  /* 0x000000ffff067224 */ /* 0x002fe400078e00ff */
[----:B---3--:R-:W-:-:S04]  /*0180*/  IMAD.MOV R8, RZ, RZ, -R7 ;  /* 0x000000ffff087224 */ /* 0x008fc800078e0a07 */
[----:B------:R-:W-:Y:S02]  /*0190*/  IMAD R11, R8, R9, RZ ;  /* 0x00000009080b7224 */ /* 0x000fe400078e02ff */
[----:B------:R-:W-:Y:S02]  /*01a0*/  IMAD.MOV.U32 R8, RZ, RZ, R10 ;  /* 0x000000ffff087224 */ /* 0x000fe400078e000a */
[----:B------:R-:W-:-:S06]  /*01b0*/  IMAD.HI.U32 R7, R7, R11, R6 ;  /* 0x0000000b07077227 */ /* 0x000fcc00078e0006 */
[----:B------:R-:W-:-:S04]  /*01c0*/  IMAD.HI.U32 R7, R7, R8, RZ ;  /* 0x0000000807077227 */ /* 0x000fc800078e00ff */
[----:B------:R-:W-:-:S05]  /*01d0*/  IMAD R4, R7, R4, R8 ;  /* 0x0000000407047224 */ /* 0x000fca00078e0208 */
[----:B------:R-:W-:-:S13]  /*01e0*/  ISETP.GT.U32.AND P1, PT, R9, R4, PT ;  /* 0x000000040900720c */ /* 0x000fda0003f24070 */
[----:B------:R-:W-:Y:S02]  /*01f0*/  @!P1 IMAD.IADD R4, R4, 0x1, -R9 ;  /* 0x0000000104049824 */ /* 0x000fe400078e0a09 */
[----:B------:R-:W-:Y:S01]  /*0200*/  @!P1 VIADD R7, R7, 0x1 ;  /* 0x0000000107079836 */ /* 0x000fe20000000000 */
[----:B------:R-:W-:Y:S02]  /*0210*/  ISETP.NE.AND P1, PT, R0, RZ, PT ;  /* 0x000000ff0000720c */ /* 0x000fe40003f25270 */
[----:B------:R-:W-:Y:S02]  /*0220*/  ISETP.GE.U32.AND P0, PT, R4, R9, PT ;  /* 0x000000090400720c */ /* 0x000fe40003f06070 */
[----:B------:R-:W-:-:S04]  /*0230*/  LOP3.LUT R4, R5, R0, RZ, 0x3c, !PT ;  /* 0x0000000005047212 */ /* 0x000fc800078e3cff */
[----:B------:R-:W-:Y:S01]  /*0240*/  ISETP.GE.AND P2, PT, R4, RZ, PT ;  /* 0x000000ff0400720c */ /* 0x000fe20003f46270 */
[----:B------:R-:W-:-:S06]  /*0250*/  VIADD R4, R2, 0xf ;  /* 0x0000000f02047836 */ /* 0x000fcc0000000000 */
[----:B------:R-:W-:-:S04]  /*0260*/  @P0 VIADD R7, R7, 0x1 ;  /* 0x0000000107070836 */ /* 0x000fc80000000000 */
[----:B------:R-:W-:Y:S01]  /*0270*/  IMAD.MOV.U32 R6, RZ, RZ, R7 ;  /* 0x000000ffff067224 */ /* 0x000fe200078e0007 */
[----:B------:R-:W-:-:S03]  /*0280*/  SHF.R.S32.HI R7, RZ, 0x1f, R4 ;  /* 0x0000001fff077819 */ /* 0x000fc60000011404 */
[----:B------:R-:W-:Y:S01]  /*0290*/  @!P2 IMAD.MOV R6, RZ, RZ, -R6 ;  /* 0x000000ffff06a224 */ /* 0x000fe200078e0a06 */
[----:B------:R-:W-:Y:S02]  /*02a0*/  @!P1 LOP3.LUT R6, RZ, R0, RZ, 0x33, !PT ;  /* 0x00000000ff069212 */ /* 0x000fe400078e33ff */
[----:B------:R-:W-:-:S03]  /*02b0*/  LEA.HI R7, R7, R4, RZ, 0x4 ;  /* 0x0000000407077211 */ /* 0x000fc600078f20ff */
[----:B------:R-:W-:Y:S02]  /*02c0*/  IMAD.SHL.U32 R4, R6, 0x8, RZ ;  /* 0x0000000806047824 */ /* 0x000fe400078e00ff */
[----:B------:R-:W-:-:S03]  /*02d0*/  IMAD.MOV R6, RZ, RZ, -R6 ;  /* 0x000000ffff067224 */ /* 0x000fc600078e0a06 */
[----:B------:R-:W-:Y:S01]  /*02e0*/  LEA.HI.SX32 R7, R7, -R4, 0x1c ;  /* 0x8000000407077211 */ /* 0x000fe200078fe2ff */
[----:B------:R-:W-:Y:S02]  /*02f0*/  IMAD R15, R0, R6, R5 ;  /* 0x00000006000f7224 */ /* 0x000fe400078e0205 */
[----:B------:R-:W-:Y:S01]  /*0300*/  IMAD.MOV.U32 R6, RZ, RZ, RZ ;  /* 0x000000ffff067224 */ /* 0x000fe200078e00ff */
[----:B------:R-:W-:Y:S02]  /*0310*/  VIMNMX R8, PT, PT, R7, 0x8, PT ;  /* 0x0000000807087848 */ /* 0x000fe40003fe0100 */
[----:B------:R-:W-:Y:S02]  /*0320*/  IABS R13, R15 ;  /* 0x0000000f000d7213 */ /* 0x000fe40000000000 */
[----:B------:R-:W-:-:S04]  /*0330*/  IABS R11, R8 ;  /* 0x00000008000b7213 */ /* 0x000fc80000000000 */
[----:B------:R-:W1:Y:S08]  /*0340*/  I2F.RP R9, R11 ;  /* 0x0000000b00097306 */ /* 0x000e700000209400 */
[----:B-1----:R-:W1:Y:S02]  /*0350*/  MUFU.RCP R9, R9 ;  /* 0x0000000900097308 */ /* 0x002e640000001000 */
[----:B-1----:R-:W-:-:S06]  /*0360*/  VIADD R7, R9, 0xffffffe ;  /* 0x0ffffffe09077836 */ /* 0x002fcc0000000000 */
[----:B------:R-:W1:Y:S02]  /*0370*/  F2I.FTZ.U32.TRUNC.NTZ R7, R7 ;  /* 0x0000000700077305 */ /* 0x000e64000021f000 */
[----:B-1----:R-:W-:-:S05]  /*0380*/  IADD3 R10, PT, PT, RZ, -R7, RZ ;  /* 0x80000007ff0a7210 */ /* 0x002fca0007ffe0ff */
[----:B------:R-:W-:-:S04]  /*0390*/  IMAD.MOV.U32 R0, RZ, RZ, R10 ;  /* 0x000000ffff007224 */ /* 0x000fc800078e000a */
[----:B------:R-:W-:Y:S01]  /*03a0*/  IMAD R5, R0, R11, RZ ;  /* 0x0000000b00057224 */ /* 0x000fe200078e02ff */
[----:B------:R-:W-:-:S03]  /*03b0*/  IABS R0, R8 ;  /* 0x0000000800007213 */ /* 0x000fc60000000000 */
[----:B------:R-:W-:-:S04]  /*03c0*/  IMAD.HI.U32 R6, R7, R5, R6 ;  /* 0x0000000507067227 */ /* 0x000fc800078e0006 */
[----:B------:R-:W-:Y:S02]  /*03d0*/  IMAD.MOV R0, RZ, RZ, -R0 ;  /* 0x000000ffff007224 */ /* 0x000fe400078e0a00 */
        /* <DEDUP_REMOVED lines=8> */
[----:B------:R-:W-:Y:S02]  /*0460*/  ISETP.GE.AND P2, PT, R0, RZ, PT ;  /* 0x000000ff0000720c */ /* 0x000fe40003f46270 */
[----:B--2---:R-:W-:-:S05]  /*0470*/  LOP3.LUT R0, R14, 0xf, RZ, 0xc0, !PT ;  /* 0x0000000f0e007812 */ /* 0x004fca00078ec0ff */
[----:B------:R-:W-:-:S06]  /*0480*/  @P0 VIADD R6, R6, 0x1 ;  /* 0x0000000106060836 */ /* 0x000fcc0000000000 */
[----:B------:R-:W-:Y:S01]  /*0490*/  @!P2 IMAD.MOV R6, RZ, RZ, -R6 ;  /* 0x000000ffff06a224 */ /* 0x000fe200078e0a06 */
[----:B------:R-:W-:-:S05]  /*04a0*/  @!P1 LOP3.LUT R6, RZ, R8, RZ, 0x33, !PT ;  /* 0x00000008ff069212 */ /* 0x000fca00078e33ff */
[----:B------:R-:W-:Y:S02]  /*04b0*/  IMAD.MOV R5, RZ, RZ, -R6 ;  /* 0x000000ffff057224 */ /* 0x000fe400078e0a06 */
[----:B------:R-:W-:Y:S02]  /*04c0*/  IMAD.SHL.U32 R24, R6, 0x80, RZ ;  /* 0x0000008006187824 */ /* 0x000fe400078e00ff */
[----:B------:R-:W-:-:S04]  /*04d0*/  IMAD R5, R8, R5, R15 ;  /* 0x0000000508057224 */ /* 0x000fc800078e020f */
[----:B------:R-:W-:Y:S01]  /*04e0*/  IMAD.IADD R5, R4, 0x1, R5 ;  /* 0x0000000104057824 */ /* 0x000fe200078e0205 */
[----:B------:R-:W-:-:S03]  /*04f0*/  SHF.R.U32.HI R4, RZ, 0x4, R14 ;  /* 0x00000004ff047819 */ /* 0x000fc6000001160e */
[----:B------:R-:W-:Y:S01]  /*0500*/  IMAD R21, R5, 0x10, R0 ;  /* 0x0000001005157824 */ /* 0x000fe200078e0200 */
[----:B------:R-:W-:-:S04]  /*0510*/  SGXT.U32 R16, R4, 0x2 ;  /* 0x000000020410781a */ /* 0x000fc80000000000 */
[----:B------:R1:W-:Y:S01]  /*0520*/  STL [R1+0x644], R21 ;  /* 0x0006441501007387 */ /* 0x0003e20000100800 */
[C---:B------:R-:W-:Y:S02]  /*0530*/  LOP3.LUT R4, R16.reuse, 0x4, RZ, 0xfc, !PT ;  /* 0x0000000410047812 */ /* 0x040fe400078efcff */
[C---:B------:R-:W-:Y:S01]  /*0540*/  LOP3.LUT R0, R16.reuse, 0x8, RZ, 0xfc, !PT ;  /* 0x0000000810007812 */ /* 0x040fe200078efcff */
[----:B------:R1:W-:Y:S01]  /*0550*/  STL [R1+0x470], R24 ;  /* 0x0004701801007387 */ /* 0x0003e20000100800 */
[C---:B------:R-:W-:Y:S02]  /*0560*/  LOP3.LUT R5, R16.reuse, 0xc, RZ, 0xfc, !PT ;  /* 0x0000000c10057812 */ /* 0x040fe400078efcff */
[C---:B------:R-:W-:Y:S02]  /*0570*/  LOP3.LUT R4, R16.reuse, 0x10, RZ, 0xfc, !PT ;  /* 0x0000001010047812 */ /* 0x040fe400078efcff */
[C---:B------:R-:W-:Y:S02]  /*0580*/  LOP3.LUT R0, R16.reuse, 0x14, RZ, 0xfc, !PT ;  /* 0x0000001410007812 */ /* 0x040fe400078efcff */
[----:B------:R-:W-:-:S02]  /*0590*/  LOP3.LUT R5, R16, 0x18, RZ, 0xfc, !PT ;  /* 0x0000001810057812 */ /* 0x000fc400078efcff */
[C---:B------:R-:W-:Y:S02]  /*05a0*/  LOP3.LUT R4, R16.reuse, 0x1c, RZ, 0xfc, !PT ;  /* 0x0000001c10047812 */ /* 0x040fe400078efcff */
[C---:B------:R-:W-:Y:S02]  /*05b0*/  LOP3.LUT R0, R16.reuse, 0x20, RZ, 0xfc, !PT ;  /* 0x0000002010007812 */ /* 0x040fe400078efcff */
[C---:B------:R-:W-:Y:S02]  /*05c0*/  LOP3.LUT R5, R16.reuse, 0x24, RZ, 0xfc, !PT ;  /* 0x0000002410057812 */ /* 0x040fe400078efcff */
[C---:B------:R-:W-:Y:S02]  /*05d0*/  LOP3.LUT R4, R16.reuse, 0x28, RZ, 0xfc, !PT ;  /* 0x0000002810047812 */ /* 0x040fe400078efcff */
[----:B------:R-:W-:Y:S01]  /*05e0*/  LOP3.LUT R0, R16, 0x2c, RZ, 0xfc, !PT ;  /* 0x0000002c10007812 */ /* 0x000fe200078efcff */
[----:B01--4-:R-:W-:Y:S06]  /*05f0*/  BRA.U UP0, `(.L_x_0) ;  /* 0x0000000100387547 */ /* 0x013fec000b800000 */
[C---:B------:R-:W-:Y:S01]  /*0600*/  IMAD.SHL.U32 R0, R14.reuse, 0x20, RZ ;  /* 0x000000200e007824 */ /* 0x040fe200078e00ff */
[----:B------:R-:W-:Y:S01]  /*0610*/  CS2R R16, SRZ ;  /* 0x0000000000107805 */ /* 0x000fe2000001ff00 */
[----:B------:R-:W-:Y:S01]  /*0620*/  IMAD.SHL.U32 R2, R14, 0x10, RZ ;  /* 0x000000100e027824 */ /* 0x000fe200078e00ff */
[----:B------:R-:W-:Y:S02]  /*0630*/  CS2R R18, SRZ ;  /* 0x0000000000127805 */ /* 0x000fe4000001ff00 */
[----:B------:R-:W-:Y:S02]  /*0640*/  CS2R R12, SRZ ;  /* 0x00000000000c7805 */ /* 0x000fe4000001ff00 */
[----:B------:R-:W-:Y:S02]  /*0650*/  LOP3.LUT R0, R0, 0x60, RZ, 0xc0, !PT ;  /* 0x0000006000007812 */ /* 0x000fe400078ec0ff */
[----:B------:R-:W-:Y:S01]  /*0660*/  CS2R R14, SRZ ;  /* 0x00000000000e7805 */ /* 0x000fe2000001ff00 */
[----:B------:R0:W-:Y:S01]  /*0670*/  STL [R1+0x63c], R2 ;  /* 0x00063c0201007387 */ /* 0x0001e20000100800 */
[----:B------:R-:W-:-:S02]  /*0680*/  CS2R R8, SRZ ;  /* 0x0000000000087805 */ /* 0x000fc4000001ff00 */
[----:B------:R-:W-:Y:S02]  /*0690*/  CS2R R10, SRZ ;  /* 0x00000000000a7805 */ /* 0x000fe4000001ff00 */
[----:B------:R-:W-:Y:S01]  /*06a0*/  CS2R R4, SRZ ;  /* 0x0000000000047805 */ /* 0x000fe2000001ff00 */
[----:B------:R0:W-:Y:S01]  /*06b0*/  STL [R1+0x640], R0 ;  /* 0x0006400001007387 */ /* 0x0001e20000100800 */
[----:B------:R-:W-:Y:S01]  /*06c0*/  CS2R R6, SRZ ;  /* 0x0000000000067805 */ /* 0x000fe2000001ff00 */
[----:B------:R-:W-:Y:S06]  /*06d0*/  BRA `(.L_x_1) ;  /* 0x000001b000507947 */ /* 0x000fec0003800000 */
.L_x_0:
[----:B------:R-:W-:Y:S01]  /*06e0*/  IABS R0, R2 ;  /* 0x0000000200007213 */ /* 0x000fe20000000000 */
[----:B------:R-:W0:Y:S01]  /*06f0*/  LDCU UR9, c[0x0][0x3a4] ;  /* 0x00007480ff0977ac */ /* 0x000e220008000800 */
[----:B------:R-:W-:Y:S02]  /*0700*/  IABS R27, R3 ;  /* 0x00000003001b7213 */ /* 0x000fe40000000000 */
[----:B------:R-:W1:Y:S01]  /*0710*/  I2F.RP R9, R0 ;  /* 0x0000000000097306 */ /* 0x000e620000209400 */
[----:B------:R-:W-:Y:S01]  /*0720*/  IABS R15, R21 ;  /* 0x00000015000f7213 */ /* 0x000fe20000000000 */
[----:B------:R-:W2:Y:S01]  /*0730*/  LDCU UR7, c[0x0][0x3b0] ;  /* 0x00007600ff0777ac */ /* 0x000ea20008000800 */
[----:B------:R-:W-:Y:S02]  /*0740*/  IABS R20, R24 ;  /* 0x0000001800147213 */ /* 0x000fe40000000000 */
[----:B------:R-:W-:Y:S01]  /*0750*/  ISETP.GE.AND P6, PT, R21, RZ, PT ;  /* 0x000000ff1500720c */ /* 0x000fe20003fc6270 */
[----:B------:R-:W3:Y:S02]  /*0760*/  LDCU UR12, c[0x0][0x3a8] ;  /* 0x00007500ff0c77ac */ /* 0x000ee40008000800 */
[----:B------:R-:W4:Y:S01]  /*0770*/  I2F.RP R8, R27 ;  /* 0x0000001b00087306 */ /* 0x000f220000209400 */
[----:B------:R-:W0:Y:S01]  /*0780*/  LDCU UR14, c[0x0][0x3a8] ;  /* 0x00007500ff0e77ac */ /* 0x000e220008000800 */
[----:B------:R-:W0:Y:S06]  /*0790*/  LDCU UR13, c[0x0][0x3a8] ;  /* 0x00007500ff0d77ac */ /* 0x000e2c0008000800 */
[----:B-1----:R-:W1:Y:S01]  /*07a0*/  MUFU.RCP R9, R9 ;  /* 0x0000000900097308 */ /* 0x002e620000001000 */
[----:B------:R-:W0:Y:S01]  /*07b0*/  LDCU UR15, c[0x0][0x3a8] ;  /* 0x00007500ff0f77ac */ /* 0x000e220008000800 */
[----:B------:R-:W0:Y:S06]  /*07c0*/  LDCU UR6, c[0x0][0x3ac] ;  /* 0x00007580ff0677ac */ /* 0x000e2c0008000800 */
[----:B----4-:R-:W4:Y:S01]  /*07d0*/  MUFU.RCP R8, R8 ;  /* 0x0000000800087308 */ /* 0x010f220000001000 */
[----:B------:R-:W0:Y:S01]  /*07e0*/  LDCU UR16, c[0x0][0x3a8] ;  /* 0x00007500ff1077ac */ /* 0x000e220008000800 */
[----:B------:R-:W0:Y:S01]  /*07f0*/  LDCU UR17, c[0x0][0x3a8] ;  /* 0x00007500ff1177ac */ /* 0x000e220008000800 */
[----:B-1----:R-:W-:Y:S01]  /*0800*/  VIADD R4, R9, 0xffffffe ;  /* 0x0ffffffe09047836 */ /* 0x002fe20000000000 */
[----:B------:R-:W1:Y:S04]  /*0810*/  LDCU UR18, c[0x0][0x3a8] ;  /* 0x00007500ff1277ac */ /* 0x000e680008000800 */
[----:B------:R0:W1:Y:S01]  /*0820*/  F2I.FTZ.U32.TRUNC.NTZ R5, R4 ;  /* 0x0000000400057305 */ /* 0x000062000021f000 */
[----:B------:R-:W2:Y:S01]  /*0830*/  LDCU UR19, c[0x0][0x3a8] ;  /* 0x00007500ff1377ac */ /* 0x000ea20008000800 */
[----:B----4-:R-:W-:Y:S01]  /*0840*/  VIADD R6, R8, 0xffffffe ;  /* 0x0ffffffe08067836 */ /* 0x010fe20000000000 */
[----:B------:R-:W4:Y:S05]  /*0850*/  LDCU UR20, c[0x0][0x3a8] ;  /* 0x00007500ff1477ac */ /* 0x000f2a0008000800 */
[----:B------:R3:W2:Y:S01]  /*0860*/  F2I.FTZ.U32.TRUNC.NTZ R7, R6 ;  /* 0x0000000600077305 */ /* 0x0006a2000021f000 */
[----:B0-----:R-:W-:Y:S01]  /*0870*/  IMAD.MOV.U32 R4, RZ, RZ, RZ ;  /* 0x000000ffff047224 */ /* 0x001fe200078e00ff */
[----:B------:R-:W0:Y:S01]  /*0880*/  LDCU UR21, c[0x0][0x3a8] ;  /* 0x00007500ff1577ac */ /* 0x000e220008000800 */
[----:B------:R-:W-:Y:S01]  /*0890*/  USHF.R.S32.HI UR5, URZ, 0x1f, UR4 ;  /* 0x0000001fff057899 */ /* 0x000fe20008011404 */
[----:B-1----:R-:W-:Y:S01]  /*08a0*/  IMAD.MOV R11, RZ, RZ, -R5 ;  /* 0x000000ffff0b7224 */ /* 0x002fe200078e0a05 */
[----:B------:R-:W1:Y:S01]  /*08b0*/  LDCU UR22, c[0x0][0x3a8] ;  /* 0x00007500ff1677ac */ /* 0x000e620008000800 */
[----:B---3--:R-:W-:-:S02]  /*08c0*/  IMAD.MOV.U32 R6, RZ, RZ, RZ ;  /* 0x000000ffff067224 */ /* 0x008fc400078e00ff */
[----:B------:R-:W-:Y:S01]  /*08d0*/  IMAD R11, R11, R0, RZ ;  /* 0x000000000b0b7224 */ /* 0x000fe200078e02ff */
[----:B--2---:R-:W-:-:S03]  /*08e0*/  IADD3 R10, PT, PT, RZ, -R7, RZ ;  /* 0x80000007ff0a7210 */ /* 0x004fc60007ffe0ff */
[----:B------:R-:W-:-:S04]  /*08f0*/  IMAD.HI.U32 R8, R5, R11, R4 ;  /* 0x0000000b05087227 */ /* 0x000fc800078e0004 */
[----:B------:R-:W-:Y:S02]  /*0900*/  IMAD R23, R10, R27, RZ ;  /* 0x0000001b0a177224 */ /* 0x000fe400078e02ff */
[----:B------:R-:W-:-:S04]  /*0910*/  IMAD.HI.U32 R8, R8, R15, RZ ;  /* 0x0000000f08087227 */ /* 0x000fc800078e00ff */
[----:B------:R-:W-:-:S04]  /*0920*/  IMAD.HI.U32 R23, R7, R23, R6 ;  /* 0x0000001707177227 */ /* 0x000fc800078e0006 */
[----:B------:R-:W-:Y:S02]  /*0930*/  IMAD.MOV R4, RZ, RZ, -R8 ;  /* 0x000000ffff047224 */ /* 0x000fe400078e0a08 */
[----:B------:R-:W-:-:S04]  /*0940*/  IMAD.HI.U32 R10, R23, R20, RZ ;  /* 0x00000014170a7227 */ /* 0x000fc800078e00ff */
[----:B------:R-:W-:Y:S02]  /*0950*/  IMAD R15, R0, R4, R15 ;  /* 0x00000004000f7224 */ /* 0x000fe400078e020f */
[----:B------:R-:W-:Y:S02]  /*0960*/  IMAD.MOV R10, RZ, RZ, -R10 ;  /* 0x000000ffff0a7224 */ /* 0x000fe400078e0a0a */
[----:B------:R-:W-:Y:S01]  /*0970*/  VIADD R6, R24, 0x7f ;  /* 0x0000007f18067836 */ /* 0x000fe20000000000 */
[----:B------:R-:W-:Y:S01]  /*0980*/  ISETP.GT.U32.AND P3, PT, R0, R15, PT ;  /* 0x0000000f0000720c */ /* 0x000fe20003f64070 */
[C---:B------:R-:W-:Y:S02]  /*0990*/  IMAD R20, R27.reuse, R10, R20 ;  /* 0x0000000a1b147224 */ /* 0x040fe400078e0214 */
[C---:B------:R-:W-:Y:S01]  /*09a0*/  VIADD R7, R24.reuse, 0x7e ;  /* 0x0000007e18077836 */ /* 0x040fe20000000000 */
[----:B------:R-:W-:Y:S01]  /*09b0*/  IABS R14, R6 ;  /* 0x00000006000e7213 */ /* 0x000fe20000000000 */
[----:B------:R-:W-:Y:S01]  /*09c0*/  VIADD R8, R24, 0x7d ;  /* 0x0000007d18087836 */ /* 0x000fe20000000000 */
[----:B------:R-:W-:-:S02]  /*09d0*/  ISETP.GT.U32.AND P1, PT, R27, R20, PT ;  /* 0x000000141b00720c */ /* 0x000fc40003f24070 */
[----:B------:R-:W-:Y:S01]  /*09e0*/  IABS R5, R7 ;  /* 0x0000000700057213 */ /* 0x000fe20000000000 */
[----:B------:R-:W-:Y:S01]  /*09f0*/  IMAD.HI.U32 R9, R23, R14, RZ ;  /* 0x0000000e17097227 */ /* 0x000fe200078e00ff */
[----:B------:R-:W-:Y:S02]  /*0a00*/  IABS R4, R8 ;  /* 0x0000000800047213 */ /* 0x000fe40000000000 */
[----:B------:R-:W-:Y:S01]  /*0a10*/  ISETP.GE.AND P5, PT, R6, RZ, PT ;  /* 0x000000ff0600720c */ /* 0x000fe20003fa6270 */
[----:B------:R-:W-:Y:S01]  /*0a20*/  @!P3 IMAD.IADD R15, R15, 0x1, -R0 ;  /* 0x000000010f0fb824 */ /* 0x000fe200078e0a00 */
[----:B------:R-:W-:Y:S01]  /*0a30*/  ISETP.GE.AND P0, PT, R7, RZ, PT ;  /* 0x000000ff0700720c */ /* 0x000fe20003f06270 */
[----:B------:R-:W-:Y:S01]  /*0a40*/  IMAD.HI.U32 R10, R23, R5, RZ ;  /* 0x00000005170a7227 */ /* 0x000fe200078e00ff */
[----:B------:R-:W-:Y:S02]  /*0a50*/  ISETP.GE.AND P2, PT, R8, RZ, PT ;  /* 0x000000ff0800720c */ /* 0x000fe40003f46270 */
[----:B------:R-:W-:Y:S01]  /*0a60*/  ISETP.GT.U32.AND P3, PT, R0, R15, PT ;  /* 0x0000000f0000720c */ /* 0x000fe20003f64070 */
[----:B------:R-:W-:-:S02]  /*0a70*/  @!P1 IMAD.IADD R20, R20, 0x1, -R27 ;  /* 0x0000000114149824 */ /* 0x000fc400078e0a1b */
[----:B------:R-:W-:Y:S02]  /*0a80*/  IMAD.MOV R9, RZ, RZ, -R9 ;  /* 0x000000ffff097224 */ /* 0x000fe400078e0a09 */
[----:B------:R-:W-:Y:S01]  /*0a90*/  IMAD.HI.U32 R6, R23, R4, RZ ;  /* 0x0000000417067227 */ /* 0x000fe200078e00ff */
[----:B------:R-:W-:-:S03]  /*0aa0*/  ISETP.GT.U32.AND P4, PT, R27, R20, PT ;  /* 0x000000141b00720c */ /* 0x000fc60003f84070 */
[----:B------:R-:W-:Y:S02]  /*0ab0*/  IMAD.MOV R7, RZ, RZ, -R10 ;  /* 0x000000ffff077224 */ /* 0x000fe400078e0a0a */
[----:B------:R-:W-:Y:S02]  /*0ac0*/  IMAD R14, R27, R9, R14 ;  /* 0x000000091b0e7224 */ /* 0x000fe400078e020e */
[----:B------:R-:W-:Y:S01]  /*0ad0*/  @!P3 IMAD.IADD R15, R15, 0x1, -R0 ;  /* 0x000000010f0fb824 */ /* 0x000fe200078e0a00 */
[----:B------:R-:W-:Y:S01]  /*0ae0*/  ISETP.NE.AND P3, PT, R2, RZ, PT ;  /* 0x000000ff0200720c */ /* 0x000fe20003f65270 */
[----:B------:R-:W-:Y:S01]  /*0af0*/  IMAD.MOV R6, RZ, RZ, -R6 ;  /* 0x000000ffff067224 */ /* 0x000fe200078e0a06 */
[C---:B------:R-:W-:Y:S01]  /*0b00*/  ISETP.GT.U32.AND P1, PT, R27.reuse, R14, PT ;  /* 0x0000000e1b00720c */ /* 0x040fe20003f24070 */
[C---:B------:R-:W-:Y:S01]  /*0b10*/  IMAD R5, R27.reuse, R7, R5 ;  /* 0x000000071b057224 */ /* 0x040fe200078e0205 */
[----:B------:R-:W-:Y:S01]  /*0b20*/  MOV R0, R15 ;  /* 0x0000000f00007202 */ /* 0x000fe20000000f00 */
[----:B------:R-:W-:-:S02]  /*0b30*/  IMAD R4, R27, R6, R4 ;  /* 0x000000061b047224 */ /* 0x000fc400078e0204 */
[--C-:B------:R-:W-:Y:S01]  /*0b40*/  @!P4 IMAD.IADD R20, R20, 0x1, -R27.reuse ;  /* 0x000000011414c824 */ /* 0x100fe200078e0a1b */
[C---:B------:R-:W-:Y:S01]  /*0b50*/  ISETP.GT.U32.AND P4, PT, R27.reuse, R5, PT ;  /* 0x000000051b00720c */ /* 0x040fe20003f84070 */
[C---:B------:R-:W-:Y:S02]  /*0b60*/  VIADD R6, R24.reuse, 0x7c ;  /* 0x0000007c18067836 */ /* 0x040fe40000000000 */
[----:B------:R-:W-:Y:S01]  /*0b70*/  @!P6 IMAD.MOV R0, RZ, RZ, -R0 ;  /* 0x000000ffff00e224 */ /* 0x000fe200078e0a00 */
[----:B------:R-:W-:Y:S01]  /*0b80*/  ISETP.GT.U32.AND P6, PT, R27, R4, PT ;  /* 0x000000041b00720c */ /* 0x000fe20003fc4070 */
[----:B------:R-:W-:Y:S01]  /*0b90*/  VIADD R9, R24, 0x7b ;  /* 0x0000007b18097836 */ /* 0x000fe20000000000 */
[----:B------:R-:W-:Y:S01]  /*0ba0*/  IABS R13, R6 ;  /* 0x00000006000d7213 */ /* 0x000fe20000000000 */
[--C-:B------:R-:W-:Y:S01]  /*0bb0*/  @!P1 IMAD.IADD R14, R14, 0x1, -R27.reuse ;  /* 0x000000010e0e9824 */ /* 0x100fe200078e0a1b */
[----:B------:R-:W-:Y:S01]  /*0bc0*/  @!P3 LOP3.LUT R0, RZ, R2, RZ, 0x33, !PT ;  /* 0x00000002ff00b212 */ /* 0x000fe200078e33ff */
[C---:B------:R-:W-:Y:S01]  /*0bd0*/  VIADD R10, R24.reuse, 0x7a ;  /* 0x0000007a180a7836 */ /* 0x040fe20000000000 */
[----:B------:R-:W-:Y:S01]  /*0be0*/  IABS R11, R9 ;  /* 0x00000009000b7213 */ /* 0x000fe20000000000 */
[----:B------:R-:W-:Y:S01]  /*0bf0*/  IMAD.HI.U32 R16, R23, R13, RZ ;  /* 0x0000000d17107227 */ /* 0x000fe200078e00ff */
[----:B------:R-:W-:Y:S01]  /*0c00*/  ISETP.GE.AND P3, PT, R24, RZ, PT ;  /* 0x000000ff1800720c */ /* 0x000fe20003f66270 */
[----:B------:R2:W-:Y:S01]  /*0c10*/  STL [R1+0x740], R0 ;  /* 0x0007400001007387 */ /* 0x0005e20000100800 */
[----:B------:R-:W-:Y:S01]  /*0c20*/  ISETP.GT.U32.AND P1, PT, R27, R14, PT ;  /* 0x0000000e1b00720c */ /* 0x000fe20003f24070 */
[----:B------:R-:W-:Y:S01]  /*0c30*/  @!P4 IMAD.IADD R5, R5, 0x1, -R27 ;  /* 0x000000010505c824 */ /* 0x000fe200078e0a1b */
[----:B------:R-:W-:Y:S01]  /*0c40*/  IABS R8, R10 ;  /* 0x0000000a00087213 */ /* 0x000fe20000000000 */
[----:B------:R-:W-:-:S04]  /*0c50*/  IMAD.HI.U32 R7, R23, R11, RZ ;  /* 0x0000000b17077227 */ /* 0x000fc800078e00ff */
[----:B------:R-:W-:Y:S02]  /*0c60*/  IMAD.MOV R16, RZ, RZ, -R16 ;  /* 0x000000ffff107224 */ /* 0x000fe400078e0a10 */
[----:B------:R-:W-:Y:S01]  /*0c70*/  @!P6 IMAD.IADD R4, R4, 0x1, -R27 ;  /* 0x000000010404e824 */ /* 0x000fe200078e0a1b */
[----:B------:R-:W-:Y:S01]  /*0c80*/  ISETP.GT.U32.AND P6, PT, R27, R5, PT ;  /* 0x000000051b00720c */ /* 0x000fe20003fc4070 */
[----:B------:R-:W-:-:S04]  /*0c90*/  IMAD.HI.U32 R12, R23, R8, RZ ;  /* 0x00000008170c7227 */ /* 0x000fc800078e00ff */
[C---:B------:R-:W-:Y:S02]  /*0ca0*/  IMAD R13, R27.reuse, R16, R13 ;  /* 0x000000101b0d7224 */ /* 0x040fe400078e020d */
[----:B------:R-:W-:Y:S02]  /*0cb0*/  IMAD.MOV R7, RZ, RZ, -R7 ;  /* 0x000000ffff077224 */ /* 0x000fe400078e0a07 */
[----:B------:R-:W-:Y:S02]  /*0cc0*/  IMAD.MOV R12, RZ, RZ, -R12 ;  /* 0x000000ffff0c7224 */ /* 0x000fe400078e0a0c */
[C---:B------:R-:W-:Y:S02]  /*0cd0*/  IMAD R11, R27.reuse, R7, R11 ;  /* 0x000000071b0b7224 */ /* 0x040fe400078e020b */
[----:B------:R-:W-:Y:S02]  /*0ce0*/  VIADD R2, R24, 0x79 ;  /* 0x0000007918027836 */ /* 0x000fe40000000000 */
[----:B------:R-:W-:Y:S01]  /*0cf0*/  @!P3 IMAD.MOV R20, RZ, RZ, -R20 ;  /* 0x000000ffff14b224 */ /* 0x000fe200078e0a14 */
[C---:B------:R-:W-:Y:S01]  /*0d00*/  ISETP.GT.U32.AND P3, PT, R27.reuse, R13, PT ;  /* 0x0000000d1b00720c */ /* 0x040fe20003f64070 */
[--C-:B------:R-:W-:Y:S01]  /*0d10*/  @!P1 IMAD.IADD R14, R14, 0x1, -R27.reuse ;  /* 0x000000010e0e9824 */ /* 0x100fe200078e0a1b */
[C---:B------:R-:W-:Y:S01]  /*0d20*/  ISETP.GT.U32.AND P1, PT, R27.reuse, R4, PT ;  /* 0x000000041b00720c */ /* 0x040fe20003f24070 */
[----:B------:R-:W-:Y:S01]  /*0d30*/  IMAD R8, R27, R12, R8 ;  /* 0x0000000c1b087224 */ /* 0x000fe200078e0208 */
[----:B------:R-:W-:Y:S01]  /*0d40*/  IABS R12, R2 ;  /* 0x00000002000c7213 */ /* 0x000fe20000000000 */
[----:B------:R-:W-:Y:S01]  /*0d50*/  @!P6 IMAD.IADD R5, R5, 0x1, -R27 ;  /* 0x000000010505e824 */ /* 0x000fe200078e0a1b */
[C---:B------:R-:W-:Y:S01]  /*0d60*/  ISETP.GT.U32.AND P4, PT, R27.reuse, R11, PT ;  /* 0x0000000b1b00720c */ /* 0x040fe20003f84070 */
[----:B------:R-:W-:Y:S01]  /*0d70*/  IMAD.MOV.U32 R17, RZ, RZ, R14 ;  /* 0x000000ffff117224 */ /* 0x000fe200078e000e */
[----:B------:R-:W-:Y:S01]  /*0d80*/  ISETP.GT.U32.AND P6, PT, R27, R8, PT ;  /* 0x000000081b00720c */ /* 0x000fe20003fc4070 */
[----:B------:R-:W-:-:S04]  /*0d90*/  IMAD.HI.U32 R14, R23, R12, RZ ;  /* 0x0000000c170e7227 */ /* 0x000fc800078e00ff */
[----:B--2---:R-:W-:Y:S01]  /*0da0*/  IMAD.MOV.U32 R0, RZ, RZ, R5 ;  /* 0x000000ffff007224 */ /* 0x004fe200078e0005 */
[----:B------:R-:W-:Y:S01]  /*0db0*/  IADD3 R14, PT, PT, -R14, RZ, RZ ;  /* 0x000000ff0e0e7210 */ /* 0x000fe20007ffe1ff */
[----:B------:R-:W-:Y:S01]  /*0dc0*/  @!P5 IMAD.MOV R17, RZ, RZ, -R17 ;  /* 0x000000ffff11d224 */ /* 0x000fe200078e0a11 */
[----:B------:R-:W-:Y:S01]  /*0dd0*/  ISETP.GE.AND P5, PT, R6, RZ, PT ;  /* 0x000000ff0600720c */ /* 0x000fe20003fa6270 */
[--C-:B------:R-:W-:Y:S01]  /*0de0*/  @!P3 IMAD.IADD R13, R13, 0x1, -R27.reuse ;  /* 0x000000010d0db824 */ /* 0x100fe200078e0a1b */
[----:B------:R-:W-:Y:S01]  /*0df0*/  ISETP.GE.AND P3, PT, R10, RZ, PT ;  /* 0x000000ff0a00720c */ /* 0x000fe20003f66270 */
[----:B------:R-:W-:Y:S01]  /*0e00*/  @!P0 IMAD.MOV R0, RZ, RZ, -R0 ;  /* 0x000000ffff008224 */ /* 0x000fe200078e0a00 */
[----:B------:R-:W-:Y:S01]  /*0e10*/  STL [R1+0x3c], R17 ;  /* 0x00003c1101007387 */ /* 0x000fe20000100800 */
[--C-:B------:R-:W-:Y:S01]  /*0e20*/  @!P1 IMAD.IADD R4, R4, 0x1, -R27.reuse ;  /* 0x0000000104049824 */ /* 0x100fe200078e0a1b */
[----:B------:R-:W-:Y:S01]  /*0e30*/  ISETP.GE.AND P1, PT, R9, RZ, PT ;  /* 0x000000ff0900720c */ /* 0x000fe20003f26270 */
[----:B------:R-:W-:Y:S01]  /*0e40*/  @!P4 IMAD.IADD R11, R11, 0x1, -R27 ;  /* 0x000000010b0bc824 */ /* 0x000fe200078e0a1b */
[----:B------:R-:W-:Y:S01]  /*0e50*/  ISETP.GT.U32.AND P4, PT, R27, R13, PT ;  /* 0x0000000d1b00720c */ /* 0x000fe20003f84070 */
[----:B------:R2:W-:Y:S01]  /*0e60*/  STL [R1+0x38], R0 ;  /* 0x0000380001007387 */ /* 0x0005e20000100800 */
[----:B------:R-:W-:-:S02]  /*0e70*/  VIADD R7, R24, 0x78 ;  /* 0x0000007818077836 */ /* 0x000fc40000000000 */
[C---:B------:R-:W-:Y:S02]  /*0e80*/  IMAD R9, R27.reuse, R14, R12 ;  /* 0x0000000e1b097224 */ /* 0x040fe400078e020c */
[----:B------:R-:W-:Y:S01]  /*0e90*/  @!P6 IMAD.IADD R8, R8, 0x1, -R27 ;  /* 0x000000010808e824 */ /* 0x000fe200078e0a1b */
[----:B------:R-:W-:Y:S01]  /*0ea0*/  IABS R15, R7 ;  /* 0x00000007000f7213 */ /* 0x000fe20000000000 */
[C---:B------:R-:W-:Y:S01]  /*0eb0*/  VIADD R5, R24.reuse, 0x76 ;  /* 0x0000007618057836 */ /* 0x040fe20000000000 */
[C---:B------:R-:W-:Y:S01]  /*0ec0*/  ISETP.GT.U32.AND P6, PT, R27.reuse, R11, PT ;  /* 0x0000000b1b00720c */ /* 0x040fe20003fc4070 */
[----:B------:R-:W-:Y:S01]  /*0ed0*/  VIADD R12, R24, 0x77 ;  /* 0x00000077180c7836 */ /* 0x000fe20000000000 */
[C---:B------:R-:W-:Y:S01]  /*0ee0*/  ISETP.GT.U32.AND P0, PT, R27.reuse, R8, PT ;  /* 0x000000081b00720c */ /* 0x040fe20003f04070 */
[----:B--2---:R-:W-:Y:S02]  /*0ef0*/  IMAD.MOV.U32 R0, RZ, RZ, R4 ;  /* 0x000000ffff007224 */ /* 0x004fe400078e0004 */
[----:B------:R-:W-:Y:S01]  /*0f00*/  IMAD.MOV.U32 R6, RZ, RZ, R15 ;  /* 0x000000ffff067224 */ /* 0x000fe200078e000f */
[----:B------:R-:W-:Y:S01]  /*0f10*/  IABS R4, R12 ;  /* 0x0000000c00047213 */ /* 0x000fe20000000000 */
[----:B------:R-:W-:Y:S01]  /*0f20*/  @!P2 IMAD.MOV R0, RZ, RZ, -R0 ;  /* 0x000000ffff00a224 */ /* 0x000fe200078e0a00 */
[----:B------:R-:W-:Y:S01]  /*0f30*/  ISETP.GT.U32.AND P2, PT, R27, R9, PT ;  /* 0x000000091b00720c */ /* 0x000fe20003f44070 */
[----:B------:R-:W-:Y:S01]  /*0f40*/  @!P4 IMAD.IADD R13, R13, 0x1, -R27 ;  /* 0x000000010d0dc824 */ /* 0x000fe200078e0a1b */
[----:B------:R-:W-:Y:S01]  /*0f50*/  ISETP.GE.AND P4, PT, R2, RZ, PT ;  /* 0x000000ff0200720c */ /* 0x000fe20003f86270 */
[----:B------:R-:W-:Y:S01]  /*0f60*/  IMAD.HI.U32 R10, R23, R6, RZ ;  /* 0x00000006170a7227 */ /* 0x000fe200078e00ff */
[----:B------:R2:W-:Y:S01]  /*0f70*/  STL [R1+0x34], R0 ;  /* 0x0000340001007387 */ /* 0x0005e20000100800 */
[----:B------:R-:W-:-:S02]  /*0f80*/  IABS R2, R5 ;  /* 0x0000000500027213 */ /* 0x000fc40000000000 */
[----:B------:R-:W-:Y:S02]  /*0f90*/  IMAD.MOV R10, RZ, RZ, -R10 ;  /* 0x000000ffff0a7224 */ /* 0x000fe400078e0a0a */
[--C-:B------:R-:W-:Y:S01]  /*0fa0*/  @!P0 IMAD.IADD R8, R8, 0x1, -R27.reuse ;  /* 0x0000000108088824 */ /* 0x100fe200078e0a1b */
[----:B------:R-:W-:Y:S01]  /*0fb0*/  ISETP.GE.AND P0, PT, R7, RZ, PT ;  /* 0x000000ff0700720c */ /* 0x000fe20003f06270 */
[----:B------:R-:W-:Y:S02]  /*0fc0*/  IMAD R6, R27, R10, R6 ;  /* 0x0000000a1b067224 */ /* 0x000fe400078e0206 */
[----:B------:R-:W-:Y:S01]  /*0fd0*/  @!P2 IMAD.IADD R9, R9, 0x1, -R27 ;  /* 0x000000010909a824 */ /* 0x000fe200078e0a1b */
[----:B--2---:R-:W-:Y:S01]  /*0fe0*/  MOV R0, R13 ;  /* 0x0000000d00007202 */ /* 0x004fe20000000f00 */
[----:B------:R-:W-:Y:S01]  /*0ff0*/  VIADD R7, R24, 0x75 ;  /* 0x0000007518077836 */ /* 0x000fe20000000000 */
[----:B------:R-:W-:Y:S01]  /*1000*/  ISETP.GE.AND P2, PT, R12, RZ, PT ;  /* 0x000000ff0c00720c */ /* 0x000fe20003f46270 */
[----:B------:R-:W-:-:S03]  /*1010*/  IMAD.HI.U32 R10, R23, R2, RZ ;  /* 0x00000002170a7227 */ /* 0x000fc600078e00ff */
[----:B------:R-:W-:Y:S01]  /*1020*/  IABS R12, R7 ;  /* 0x00000007000c7213 */ /* 0x000fe20000000000 */
[----:B------:R-:W-:Y:S01]  /*1030*/  @!P5 IMAD.MOV R0, RZ, RZ, -R0 ;  /* 0x000000ffff00d224 */ /* 0x000fe200078e0a00 */
[----:B------:R-:W-:Y:S01]  /*1040*/  ISETP.GT.U32.AND P5, PT, R27, R9, PT ;  /* 0x000000091b00720c */ /* 0x000fe20003fa4070 */
[----:B------:R-:W-:Y:S01]  /*1050*/  @!P6 IMAD.IADD R11, R11, 0x1, -R27 ;  /* 0x000000010b0be824 */ /* 0x000fe200078e0a1b */
[----:B------:R-:W-:Y:S01]  /*1060*/  ISETP.GT.U32.AND P6, PT, R27, R6, PT ;  /* 0x000000061b00720c */ /* 0x000fe20003fc4070 */
[----:B------:R-:W-:Y:S01]  /*1070*/  IMAD.MOV R10, RZ, RZ, -R10 ;  /* 0x000000ffff0a7224 */ /* 0x000fe200078e0a0a */
[----:B------:R2:W-:Y:S01]  /*1080*/  STL [R1+0x48], R0 ;  /* 0x0000480001007387 */ /* 0x0005e20000100800 */
[----:B------:R-:W-:-:S04]  /*1090*/  IMAD.HI.U32 R14, R23, R4, RZ ;  /* 0x00000004170e7227 */ /* 0x000fc800078e00ff */
[----:B------:R-:W-:Y:S02]  /*10a0*/  IMAD R2, R27, R10, R2 ;  /* 0x0000000a1b027224 */ /* 0x000fe400078e0202 */
[----:B------:R-:W-:-:S04]  /*10b0*/  IMAD.HI.U32 R10, R23, R12, RZ ;  /* 0x0000000c170a7227 */ /* 0x000fc800078e00ff */
[----:B------:R-:W-:Y:S02]  /*10c0*/  @!P1 IMAD.MOV R11, RZ, RZ, -R11 ;  /* 0x000000ffff0b9224 */ /* 0x000fe400078e0a0b */
[----:B------:R-:W-:Y:S02]  /*10d0*/  IMAD.MOV R13, RZ, RZ, -R14 ;  /* 0x000000ffff0d7224 */ /* 0x000fe400078e0a0e */
[----:B------:R-:W-:Y:S01]  /*10e0*/  IMAD.MOV R10, RZ, RZ, -R10 ;  /* 0x000000ffff0a7224 */ /* 0x000fe200078e0a0a */
[----:B------:R3:W-:Y:S01]  /*10f0*/  STL [R1+0x5c], R11 ;  /* 0x00005c0b01007387 */ /* 0x0007e20000100800 */
[--C-:B------:R-:W-:Y:S01]  /*1100*/  @!P5 IMAD.IADD R9, R9, 0x1, -R27.reuse ;  /* 0x000000010909d824 */ /* 0x100fe200078e0a1b */
[C---:B------:R-:W-:Y:S01]  /*1110*/  ISETP.GT.U32.AND P5, PT, R27.reuse, R2, PT ;  /* 0x000000021b00720c */ /* 0x040fe20003fa4070 */
[----:B------:R-:W-:Y:S02]  /*1120*/  @!P6 IMAD.IADD R6, R6, 0x1, -R27 ;  /* 0x000000010606e824 */ /* 0x000fe400078e0a1b */
[----:B------:R-:W-:-:S02]  /*1130*/  IMAD R4, R27, R13, R4 ;  /* 0x0000000d1b047224 */ /* 0x000fc400078e0204 */
[C---:B------:R-:W-:Y:S01]  /*1140*/  IMAD R12, R27.reuse, R10, R12 ;  /* 0x0000000a1b0c7224 */ /* 0x040fe200078e020c */
[C---:B------:R-:W-:Y:S01]  /*1150*/  ISETP.GT.U32.AND P6, PT, R27.reuse, R6, PT ;  /* 0x000000061b00720c */ /* 0x040fe20003fc4070 */
[----:B--2---:R-:W-:Y:S01]  /*1160*/  IMAD.MOV.U32 R0, RZ, RZ, R8 ;  /* 0x000000ffff007224 */ /* 0x004fe200078e0008 */
[C---:B------:R-:W-:Y:S01]  /*1170*/  ISETP.GT.U32.AND P1, PT, R27.reuse, R4, PT ;  /* 0x000000041b00720c */ /* 0x040fe20003f24070 */
[----:B---3--:R-:W-:Y:S02]  /*1180*/  IMAD.MOV.U32 R11, RZ, RZ, R9 ;  /* 0x000000ffff0b7224 */ /* 0x008fe400078e0009 */
[----:B------:R-:W-:Y:S02]  /*1190*/  VIADD R8, R24, 0x73 ;  /* 0x0000007318087836 */ /* 0x000fe40000000000 */
[----:B------:R-:W-:Y:S01]  /*11a0*/  @!P4 IMAD.MOV R11, RZ, RZ, -R11 ;  /* 0x000000ffff0bc224 */ /* 0x000fe200078e0a0b */
[----:B------:R-:W-:Y:S01]  /*11b0*/  ISETP.GT.U32.AND P4, PT, R27, R12, PT ;  /* 0x0000000c1b00720c */ /* 0x000fe20003f84070 */
[----:B------:R-:W-:Y:S01]  /*11c0*/  @!P3 IMAD.MOV R0, RZ, RZ, -R0 ;  /* 0x000000ffff00b224 */ /* 0x000fe200078e0a00 */
[----:B------:R-:W-:Y:S01]  /*11d0*/  IABS R18, R8 ;  /* 0x0000000800127213 */ /* 0x000fe20000000000 */
[--C-:B------:R-:W-:Y:S01]  /*11e0*/  @!P5 IMAD.IADD R2, R2, 0x1, -R27.reuse ;  /* 0x000000010202d824 */ /* 0x100fe200078e0a1b */
[----:B------:R-:W-:Y:S01]  /*11f0*/  ISETP.GE.AND P3, PT, R5, RZ, PT ;  /* 0x000000ff0500720c */ /* 0x000fe20003f66270 */
[--C-:B------:R-:W-:Y:S01]  /*1200*/  @!P6 IMAD.IADD R6, R6, 0x1, -R27.reuse ;  /* 0x000000010606e824 */ /* 0x100fe200078e0a1b */
[----:B------:R2:W-:Y:S01]  /*1210*/  STL [R1+0x60], R0 ;  /* 0x0000600001007387 */ /* 0x0005e20000100800 */
[--C-:B------:R-:W-:Y:S01]  /*1220*/  @!P1 IMAD.IADD R4, R4, 0x1, -R27.reuse ;  /* 0x0000000104049824 */ /* 0x100fe200078e0a1b */
[----:B------:R-:W-:Y:S01]  /*1230*/  ISETP.GT.U32.AND P5, PT, R27, R2, PT ;  /* 0x000000021b00720c */ /* 0x000fe20003fa4070 */
[C---:B------:R-:W-:Y:S01]  /*1240*/  VIADD R5, R24.reuse, 0x74 ;  /* 0x0000007418057836 */ /* 0x040fe20000000000 */
[----:B------:R-:W-:Y:S01]  /*1250*/  ISETP.GE.AND P6, PT, R7, RZ, PT ;  /* 0x000000ff0700720c */ /* 0x000fe20003fc6270 */
[----:B------:R-:W-:Y:S01]  /*1260*/  VIADD R7, R24, 0x72 ;  /* 0x0000007218077836 */ /* 0x000fe20000000000 */
[----:B------:R-:W-:Y:S01]  /*1270*/  ISETP.GT.U32.AND P1, PT, R27, R4, PT ;  /* 0x000000041b00720c */ /* 0x000fe20003f24070 */
[----:B------:R-:W-:Y:S01]  /*1280*/  @!P4 IMAD.IADD R12, R12, 0x1, -R27 ;  /* 0x000000010c0cc824 */ /* 0x000fe200078e0a1b */
[----:B------:R-:W-:Y:S01]  /*1290*/  IABS R19, R5 ;  /* 0x0000000500137213 */ /* 0x000fe20000000000 */
[----:B------:R-:W-:Y:S01]  /*12a0*/  STL [R1+0x64], R11 ;  /* 0x0000640b01007387 */ /* 0x000fe20000100800 */
[----:B--2---:R-:W-:Y:S01]  /*12b0*/  MOV R0, R6 ;  /* 0x0000000600007202 */ /* 0x004fe20000000f00 */
[----:B------:R-:W-:Y:S01]  /*12c0*/  IMAD.HI.U32 R6, R23, R18, RZ ;  /* 0x0000001217067227 */ /* 0x000fe200078e00ff */
[----:B------:R-:W-:-:S02]  /*12d0*/  ISETP.GT.U32.AND P4, PT, R27, R12, PT ;  /* 0x0000000c1b00720c */ /* 0x000fc40003f84070 */
[----:B------:R-:W-:Y:S01]  /*12e0*/  IABS R17, R7 ;  /* 0x0000000700117213 */ /* 0x000fe20000000000 */
[----:B------:R-:W-:Y:S02]  /*12f0*/  IMAD.MOV R6, RZ, RZ, -R6 ;  /* 0x000000ffff067224 */ /* 0x000fe400078e0a06 */
[----:B------:R-:W-:-:S04]  /*1300*/  IMAD.HI.U32 R9, R23, R19, RZ ;  /* 0x0000001317097227 */ /* 0x000fc800078e00ff */
[C---:B------:R-:W-:Y:S02]  /*1310*/  IMAD R18, R27.reuse, R6, R18 ;  /* 0x000000061b127224 */ /* 0x040fe400078e0212 */
[----:B------:R-:W-:Y:S01]  /*1320*/  @!P1 IMAD.IADD R4, R4, 0x1, -R27 ;  /* 0x0000000104049824 */ /* 0x000fe200078e0a1b */
[----:B------:R-:W-:Y:S01]  /*1330*/  ISETP.GE.AND P1, PT, R8, RZ, PT ;  /* 0x000000ff0800720c */ /* 0x000fe20003f26270 */
[----:B------:R-:W-:Y:S01]  /*1340*/  IMAD.MOV R8, RZ, RZ, -R9 ;  /* 0x000000ffff087224 */ /* 0x000fe200078e0a09 */
[----:B------:R-:W-:Y:S01]  /*1350*/  @!P4 IADD3 R12, PT, PT, R12, -R27, RZ ;  /* 0x8000001b0c0cc210 */ /* 0x000fe20007ffe0ff */
[----:B------:R-:W-:Y:S01]  /*1360*/  @!P0 IMAD.MOV R0, RZ, RZ, -R0 ;  /* 0x000000ffff008224 */ /* 0x000fe200078e0a00 */
[----:B------:R-:W-:Y:S01]  /*1370*/  ISETP.GT.U32.AND P4, PT, R27, R18, PT ;  /* 0x000000121b00720c */ /* 0x000fe20003f84070 */
[----:B------:R-:W-:Y:S01]  /*1380*/  @!P5 IMAD.IADD R2, R2, 0x1, -R27 ;  /* 0x000000010202d824 */ /* 0x000fe200078e0a1b */
[----:B------:R-:W-:Y:S01]  /*1390*/  ISETP.GE.AND P0, PT, R5, RZ, PT ;  /* 0x000000ff0500720c */ /* 0x000fe20003f06270 */
[----:B------:R-:W-:Y:S01]  /*13a0*/  IMAD R19, R27, R8, R19 ;  /* 0x000000081b137224 */ /* 0x000fe200078e0213 */
[----:B------:R2:W-:Y:S01]  /*13b0*/  STL [R1+0x68], R0 ;  /* 0x0000680001007387 */ /* 0x0005e20000100800 */
[----:B------:R-:W-:Y:S01]  /*13c0*/  IMAD.MOV.U32 R10, RZ, RZ, R4 ;  /* 0x000000ffff0a7224 */ /* 0x000fe200078e0004 */
[----:B------:R-:W-:Y:S01]  /*13d0*/  ISETP.GE.AND P5, PT, R7, RZ, PT ;  /* 0x000000ff0700720c */ /* 0x000fe20003fa6270 */
[----:B------:R-:W-:-:S02]  /*13e0*/  VIADD R16, R24, 0x71 ;  /* 0x0000007118107836 */ /* 0x000fc40000000000 */
[----:B------:R-:W-:Y:S01]  /*13f0*/  @!P2 IMAD.MOV R10, RZ, RZ, -R10 ;  /* 0x000000ffff0aa224 */ /* 0x000fe200078e0a0a */
[----:B------:R-:W-:Y:S01]  /*1400*/  ISETP.GT.U32.AND P2, PT, R27, R19, PT ;  /* 0x000000131b00720c */ /* 0x000fe20003f44070 */
[----:B------:R-:W-:-:S03]  /*1410*/  IMAD.HI.U32 R5, R23, R17, RZ ;  /* 0x0000001117057227 */ /* 0x000fc600078e00ff */
[----:B------:R-:W-:Y:S01]  /*1420*/  STL [R1+0x1b8], R10 ;  /* 0x0001b80a01007387 */ /* 0x000fe20000100800 */
[----:B--2---:R-:W-:Y:S02]  /*1430*/  IMAD.MOV.U32 R0, RZ, RZ, R2 ;  /* 0x000000ffff007224 */ /* 0x004fe400078e0002 */
[----:B------:R-:W-:Y:S02]  /*1440*/  @!P4 IMAD.IADD R18, R18, 0x1, -R27 ;  /* 0x000000011212c824 */ /* 0x000fe400078e0a1b */
[----:B------:R-:W-:Y:S01]  /*1450*/  @!P3 IMAD.MOV R0, RZ, RZ, -R0 ;  /* 0x000000ffff00b224 */ /* 0x000fe200078e0a00 */
[----:B------:R-:W-:Y:S01]  /*1460*/  ISETP.GE.AND P3, PT, R16, RZ, PT ;  /* 0x000000ff1000720c */ /* 0x000fe20003f66270 */
[----:B------:R-:W-:Y:S01]  /*1470*/  IMAD.MOV R5, RZ, RZ, -R5 ;  /* 0x000000ffff057224 */ /* 0x000fe200078e0a05 */
[----:B------:R-:W-:Y:S01]  /*1480*/  IABS R16, R16 ;  /* 0x0000001000107213 */ /* 0x000fe20000000000 */
[----:B------:R-:W-:Y:S01]  /*1490*/  VIADD R8, R24, 0x70 ;  /* 0x0000007018087836 */ /* 0x000fe20000000000 */
[----:B------:R2:W-:Y:S01]  /*14a0*/  STL [R1+0x1bc], R0 ;  /* 0x0001bc0001007387 */ /* 0x0005e20000100800 */
[C---:B------:R-:W-:Y:S01]  /*14b0*/  ISETP.GT.U32.AND P4, PT, R27.reuse, R18, PT ;  /* 0x000000121b00720c */ /* 0x040fe20003f84070 */
[----:B------:R-:W-:-:S02]  /*14c0*/  IMAD R17, R27, R5, R17 ;  /* 0x000000051b117224 */ /* 0x000fc400078e0211 */
[----:B------:R-:W-:Y:S01]  /*14d0*/  IMAD.HI.U32 R9, R23, R16, RZ ;  /* 0x0000001017097227 */ /* 0x000fe200078e00ff */
[----:B------:R-:W-:-:S03]  /*14e0*/  IABS R15, R8 ;  /* 0x00000008000f7213 */ /* 0x000fc60000000000 */
[----:B------:R-:W-:Y:S02]  /*14f0*/  @!P2 IMAD.IADD R19, R19, 0x1, -R27 ;  /* 0x000000011313a824 */ /* 0x000fe400078e0a1b */
[----:B--2---:R-:W-:Y:S02]  /*1500*/  IMAD.MOV.U32 R0, RZ, RZ, R12 ;  /* 0x000000ffff007224 */ /* 0x004fe400078e000c */
[----:B------:R-:W-:Y:S01]  /*1510*/  IMAD.MOV R9, RZ, RZ, -R9 ;  /* 0x000000ffff097224 */ /* 0x000fe200078e0a09 */
[C---:B------:R-:W-:Y:S01]  /*1520*/  ISETP.GT.U32.AND P2, PT, R27.reuse, R19, PT ;  /* 0x000000131b00720c */ /* 0x040fe20003f44070 */
[----:B------:R-:W-:Y:S01]  /*1530*/  @!P6 IMAD.MOV R0, RZ, RZ, -R0 ;  /* 0x000000ffff00e224 */ /* 0x000fe200078e0a00 */
[----:B------:R-:W-:Y:S01]  /*1540*/  ISETP.GT.U32.AND P6, PT, R27, R17, PT ;  /* 0x000000111b00720c */ /* 0x000fe20003fc4070 */
[----:B------:R-:W-:Y:S02]  /*1550*/  VIADD R6, R24, 0x6f ;  /* 0x0000006f18067836 */ /* 0x000fe40000000000 */
[----:B------:R-:W-:Y:S01]  /*1560*/  IMAD.HI.U32 R7, R23, R15, RZ ;  /* 0x0000000f17077227 */ /* 0x000fe200078e00ff */
[----:B------:R2:W-:Y:S02]  /*1570*/  STL [R1+0x70], R0 ;  /* 0x0000700001007387 */ /* 0x0005e40000100800 */
[----:B------:R-:W-:Y:S01]  /*1580*/  IABS R11, R6 ;  /* 0x00000006000b7213 */ /* 0x000fe20000000000 */
[----:B------:R-:W-:-:S02]  /*1590*/  IMAD R16, R27, R9, R16 ;  /* 0x000000091b107224 */ /* 0x000fc400078e0210 */
[----:B------:R-:W-:Y:S02]  /*15a0*/  IMAD.MOV R7, RZ, RZ, -R7 ;  /* 0x000000ffff077224 */ /* 0x000fe400078e0a07 */
[----:B------:R-:W-:Y:S01]  /*15b0*/  @!P4 IMAD.IADD R18, R18, 0x1, -R27 ;  /* 0x000000011212c824 */ /* 0x000fe200078e0a1b */
[C---:B------:R-:W-:Y:S01]  /*15c0*/  ISETP.GT.U32.AND P4, PT, R27.reuse, R16, PT ;  /* 0x000000101b00720c */ /* 0x040fe20003f84070 */
[----:B------:R-:W-:Y:S02]  /*15d0*/  IMAD R15, R27, R7, R15 ;  /* 0x000000071b0f7224 */ /* 0x000fe400078e020f */
[----:B------:R-:W-:-:S04]  /*15e0*/  IMAD.HI.U32 R4, R23, R11, RZ ;  /* 0x0000000b17047227 */ /* 0x000fc800078e00ff */
[----:B------:R-:W-:Y:S02]  /*15f0*/  VIADD R5, R24, 0x6e ;  /* 0x0000006e18057836 */ /* 0x000fe40000000000 */
[--C-:B------:R-:W-:Y:S01]  /*1600*/  @!P6 IMAD.IADD R17, R17, 0x1, -R27.reuse ;  /* 0x000000011111e824 */ /* 0x100fe200078e0a1b */
[----:B------:R-:W-:Y:S01]  /*1610*/  ISETP.GT.U32.AND P6, PT, R27, R15, PT ;  /* 0x0000000f1b00720c */ /* 0x000fe20003fc4070 */
[----:B------:R-:W-:Y:S01]  /*1620*/  IMAD.MOV R4, RZ, RZ, -R4 ;  /* 0x000000ffff047224 */ /* 0x000fe200078e0a04 */
[----:B------:R-:W-:Y:S01]  /*1630*/  IABS R10, R5 ;  /* 0x00000005000a7213 */ /* 0x000fe20000000000 */
[----:B------:R-:W-:Y:S01]  /*1640*/  @!P2 IMAD.IADD R19, R19, 0x1, -R27 ;  /* 0x000000011313a824 */ /* 0x000fe200078e0a1b */
[----:B------:R-:W-:Y:S01]  /*1650*/  ISETP.GE.AND P2, PT, R8, RZ, PT ;  /* 0x000000ff0800720c */ /* 0x000fe20003f46270 */
[C---:B------:R-:W-:Y:S02]  /*1660*/  IMAD R11, R27.reuse, R4, R11 ;  /* 0x000000041b0b7224 */ /* 0x040fe400078e020b */
[----:B------:R-:W-:Y:S01]  /*1670*/  VIADD R4, R24, 0x6d ;  /* 0x0000006d18047836 */ /* 0x000fe20000000000 */
[----:B--2---:R-:W-:Y:S01]  /*1680*/  MOV R0, R19 ;  /* 0x0000001300007202 */ /* 0x004fe20000000f00 */
[----:B------:R-:W-:Y:S01]  /*1690*/  @!P4 IMAD.IADD R16, R16, 0x1, -R27 ;  /* 0x000000011010c824 */ /* 0x000fe200078e0a1b */
[----:B------:R-:W-:Y:S01]  /*16a0*/  ISETP.GT.U32.AND P4, PT, R27, R17, PT ;  /* 0x000000111b00720c */ /* 0x000fe20003f84070 */
[----:B------:R-:W-:Y:S01]  /*16b0*/  IMAD.HI.U32 R2, R23, R10, RZ ;  /* 0x0000000a17027227 */ /* 0x000fe200078e00ff */
[----:B------:R-:W-:-:S03]  /*16c0*/  IABS R8, R4 ;  /* 0x0000000400087213 */ /* 0x000fc60000000000 */
[----:B------:R-:W-:Y:S02]  /*16d0*/  VIADD R12, R24, 0x6c ;  /* 0x0000006c180c7836 */ /* 0x000fe40000000000 */
[----:B------:R-:W-:Y:S02]  /*16e0*/  IMAD.MOV R2, RZ, RZ, -R2 ;  /* 0x000000ffff027224 */ /* 0x000fe400078e0a02 */
[----:B------:R-:W-:Y:S01]  /*16f0*/  @!P6 IMAD.IADD R15, R15, 0x1, -R27 ;  /* 0x000000010f0fe824 */ /* 0x000fe200078e0a1b */
[----:B------:R-:W-:Y:S01]  /*1700*/  IABS R7, R12 ;  /* 0x0000000c00077213 */ /* 0x000fe20000000000 */
[----:B------:R-:W-:Y:S01]  /*1710*/  @!P0 IMAD.MOV R0, RZ, RZ, -R0 ;  /* 0x000000ffff008224 */ /* 0x000fe200078e0a00 */
[----:B------:R-:W-:Y:S01]  /*1720*/  ISETP.GT.U32.AND P0, PT, R27, R16, PT ;  /* 0x000000101b00720c */ /* 0x000fe20003f04070 */
[----:B------:R-:W-:Y:S01]  /*1730*/  IMAD.HI.U32 R19, R23, R8, RZ ;  /* 0x0000000817137227 */ /* 0x000fe200078e00ff */
[C---:B------:R-:W-:Y:S02]  /*1740*/  ISETP.GT.U32.AND P6, PT, R27.reuse, R15, PT ;  /* 0x0000000f1b00720c */ /* 0x040fe40003fc4070 */
[----:B------:R2:W-:Y:S01]  /*1750*/  STL [R1+0x84], R0 ;  /* 0x0000840001007387 */ /* 0x0005e20000100800 */
[----:B------:R-:W-:-:S02]  /*1760*/  IMAD R10, R27, R2, R10 ;  /* 0x000000021b0a7224 */ /* 0x000fc400078e020a */
[----:B------:R-:W-:-:S04]  /*1770*/  IMAD.HI.U32 R21, R23, R7, RZ ;  /* 0x0000000717157227 */ /* 0x000fc800078e00ff */
[----:B------:R-:W-:Y:S02]  /*1780*/  IMAD.MOV R19, RZ, RZ, -R19 ;  /* 0x000000ffff137224 */ /* 0x000fe400078e0a13 */
[----:B------:R-:W-:Y:S01]  /*1790*/  @!P4 IMAD.IADD R17, R17, 0x1, -R27 ;  /* 0x000000011111c824 */ /* 0x000fe200078e0a1b */
[C---:B------:R-:W-:Y:S01]  /*17a0*/  ISETP.GT.U32.AND P4, PT, R27.reuse, R10, PT ;  /* 0x0000000a1b00720c */ /* 0x040fe20003f84070 */
[----:B--2---:R-:W-:Y:S02]  /*17b0*/  IMAD.MOV.U32 R0, RZ, RZ, R18 ;  /* 0x000000ffff007224 */ /* 0x004fe400078e0012 */
[----:B------:R-:W-:Y:S01]  /*17c0*/  IMAD.MOV R21, RZ, RZ, -R21 ;  /* 0x000000ffff157224 */ /* 0x000fe200078e0a15 */
[----:B------:R-:W-:Y:S01]  /*17d0*/  MOV R22, R17 ;  /* 0x0000001100167202 */ /* 0x000fe20000000f00 */
[C---:B------:R-:W-:Y:S02]  /*17e0*/  IMAD R8, R27.reuse, R19, R8 ;  /* 0x000000131b087224 */ /* 0x040fe400078e0208 */
[----:B------:R-:W-:Y:S01]  /*17f0*/  @!P1 IMAD.MOV R0, RZ, RZ, -R0 ;  /* 0x000000ffff009224 */ /* 0x000fe200078e0a00 */
[----:B------:R-:W-:Y:S01]  /*1800*/  ISETP.GT.U32.AND P1, PT, R27, R11, PT ;  /* 0x0000000b1b00720c */ /* 0x000fe20003f24070 */
[----:B------:R-:W-:-:S02]  /*1810*/  VIADD R13, R24, 0x6b ;  /* 0x0000006b180d7836 */ /* 0x000fc40000000000 */
[C---:B------:R-:W-:Y:S01]  /*1820*/  IMAD R7, R27.reuse, R21, R7 ;  /* 0x000000151b077224 */ /* 0x040fe200078e0207 */
[----:B------:R2:W-:Y:S01]  /*1830*/  STL [R1+0x88], R0 ;  /* 0x0000880001007387 */ /* 0x0005e20000100800 */
[--C-:B------:R-:W-:Y:S01]  /*1840*/  @!P0 IMAD.IADD R16, R16, 0x1, -R27.reuse ;  /* 0x0000000110108824 */ /* 0x100fe200078e0a1b */
[----:B------:R-:W-:Y:S01]  /*1850*/  ISETP.GT.U32.AND P0, PT, R27, R8, PT ;  /* 0x000000081b00720c */ /* 0x000fe20003f04070 */
[----:B------:R-:W-:Y:S01]  /*1860*/  VIADD R14, R24, 0x6a ;  /* 0x0000006a180e7836 */ /* 0x000fe20000000000 */
[----:B------:R-:W-:Y:S01]  /*1870*/  IABS R9, R13 ;  /* 0x0000000d00097213 */ /* 0x000fe20000000000 */
[--C-:B------:R-:W-:Y:S01]  /*1880*/  @!P6 IMAD.IADD R15, R15, 0x1, -R27.reuse ;  /* 0x000000010f0fe824 */ /* 0x100fe200078e0a1b */
[----:B------:R-:W-:Y:S01]  /*1890*/  ISETP.GT.U32.AND P6, PT, R27, R7, PT ;  /* 0x000000071b00720c */ /* 0x000fe20003fc4070 */
[----:B------:R-:W-:Y:S01]  /*18a0*/  @!P4 IMAD.IADD R10, R10, 0x1, -R27 ;  /* 0x000000010a0ac824 */ /* 0x000fe200078e0a1b */
[----:B------:R-:W-:Y:S01]  /*18b0*/  IABS R2, R14 ;  /* 0x0000000e00027213 */ /* 0x000fe20000000000 */
[----:B------:R-:W-:Y:S01]  /*18c0*/  IMAD.HI.U32 R18, R23, R9, RZ ;  /* 0x0000000917127227 */ /* 0x000fe200078e00ff */
[----:B------:R-:W-:-:S03]  /*18d0*/  ISETP.GE.AND P4, PT, R5, RZ, PT ;  /* 0x000000ff0500720c */ /* 0x000fc60003f86270 */
[----:B--2---:R-:W-:Y:S02]  /*18e0*/  IMAD.MOV.U32 R0, RZ, RZ, R16 ;  /* 0x000000ffff007224 */ /* 0x004fe400078e0010 */
[----:B------:R-:W-:Y:S01]  /*18f0*/  @!P5 IMAD.MOV R22, RZ, RZ, -R22 ;  /* 0x000000ffff16d224 */ /* 0x000fe200078e0a16 */
[----:B------:R-:W-:Y:S01]  /*1900*/  ISETP.GT.U32.AND P5, PT, R27, R10, PT ;  /* 0x0000000a1b00720c */ /* 0x000fe20003fa4070 */
[----:B------:R-:W-:Y:S02]  /*1910*/  @!P3 IMAD.MOV R0, RZ, RZ, -R0 ;  /* 0x000000ffff00b224 */ /* 0x000fe400078e0a00 */
[----:B------:R-:W-:Y:S01]  /*1920*/  @!P1 IMAD.IADD R11, R11, 0x1, -R27 ;  /* 0x000000010b0b9824 */ /* 0x000fe200078e0a1b */
[----:B------:R-:W-:Y:S01]  /*1930*/  STL [R1+0x90], R22 ;  /* 0x0000901601007387 */ /* 0x000fe20000100800 */
[----:B------:R-:W-:Y:S01]  /*1940*/  IMAD.HI.U32 R19, R23, R2, RZ ;  /* 0x0000000217137227 */ /* 0x000fe200078e00ff */
[----:B------:R-:W-:Y:S02]  /*1950*/  ISETP.GE.AND P1, PT, R6, RZ, PT ;  /* 0x000000ff0600720c */ /* 0x000fe40003f26270 */
[----:B------:R2:W-:Y:S01]  /*1960*/  STL [R1+0x94], R0 ;  /* 0x0000940001007387 */ /* 0x0005e20000100800 */
[----:B------:R-:W-:-:S02]  /*1970*/  IMAD.MOV R18, RZ, RZ, -R18 ;  /* 0x000000ffff127224 */ /* 0x000fc400078e0a12 */
[----:B------:R-:W-:Y:S01]  /*1980*/  @!P0 IMAD.IADD R8, R8, 0x1, -R27 ;  /* 0x0000000108088824 */ /* 0x000fe200078e0a1b */
[C---:B------:R-:W-:Y:S01]  /*1990*/  ISETP.GT.U32.AND P0, PT, R27.reuse, R11, PT ;  /* 0x0000000b1b00720c */ /* 0x040fe20003f04070 */
[----:B------:R-:W-:Y:S02]  /*19a0*/  IMAD.MOV R19, RZ, RZ, -R19 ;  /* 0x000000ffff137224 */ /* 0x000fe400078e0a13 */
[----:B------:R-:W-:Y:S02]  /*19b0*/  IMAD R5, R27, R18, R9 ;  /* 0x000000121b057224 */ /* 0x000fe400078e0209 */
[----:B------:R-:W-:Y:S01]  /*19c0*/  @!P6 IMAD.IADD R7, R7, 0x1, -R27 ;  /* 0x000000010707e824 */ /* 0x000fe200078e0a1b */
[C---:B------:R-:W-:Y:S01]  /*19d0*/  ISETP.GT.U32.AND P6, PT, R27.reuse, R8, PT ;  /* 0x000000081b00720c */ /* 0x040fe20003fc4070 */
[----:B--2---:R-:W-:Y:S02]  /*19e0*/  IMAD.MOV.U32 R0, RZ, RZ, R15 ;  /* 0x000000ffff007224 */ /* 0x004fe400078e000f */
[C---:B------:R-:W-:Y:S01]  /*19f0*/  IMAD R2, R27.reuse, R19, R2 ;  /* 0x000000131b027224 */ /* 0x040fe200078e0202 */
[C---:B------:R-:W-:Y:S01]  /*1a00*/  ISETP.GT.U32.AND P3, PT, R27.reuse, R7, PT ;  /* 0x000000071b00720c */ /* 0x040fe20003f64070 */
[----:B------:R-:W-:Y:S01]  /*1a10*/  @!P2 IMAD.MOV R0, RZ, RZ, -R0 ;  /* 0x000000ffff00a224 */ /* 0x000fe200078e0a00 */
[----:B------:R-:W-:Y:S01]  /*1a20*/  ISETP.GT.U32.AND P2, PT, R27, R5, PT ;  /* 0x000000051b00720c */ /* 0x000fe20003f44070 */
[----:B------:R-:W-:-:S02]  /*1a30*/  VIADD R9, R24, 0x69 ;  /* 0x0000006918097836 */ /* 0x000fc40000000000 */
[----:B------:R-:W-:Y:S01]  /*1a40*/  VIADD R6, R24, 0x68 ;  /* 0x0000006818067836 */ /* 0x000fe20000000000 */
[----:B------:R2:W-:Y:S01]  /*1a50*/  STL [R1+0x98], R0 ;  /* 0x0000980001007387 */ /* 0x0005e20000100800 */
[--C-:B------:R-:W-:Y:S01]  /*1a60*/  @!P5 IMAD.IADD R10, R10, 0x1, -R27.reuse ;  /* 0x000000010a0ad824 */ /* 0x100fe200078e0a1b */
[----:B------:R-:W-:Y:S01]  /*1a70*/  ISETP.GT.U32.AND P5, PT, R27, R2, PT ;  /* 0x000000021b00720c */ /* 0x000fe20003fa4070 */
[--C-:B------:R-:W-:Y:S01]  /*1a80*/  @!P0 IMAD.IADD R11, R11, 0x1, -R27.reuse ;  /* 0x000000010b0b8824 */ /* 0x100fe200078e0a1b */
[----:B------:R-:W-:Y:S01]  /*1a90*/  IABS R15, R9 ;  /* 0x00000009000f7213 */ /* 0x000fe20000000000 */
[----:B------:R-:W-:Y:S01]  /*1aa0*/  @!P6 IMAD.IADD R8, R8, 0x1, -R27 ;  /* 0x000000010808e824 */ /* 0x000fe200078e0a1b */
[----:B------:R-:W-:Y:S01]  /*1ab0*/  IABS R16, R6 ;  /* 0x0000000600107213 */ /* 0x000fe20000000000 */
[----:B------:R-:W-:Y:S01]  /*1ac0*/  IMAD.MOV.U32 R17, RZ, RZ, R11 ;  /* 0x000000ffff117224 */ /* 0x000fe200078e000b */
[----:B------:R-:W-:Y:S01]  /*1ad0*/  ISETP.GE.AND P0, PT, R4, RZ, PT ;  /* 0x000000ff0400720c */ /* 0x000fe20003f06270 */
[----:B------:R-:W-:Y:S01]  /*1ae0*/  @!P3 IMAD.IADD R7, R7, 0x1, -R27 ;  /* 0x000000010707b824 */ /* 0x000fe200078e0a1b */
[----:B------:R-:W-:Y:S01]  /*1af0*/  ISETP.GE.AND P6, PT, R12, RZ, PT ;  /* 0x000000ff0c00720c */ /* 0x000fe20003fc6270 */
[----:B------:R-:W-:Y:S01]  /*1b00*/  IMAD.MOV.U32 R4, RZ, RZ, R16 ;  /* 0x000000ffff047224 */ /* 0x000fe200078e0010 */
[----:B------:R-:W-:Y:S01]  /*1b10*/  ISETP.GE.AND P3, PT, R13, RZ, PT ;  /* 0x000000ff0d00720c */ /* 0x000fe20003f66270 */
[----:B------:R-:W-:-:S02]  /*1b20*/  IMAD.HI.U32 R12, R23, R15, RZ ;  /* 0x0000000f170c7227 */ /* 0x000fc400078e00ff */
[----:B------:R-:W-:Y:S02]  /*1b30*/  @!P5 IADD3 R2, PT, PT, R2, -R27, RZ ;  /* 0x8000001b0202d210 */ /* 0x000fe40007ffe0ff */
[----:B------:R-:W-:Y:S01]  /*1b40*/  @!P2 IMAD.IADD R5, R5, 0x1, -R27 ;  /* 0x000000010505a824 */ /* 0x000fe200078e0a1b */
[----:B------:R-:W-:Y:S01]  /*1b50*/  ISETP.GE.AND P5, PT, R9, RZ, PT ;  /* 0x000000ff0900720c */ /* 0x000fe20003fa6270 */
[----:B--2---:R-:W-:Y:S01]  /*1b60*/  IMAD.MOV.U32 R0, RZ, RZ, R10 ;  /* 0x000000ffff007224 */ /* 0x004fe200078e000a */
[----:B------:R-:W-:Y:S01]  /*1b70*/  ISETP.GE.AND P2, PT, R14, RZ, PT ;  /* 0x000000ff0e00720c */ /* 0x000fe20003f46270 */
[----:B------:R-:W-:-:S04]  /*1b80*/  IMAD.HI.U32 R13, R23, R4, RZ ;  /* 0x00000004170d7227 */ /* 0x000fc800078e00ff */
[----:B------:R-:W-:Y:S02]  /*1b90*/  IMAD.MOV R12, RZ, RZ, -R12 ;  /* 0x000000ffff0c7224 */ /* 0x000fe400078e0a0c */
[----:B------:R-:W-:Y:S01]  /*1ba0*/  @!P1 IMAD.MOV R17, RZ, RZ, -R17 ;  /* 0x000000ffff119224 */ /* 0x000fe200078e0a11 */
[C---:B------:R-:W-:Y:S01]  /*1bb0*/  ISETP.GT.U32.AND P1, PT, R27.reuse, R5, PT ;  /* 0x000000051b00720c */ /* 0x040fe20003f24070 */
[----:B------:R-:W-:Y:S01]  /*1bc0*/  @!P4 IMAD.MOV R0, RZ, RZ, -R0 ;  /* 0x000000ffff00c224 */ /* 0x000fe200078e0a00 */
[C---:B------:R-:W-:Y:S01]  /*1bd0*/  ISETP.GT.U32.AND P4, PT, R27.reuse, R2, PT ;  /* 0x000000021b00720c */ /* 0x040fe20003f84070 */
[----:B------:R-:W-:Y:S01]  /*1be0*/  IMAD.MOV R11, RZ, RZ, -R13 ;  /* 0x000000ffff0b7224 */ /* 0x000fe200078e0a0d */
[----:B------:R-:W-:Y:S01]  /*1bf0*/  STL [R1+0x9c], R17 ;  /* 0x00009c1101007387 */ /* 0x000fe20000100800 */
[C---:B------:R-:W-:Y:S02]  /*1c00*/  IMAD R9, R27.reuse, R12, R15 ;  /* 0x0000000c1b097224 */ /* 0x040fe400078e020f */
[C---:B------:R-:W-:Y:S01]  /*1c10*/  IMAD R4, R27.reuse, R11, R4 ;  /* 0x0000000b1b047224 */ /* 0x040fe200078e0204 */
[----:B------:R2:W-:Y:S01]  /*1c20*/  STL [R1+0xbc], R0 ;  /* 0x0000bc0001007387 */ /* 0x0005e20000100800 */
[----:B------:R-:W-:Y:S01]  /*1c30*/  @!P0 IMAD.MOV R8, RZ, RZ, -R8 ;  /* 0x000000ffff088224 */ /* 0x000fe200078e0a08 */
[----:B------:R-:W-:Y:S01]  /*1c40*/  ISETP.GT.U32.AND P0, PT, R27, R9, PT ;  /* 0x000000091b00720c */ /* 0x000fe20003f04070 */
[----:B------:R-:W-:-:S02]  /*1c50*/  VIADD R11, R24, 0x65 ;  /* 0x00000065180b7836 */ /* 0x000fc40000000000 */
[--C-:B------:R-:W-:Y:S01]  /*1c60*/  @!P1 IMAD.IADD R5, R5, 0x1, -R27.reuse ;  /* 0x0000000105059824 */ /* 0x100fe200078e0a1b */
[----:B------:R3:W-:Y:S01]  /*1c70*/  STL [R1+0xc0], R8 ;  /* 0x0000c00801007387 */ /* 0x0007e20000100800 */
[----:B------:R-:W-:Y:S01]  /*1c80*/  ISETP.GE.AND P1, PT, R6, RZ, PT ;  /* 0x000000ff0600720c */ /* 0x000fe20003f26270 */
[----:B------:R-:W-:Y:S02]  /*1c90*/  @!P4 IMAD.IADD R2, R2, 0x1, -R27 ;  /* 0x000000010202c824 */ /* 0x000fe400078e0a1b */
[----:B--2---:R-:W-:Y:S02]  /*1ca0*/  IMAD.MOV.U32 R0, RZ, RZ, R7 ;  /* 0x000000ffff007224 */ /* 0x004fe400078e0007 */
[C---:B------:R-:W-:Y:S02]  /*1cb0*/  VIADD R7, R24.reuse, 0x67 ;  /* 0x0000006718077836 */ /* 0x040fe40000000000 */
[----:B------:R-:W-:Y:S01]  /*1cc0*/  @!P6 IMAD.MOV R0, RZ, RZ, -R0 ;  /* 0x000000ffff00e224 */ /* 0x000fe200078e0a00 */
[----:B------:R-:W-:Y:S01]  /*1cd0*/  ISETP.GT.U32.AND P6, PT, R27, R4, PT ;  /* 0x000000041b00720c */ /* 0x000fe20003fc4070 */
[C---:B---3--:R-:W-:Y:S01]  /*1ce0*/  VIADD R8, R24.reuse, 0x66 ;  /* 0x0000006618087836 */ /* 0x048fe20000000000 */
[----:B------:R-:W-:Y:S01]  /*1cf0*/  IABS R6, R7 ;  /* 0x0000000700067213 */ /* 0x000fe20000000000 */
[----:B------:R-:W-:Y:S01]  /*1d00*/  @!P0 IMAD.IADD R9, R9, 0x1, -R27 ;  /* 0x0000000109098824 */ /* 0x000fe200078e0a1b */
[----:B------:R2:W-:Y:S01]  /*1d10*/  STL [R1+0xc4], R0 ;  /* 0x0000c40001007387 */ /* 0x0005e20000100800 */
[----:B------:R-:W-:Y:S01]  /*1d20*/  ISETP.GE.AND P4, PT, R7, RZ, PT ;  /* 0x000000ff0700720c */ /* 0x000fe20003f86270 */
[C---:B------:R-:W-:Y:S01]  /*1d30*/  VIADD R17, R24.reuse, 0x61 ;  /* 0x0000006118117836 */ /* 0x040fe20000000000 */
[----:B------:R-:W-:Y:S01]  /*1d40*/  IABS R10, R8 ;  /* 0x00000008000a7213 */ /* 0x000fe20000000000 */
[----:B------:R-:W-:Y:S01]  /*1d50*/  VIADD R14, R24, 0x60 ;  /* 0x00000060180e7836 */ /* 0x000fe20000000000 */
[----:B------:R-:W-:Y:S01]  /*1d60*/  ISETP.GE.AND P0, PT, R8, RZ, PT ;  /* 0x000000ff0800720c */ /* 0x000fe20003f06270 */
[----:B------:R-:W-:-:S03]  /*1d70*/  IMAD.HI.U32 R8, R23, R6, RZ ;  /* 0x0000000617087227 */ /* 0x000fc600078e00ff */
[----:B------:R-:W-:Y:S01]  /*1d80*/  IABS R13, R14 ;  /* 0x0000000e000d7213 */ /* 0x000fe20000000000 */
[----:B--2---:R-:W-:Y:S02]  /*1d90*/  IMAD.MOV.U32 R0, RZ, RZ, R5 ;  /* 0x000000ffff007224 */ /* 0x004fe400078e0005 */
[----:B------:R-:W-:Y:S01]  /*1da0*/  @!P6 IMAD.IADD R4, R4, 0x1, -R27 ;  /* 0x000000010404e824 */ /* 0x000fe200078e0a1b */
[C---:B------:R-:W-:Y:S01]  /*1db0*/  ISETP.GT.U32.AND P6, PT, R27.reuse, R9, PT ;  /* 0x000000091b00720c */ /* 0x040fe20003fc4070 */
[----:B------:R-:W-:Y:S02]  /*1dc0*/  @!P3 IMAD.MOV R0, RZ, RZ, -R0 ;  /* 0x000000ffff00b224 */ /* 0x000fe400078e0a00 */
[----:B------:R-:W-:Y:S01]  /*1dd0*/  IMAD.MOV.U32 R7, RZ, RZ, R10 ;  /* 0x000000ffff077224 */ /* 0x000fe200078e000a */
[----:B------:R-:W-:Y:S01]  /*1de0*/  ISETP.GT.U32.AND P3, PT, R27, R4, PT ;  /* 0x000000041b00720c */ /* 0x000fe20003f64070 */
[----:B------:R-:W-:Y:S01]  /*1df0*/  VIADD R10, R24, 0x63 ;  /* 0x00000063180a7836 */ /* 0x000fe20000000000 */
[----:B------:R2:W-:Y:S01]  /*1e00*/  STL [R1+0xc8], R0 ;  /* 0x0000c80001007387 */ /* 0x0005e20000100800 */
[----:B------:R-:W-:-:S04]  /*1e10*/  IMAD.HI.U32 R5, R23, R7, RZ ;  /* 0x0000000717057227 */ /* 0x000fc800078e00ff */
[----:B------:R-:W-:Y:S02]  /*1e20*/  IMAD.MOV R5, RZ, RZ, -R5 ;  /* 0x000000ffff057224 */ /* 0x000fe400078e0a05 */
[----:B------:R-:W-:Y:S02]  /*1e30*/  @!P6 IMAD.IADD R9, R9, 0x1, -R27 ;  /* 0x000000010909e824 */ /* 0x000fe400078e0a1b */
[----:B------:R-:W-:Y:S02]  /*1e40*/  IMAD R5, R27, R5, R7 ;  /* 0x000000051b057224 */ /* 0x000fe400078e0207 */
[----:B--2---:R-:W-:Y:S01]  /*1e50*/  IMAD.MOV.U32 R0, RZ, RZ, R2 ;  /* 0x000000ffff007224 */ /* 0x004fe200078e0002 */
[----:B------:R-:W-:Y:S01]  /*1e60*/  IADD3 R2, PT, PT, -R8, RZ, RZ ;  /* 0x000000ff08027210 */ /* 0x000fe20007ffe1ff */
[----:B------:R-:W-:Y:S02]  /*1e70*/  IMAD.MOV.U32 R12, RZ, RZ, R9 ;  /* 0x000000ffff0c7224 */ /* 0x000fe400078e0009 */
[----:B------:R-:W-:Y:S01]  /*1e80*/  @!P2 IMAD.MOV R0, RZ, RZ, -R0 ;  /* 0x000000ffff00a224 */ /* 0x000fe200078e0a00 */
[----:B------:R-:W-:Y:S01]  /*1e90*/  ISETP.GE.AND P2, PT, R11, RZ, PT ;  /* 0x000000ff0b00720c */ /* 0x000fe20003f46270 */
[C---:B------:R-:W-:Y:S01]  /*1ea0*/  IMAD R6, R27.reuse, R2, R6 ;  /* 0x000000021b067224 */ /* 0x040fe200078e0206 */
[----:B------:R-:W-:Y:S01]  /*1eb0*/  IABS R11, R11 ;  /* 0x0000000b000b7213 */ /* 0x000fe20000000000 */
[----:B------:R-:W-:Y:S01]  /*1ec0*/  @!P5 IMAD.MOV R12, RZ, RZ, -R12 ;  /* 0x000000ffff0cd224 */ /* 0x000fe200078e0a0c */
[C---:B------:R-:W-:Y:S01]  /*1ed0*/  ISETP.GT.U32.AND P5, PT, R27.reuse, R5, PT ;  /* 0x000000051b00720c */ /* 0x040fe20003fa4070 */
[----:B------:R-:W-:Y:S01]  /*1ee0*/  @!P3 IMAD.IADD R4, R4, 0x1, -R27 ;  /* 0x000000010404b824 */ /* 0x000fe200078e0a1b */
[----:B------:R-:W-:Y:S01]  /*1ef0*/  ISETP.GT.U32.AND P6, PT, R27, R6, PT ;  /* 0x000000061b00720c */ /* 0x000fe20003fc4070 */
[----:B------:R2:W-:Y:S01]  /*1f00*/  STL [R1+0xcc], R0 ;  /* 0x0000cc0001007387 */ /* 0x0005e20000100800 */
[----:B------:R-:W-:-:S03]  /*1f10*/  IMAD.HI.U32 R7, R23, R11, RZ ;  /* 0x0000000b17077227 */ /* 0x000fc600078e00ff */
[----:B------:R3:W-:Y:S01]  /*1f20*/  STL [R1+0xec], R12 ;  /* 0x0000ec0c01007387 */ /* 0x0007e20000100800 */
[C---:B------:R-:W-:Y:S02]  /*1f30*/  VIADD R8, R24.reuse, 0x64 ;  /* 0x0000006418087836 */ /* 0x040fe40000000000 */
[----:B------:R-:W-:Y:S02]  /*1f40*/  VIADD R2, R24, 0x62 ;  /* 0x0000006218027836 */ /* 0x000fe40000000000 */
[----:B------:R-:W-:Y:S01]  /*1f50*/  IMAD.MOV R7, RZ, RZ, -R7 ;  /* 0x000000ffff077224 */ /* 0x000fe200078e0a07 */
[----:B------:R-:W-:Y:S01]  /*1f60*/  ISETP.GE.AND P3, PT, R8, RZ, PT ;  /* 0x000000ff0800720c */ /* 0x000fe20003f66270 */
[----:B--2---:R-:W-:Y:S01]  /*1f70*/  IMAD.MOV.U32 R0, RZ, RZ, R4 ;  /* 0x000000ffff007224 */ /* 0x004fe200078e0004 */
[----:B------:R-:W-:Y:S01]  /*1f80*/  IABS R8, R8 ;  /* 0x0000000800087213 */ /* 0x000fe20000000000 */
[--C-:B------:R-:W-:Y:S01]  /*1f90*/  @!P6 IMAD.IADD R6, R6, 0x1, -R27.reuse ;  /* 0x000000010606e824 */ /* 0x100fe200078e0a1b */
[----:B------:R-:W-:Y:S01]  /*1fa0*/  IABS R9, R2 ;  /* 0x0000000200097213 */ /* 0x000fe20000000000 */
[----:B------:R-:W-:Y:S01]  /*1fb0*/  @!P1 IMAD.MOV R0, RZ, RZ, -R0 ;  /* 0x000000ffff009224 */ /* 0x000fe200078e0a00 */
[----:B------:R-:W-:Y:S01]  /*1fc0*/  ISETP.GE.AND P1, PT, R10, RZ, PT ;  /* 0x000000ff0a00720c */ /* 0x000fe20003f26270 */
[----:B------:R-:W-:Y:S01]  /*1fd0*/  @!P5 IMAD.IADD R5, R5, 0x1, -R27 ;  /* 0x000000010505d824 */ /* 0x000fe200078e0a1b */
[C---:B------:R-:W-:Y:S01]  /*1fe0*/  ISETP.GT.U32.AND P6, PT, R27.reuse, R6, PT ;  /* 0x000000061b00720c */ /* 0x040fe20003fc4070 */
[----:B------:R-:W-:Y:S01]  /*1ff0*/  IMAD R11, R27, R7, R11 ;  /* 0x000000071b0b7224 */ /* 0x000fe200078e020b */
[----:B------:R-:W-:Y:S01]  /*2000*/  IABS R10, R10 ;  /* 0x0000000a000a7213 */ /* 0x000fe20000000000 */
[----:B------:R-:W-:Y:S01]  /*2010*/  IMAD.HI.U32 R4, R23, R8, RZ ;  /* 0x0000000817047227 */ /* 0x000fe200078e00ff */
[----:B------:R-:W-:Y:S01]  /*2020*/  ISETP.GT.U32.AND P5, PT, R27, R5, PT ;  /* 0x000000051b00720c */ /* 0x000fe20003fa4070 */
[----:B------:R2:W-:Y:S02]  /*2030*/  STL [R1+0xf0], R0 ;  /* 0x0000f00001007387 */ /* 0x0005e40000100800 */
[----:B---3--:R-:W-:-:S04]  /*2040*/  IMAD.HI.U32 R12, R23, R10, RZ ;  /* 0x0000000a170c7227 */ /* 0x008fc800078e00ff */
[----:B------:R-:W-:Y:S02]  /*2050*/  IMAD.HI.U32 R7, R23, R9, RZ ;  /* 0x0000000917077227 */ /* 0x000fe400078e00ff */
[----:B------:R-:W-:Y:S02]  /*2060*/  @!P6 IADD3 R6, PT, PT, R6, -R27, RZ ;  /* 0x8000001b0606e210 */ /* 0x000fe40007ffe0ff */
[C---:B------:R-:W-:Y:S01]  /*2070*/  ISETP.GT.U32.AND P6, PT, R27.reuse, R11, PT ;  /* 0x0000000b1b00720c */ /* 0x040fe20003fc4070 */
[----:B------:R-:W-:Y:S02]  /*2080*/  IMAD.MOV R12, RZ, RZ, -R12 ;  /* 0x000000ffff0c7224 */ /* 0x000fe400078e0a0c */
[----:B------:R-:W-:Y:S02]  /*2090*/  IMAD.MOV R4, RZ, RZ, -R4 ;  /* 0x000000ffff047224 */ /* 0x000fe400078e0a04 */
[----:B------:R-:W-:Y:S02]  /*20a0*/  IMAD.MOV R7, RZ, RZ, -R7 ;  /* 0x000000ffff077224 */ /* 0x000fe400078e0a07 */
[----:B------:R-:W-:-:S02]  /*20b0*/  IMAD R10, R27, R12, R10 ;  /* 0x0000000c1b0a7224 */ /* 0x000fc400078e020a */
[C---:B------:R-:W-:Y:S01]  /*20c0*/  IMAD R8, R27.reuse, R4, R8 ;  /* 0x000000041b087224 */ /* 0x040fe200078e0208 */
[----:B------:R-:W-:Y:S01]  /*20d0*/  IABS R4, R17 ;  /* 0x0000001100047213 */ /* 0x000fe20000000000 */
[----:B--2---:R-:W-:Y:S02]  /*20e0*/  IMAD.MOV.U32 R0, RZ, RZ, R6 ;  /* 0x000000ffff007224 */ /* 0x004fe400078e0006 */
[----:B------:R-:W-:Y:S02]  /*20f0*/  IMAD R9, R27, R7, R9 ;  /* 0x000000071b097224 */ /* 0x000fe400078e0209 */
[--C-:B------:R-:W-:Y:S01]  /*2100*/  @!P5 IMAD.IADD R5, R5, 0x1, -R27.reuse ;  /* 0x000000010505d824 */ /* 0x100fe200078e0a1b */
[C---:B------:R-:W-:Y:S01]  /*2110*/  ISETP.GT.U32.AND P5, PT, R27.reuse, R10, PT ;  /* 0x0000000a1b00720c */ /* 0x040fe20003fa4070 */
[----:B------:R-:W-:Y:S01]  /*2120*/  @!P4 IMAD.MOV R0, RZ, RZ, -R0 ;  /* 0x000000ffff00c224 */ /* 0x000fe200078e0a00 */
[----:B------:R-:W-:Y:S01]  /*2130*/  ISETP.GT.U32.AND P4, PT, R27, R8, PT ;  /* 0x000000081b00720c */ /* 0x000fe20003f84070 */
[----:B------:R-:W-:Y:S01]  /*2140*/  @!P6 IMAD.IADD R11, R11, 0x1, -R27 ;  /* 0x000000010b0be824 */ /* 0x000fe200078e0a1b */
[----:B------:R-:W-:Y:S01]  /*2150*/  ISETP.GT.U32.AND P6, PT, R27, R9, PT ;  /* 0x000000091b00720c */ /* 0x000fe20003fc4070 */
[----:B------:R-:W-:Y:S01]  /*2160*/  IMAD.HI.U32 R6, R23, R4, RZ ;  /* 0x0000000417067227 */ /* 0x000fe200078e00ff */
[----:B------:R2:W-:Y:S03]  /*2170*/  STL [R1+0xf8], R0 ;  /* 0x0000f80001007387 */ /* 0x0005e60000100800 */
[----:B------:R-:W-:-:S02]  /*2180*/  IMAD.MOV R6, RZ, RZ, -R6 ;  /* 0x000000ffff067224 */ /* 0x000fc400078e0a06 */
[----:B------:R-:W-:Y:S02]  /*2190*/  VIADD R7, R24, 0x5f ;  /* 0x0000005f18077836 */ /* 0x000fe40000000000 */
[--C-:B------:R-:W-:Y:S02]  /*21a0*/  @!P5 IMAD.IADD R10, R10, 0x1, -R27.reuse ;  /* 0x000000010a0ad824 */ /* 0x100fe400078e0a1b */
[--C-:B------:R-:W-:Y:S01]  /*21b0*/  @!P4 IMAD.IADD R8, R8, 0x1, -R27.reuse ;  /* 0x000000010808c824 */ /* 0x100fe200078e0a1b */
[----:B------:R-:W-:Y:S01]  /*21c0*/  ISETP.GT.U32.AND P4, PT, R27, R11, PT ;  /* 0x0000000b1b00720c */ /* 0x000fe20003f84070 */
[----:B------:R-:W-:Y:S01]  /*21d0*/  @!P6 IMAD.IADD R9, R9, 0x1, -R27 ;  /* 0x000000010909e824 */ /* 0x000fe200078e0a1b */
[C---:B------:R-:W-:Y:S01]  /*21e0*/  ISETP.GT.U32.AND P6, PT, R27.reuse, R10, PT ;  /* 0x0000000a1b00720c */ /* 0x040fe20003fc4070 */
[----:B--2---:R-:W-:Y:S01]  /*21f0*/  IMAD.MOV.U32 R0, RZ, RZ, R5 ;  /* 0x000000ffff007224 */ /* 0x004fe200078e0005 */
[----:B------:R-:W-:Y:S01]  /*2200*/  ISETP.GT.U32.AND P5, PT, R27, R8, PT ;  /* 0x000000081b00720c */ /* 0x000fe20003fa4070 */
[----:B------:R-:W-:Y:S01]  /*2210*/  IMAD.HI.U32 R5, R23, R13, RZ ;  /* 0x0000000d17057227 */ /* 0x000fe200078e00ff */
[----:B------:R-:W-:-:S03]  /*2220*/  IABS R16, R7 ;  /* 0x0000000700107213 */ /* 0x000fc60000000000 */
[----:B------:R-:W-:Y:S02]  /*2230*/  IMAD.MOV R5, RZ, RZ, -R5 ;  /* 0x000000ffff057224 */ /* 0x000fe400078e0a05 */
[----:B------:R-:W-:Y:S01]  /*2240*/  @!P0 IMAD.MOV R0, RZ, RZ, -R0 ;  /* 0x000000ffff008224 */ /* 0x000fe200078e0a00 */
[C---:B------:R-:W-:Y:S01]  /*2250*/  ISETP.GT.U32.AND P0, PT, R27.reuse, R9, PT ;  /* 0x000000091b00720c */ /* 0x040fe20003f04070 */
[----:B------:R-:W-:Y:S01]  /*2260*/  IMAD R4, R27, R6, R4 ;  /* 0x000000061b047224 */ /* 0x000fe200078e0204 */
[----:B------:R-:W-:Y:S01]  /*2270*/  @!P4 IADD3 R11, PT, PT, R11, -R27, RZ ;  /* 0x8000001b0b0bc210 */ /* 0x000fe20007ffe0ff */
[C---:B------:R-:W-:Y:S01]  /*2280*/  IMAD R13, R27.reuse, R5, R13 ;  /* 0x000000051b0d7224 */ /* 0x040fe200078e020d */
[----:B------:R2:W-:Y:S01]  /*2290*/  STL [R1+0xfc], R0 ;  /* 0x0000fc0001007387 */ /* 0x0005e20000100800 */
[--C-:B------:R-:W-:Y:S01]  /*22a0*/  @!P6 IMAD.IADD R10, R10, 0x1, -R27.reuse ;  /* 0x000000010a0ae824 */ /* 0x100fe200078e0a1b */
[C---:B------:R-:W-:Y:S01]  /*22b0*/  ISETP.GT.U32.AND P4, PT, R27.reuse, R4, PT ;  /* 0x000000041b00720c */ /* 0x040fe20003f84070 */
[C---:B------:R-:W-:Y:S01]  /*22c0*/  VIADD R5, R24.reuse, 0x5d ;  /* 0x0000005d18057836 */ /* 0x040fe20000000000 */
[----:B------:R-:W-:Y:S01]  /*22d0*/  ISETP.GT.U32.AND P6, PT, R27, R13, PT ;  /* 0x0000000d1b00720c */ /* 0x000fe20003fc4070 */
[----:B------:R-:W-:Y:S01]  /*22e0*/  VIADD R6, R24, 0x5e ;  /* 0x0000005e18067836 */ /* 0x000fe20000000000 */
[----:B------:R-:W-:Y:S01]  /*22f0*/  @!P1 IADD3 R10, PT, PT, -R10, RZ, RZ ;  /* 0x000000ff0a0a9210 */ /* 0x000fe20007ffe1ff */
[--C-:B------:R-:W-:Y:S01]  /*2300*/  @!P5 IMAD.IADD R8, R8, 0x1, -R27.reuse ;  /* 0x000000010808d824 */ /* 0x100fe200078e0a1b */
[----:B------:R-:W-:Y:S01]  /*2310*/  ISETP.GE.AND P5, PT, R2, RZ, PT ;  /* 0x000000ff0200720c */ /* 0x000fe20003fa6270 */
[----:B------:R-:W-:Y:S01]  /*2320*/  @!P0 IMAD.IADD R9, R9, 0x1, -R27 ;  /* 0x0000000109098824 */ /* 0x000fe200078e0a1b */
[----:B------:R-:W-:Y:S01]  /*2330*/  ISETP.GE.AND P0, PT, R17, RZ, PT ;  /* 0x000000ff1100720c */ /* 0x000fe20003f06270 */
[----:B------:R-:W-:Y:S01]  /*2340*/  IMAD.HI.U32 R12, R23, R16, RZ ;  /* 0x00000010170c7227 */ /* 0x000fe200078e00ff */
[----:B------:R-:W-:-:S02]  /*2350*/  IABS R17, R5 ;  /* 0x0000000500117213 */ /* 0x000fc40000000000 */
[----:B------:R-:W-:Y:S01]  /*2360*/  IABS R15, R6 ;  /* 0x00000006000f7213 */ /* 0x000fe20000000000 */
[--C-:B------:R-:W-:Y:S01]  /*2370*/  @!P4 IMAD.IADD R4, R4, 0x1, -R27.reuse ;  /* 0x000000010404c824 */ /* 0x100fe200078e0a1b */
[----:B------:R-:W-:Y:S01]  /*2380*/  ISETP.GE.AND P4, PT, R14, RZ, PT ;  /* 0x000000ff0e00720c */ /* 0x000fe20003f86270 */
[----:B------:R-:W-:Y:S01]  /*2390*/  @!P6 IMAD.IADD R13, R13, 0x1, -R27 ;  /* 0x000000010d0de824 */ /* 0x000fe200078e0a1b */
[----:B------:R-:W-:Y:S01]  /*23a0*/  ISETP.GE.AND P1, PT, R7, RZ, PT ;  /* 0x000000ff0700720c */ /* 0x000fe20003f26270 */
[----:B------:R-:W-:Y:S02]  /*23b0*/  IMAD.MOV.U32 R14, RZ, RZ, R17 ;  /* 0x000000ffff0e7224 */ /* 0x000fe400078e0011 */
[----:B------:R-:W-:Y:S01]  /*23c0*/  IMAD.MOV.U32 R18, RZ, RZ, R11 ;  /* 0x000000ffff127224 */ /* 0x000fe200078e000b */
[----:B------:R-:W-:Y:S01]  /*23d0*/  ISETP.GT.U32.AND P6, PT, R27, R13, PT ;  /* 0x0000000d1b00720c */ /* 0x000fe20003fc4070 */
[----:B------:R-:W-:-:S04]  /*23e0*/  IMAD.HI.U32 R11, R23, R14, RZ ;  /* 0x0000000e170b7227 */ /* 0x000fc800078e00ff */
[----:B------:R-:W-:Y:S02]  /*23f0*/  IMAD.MOV R12, RZ, RZ, -R12 ;  /* 0x000000ffff0c7224 */ /* 0x000fe400078e0a0c */
[----:B--2---:R-:W-:Y:S02]  /*2400*/  IMAD.MOV.U32 R0, RZ, RZ, R8 ;  /* 0x000000ffff007224 */ /* 0x004fe400078e0008 */
[----:B------:R-:W-:Y:S02]  /*2410*/  IMAD.MOV R8, RZ, RZ, -R11 ;  /* 0x000000ffff087224 */ /* 0x000fe400078e0a0b */
[----:B------:R-:W-:Y:S01]  /*2420*/  @!P2 IMAD.MOV R18, RZ, RZ, -R18 ;  /* 0x000000ffff12a224 */ /* 0x000fe200078e0a12 */
[C---:B------:R-:W-:Y:S01]  /*2430*/  ISETP.GT.U32.AND P2, PT, R27.reuse, R4, PT ;  /* 0x000000041b00720c */ /* 0x040fe20003f44070 */
[C---:B------:R-:W-:Y:S02]  /*2440*/  IMAD R16, R27.reuse, R12, R16 ;  /* 0x0000000c1b107224 */ /* 0x040fe400078e0210 */
[----:B------:R-:W-:Y:S01]  /*2450*/  IMAD R14, R27, R8, R14 ;  /* 0x000000081b0e7224 */ /* 0x000fe200078e020e */
[----:B------:R-:W-:Y:S01]  /*2460*/  STL [R1+0x100], R18 ;  /* 0x0001001201007387 */ /* 0x000fe20000100800 */
[----:B------:R-:W-:-:S04]  /*2470*/  IMAD.HI.U32 R2, R23, R15, RZ ;  /* 0x0000000f17027227 */ /* 0x000fc800078e00ff */
[----:B------:R-:W-:Y:S01]  /*2480*/  @!P3 IMAD.MOV R0, RZ, RZ, -R0 ;  /* 0x000000ffff00b224 */ /* 0x000fe200078e0a00 */
[----:B------:R-:W-:Y:S01]  /*2490*/  ISETP.GT.U32.AND P3, PT, R27, R16, PT ;  /* 0x000000101b00720c */ /* 0x000fe20003f64070 */
[--C-:B------:R-:W-:Y:S01]  /*24a0*/  @!P6 IMAD.IADD R13, R13, 0x1, -R27.reuse ;  /* 0x000000010d0de824 */ /* 0x100fe200078e0a1b */
[C---:B------:R-:W-:Y:S01]  /*24b0*/  ISETP.GT.U32.AND P6, PT, R27.reuse, R14, PT ;  /* 0x0000000e1b00720c */ /* 0x040fe20003fc4070 */
[----:B------:R-:W-:Y:S01]  /*24c0*/  IMAD.MOV R2, RZ, RZ, -R2 ;  /* 0x000000ffff027224 */ /* 0x000fe200078e0a02 */
[----:B------:R2:W-:Y:S01]  /*24d0*/  STL [R1+0x108], R0 ;  /* 0x0001080001007387 */ /* 0x0005e20000100800 */
[----:B------:R-:W-:Y:S01]  /*24e0*/  @!P2 IMAD.IADD R4, R4, 0x1, -R27 ;  /* 0x000000010404a824 */ /* 0x000fe200078e0a1b */
[----:B------:R-:W-:Y:S01]  /*24f0*/  ISETP.GE.AND P2, PT, R6, RZ, PT ;  /* 0x000000ff0600720c */ /* 0x000fe20003f46270 */
[----:B------:R-:W-:Y:S01]  /*2500*/  IMAD R15, R27, R2, R15 ;  /* 0x000000021b0f7224 */ /* 0x000fe200078e020f */
[----:B------:R-:W-:Y:S01]  /*2510*/  STL [R1+0x10c], R10 ;  /* 0x00010c0a01007387 */ /* 0x000fe20000100800 */
[----:B------:R-:W-:-:S02]  /*2520*/  VIADD R6, R24, 0x5b ;  /* 0x0000005b18067836 */ /* 0x000fc40000000000 */
[----:B------:R-:W-:Y:S02]  /*2530*/  VIADD R2, R24, 0x5c ;  /* 0x0000005c18027836 */ /* 0x000fe40000000000 */
[----:B------:R-:W-:Y:S01]  /*2540*/  @!P3 IMAD.IADD R16, R16, 0x1, -R27 ;  /* 0x000000011010b824 */ /* 0x000fe200078e0a1b */
[----:B------:R-:W-:Y:S01]  /*2550*/  ISETP.GE.AND P3, PT, R5, RZ, PT ;  /* 0x000000ff0500720c */ /* 0x000fe20003f66270 */
[----:B--2---:R-:W-:Y:S01]  /*2560*/  IMAD.MOV.U32 R0, RZ, RZ, R9 ;  /* 0x000000ffff007224 */ /* 0x004fe200078e0009 */
[----:B------:R-:W-:Y:S01]  /*2570*/  IABS R5, R6 ;  /* 0x0000000600057213 */ /* 0x000fe20000000000 */
[----:B------:R-:W-:Y:S01]  /*2580*/  @!P6 IMAD.IADD R14, R14, 0x1, -R27 ;  /* 0x000000010e0ee824 */ /* 0x000fe200078e0a1b */
[----:B------:R-:W-:Y:S01]  /*2590*/  IABS R11, R2 ;  /* 0x00000002000b7213 */ /* 0x000fe20000000000 */
[----:B------:R-:W-:Y:S01]  /*25a0*/  @!P5 IMAD.MOV R0, RZ, RZ, -R0 ;  /* 0x000000ffff00d224 */ /* 0x000fe200078e0a00 */
[----:B------:R-:W-:Y:S01]  /*25b0*/  ISETP.GT.U32.AND P5, PT, R27, R15, PT ;  /* 0x0000000f1b00720c */ /* 0x000fe20003fa4070 */
[----:B------:R-:W-:Y:S01]  /*25c0*/  IMAD.HI.U32 R7, R23, R5, RZ ;  /* 0x0000000517077227 */ /* 0x000fe200078e00ff */
[----:B------:R-:W-:-:S02]  /*25d0*/  ISETP.GT.U32.AND P6, PT, R27, R14, PT ;  /* 0x0000000e1b00720c */ /* 0x000fc40003fc4070 */
[----:B------:R2:W-:Y:S01]  /*25e0*/  STL [R1+0x114], R0 ;  /* 0x0001140001007387 */ /* 0x0005e20000100800 */
[----:B------:R-:W-:Y:S02]  /*25f0*/  IMAD.MOV R7, RZ, RZ, -R7 ;  /* 0x000000ffff077224 */ /* 0x000fe400078e0a07 */
[----:B------:R-:W-:-:S04]  /*2600*/  IMAD.HI.U32 R8, R23, R11, RZ ;  /* 0x0000000b17087227 */ /* 0x000fc800078e00ff */
[----:B------:R-:W-:Y:S02]  /*2610*/  IMAD R5, R27, R7, R5 ;  /* 0x000000071b057224 */ /* 0x000fe400078e0205 */
[----:B------:R-:W-:Y:S01]  /*2620*/  @!P5 IMAD.IADD R15, R15, 0x1, -R27 ;  /* 0x000000010f0fd824 */ /* 0x000fe200078e0a1b */
[C---:B------:R-:W-:Y:S01]  /*2630*/  ISETP.GT.U32.AND P5, PT, R27.reuse, R16, PT ;  /* 0x000000101b00720c */ /* 0x040fe20003fa4070 */
[----:B------:R-:W-:Y:S01]  /*2640*/  IMAD.MOV R8, RZ, RZ, -R8 ;  /* 0x000000ffff087224 */ /* 0x000fe200078e0a08 */
[----:B------:R-:W-:Y:S01]  /*2650*/  @!P6 IADD3 R14, PT, PT, R14, -R27, RZ ;  /* 0x8000001b0e0ee210 */ /* 0x000fe20007ffe0ff */
[----:B--2---:R-:W-:Y:S01]  /*2660*/  IMAD.MOV.U32 R0, RZ, RZ, R4 ;  /* 0x000000ffff007224 */ /* 0x004fe200078e0004 */
[C---:B------:R-:W-:Y:S01]  /*2670*/  ISETP.GT.U32.AND P6, PT, R27.reuse, R5, PT ;  /* 0x000000051b00720c */ /* 0x040fe20003fc4070 */
[C---:B------:R-:W-:Y:S02]  /*2680*/  IMAD R11, R27.reuse, R8, R11 ;  /* 0x000000081b0b7224 */ /* 0x040fe400078e020b */
[----:B------:R-:W-:Y:S01]  /*2690*/  @!P0 IMAD.MOV R0, RZ, RZ, -R0 ;  /* 0x000000ffff008224 */ /* 0x000fe200078e0a00 */
[----:B------:R-:W-:Y:S01]  /*26a0*/  ISETP.GT.U32.AND P0, PT, R27, R15, PT ;  /* 0x0000000f1b00720c */ /* 0x000fe20003f04070 */
[----:B------:R-:W-:-:S02]  /*26b0*/  VIADD R7, R24, 0x58 ;  /* 0x0000005818077836 */ /* 0x000fc40000000000 */
[----:B------:R-:W-:Y:S01]  /*26c0*/  VIADD R9, R24, 0x5a ;  /* 0x0000005a18097836 */ /* 0x000fe20000000000 */
[----:B------:R2:W-:Y:S01]  /*26d0*/  STL [R1+0x118], R0 ;  /* 0x0001180001007387 */ /* 0x0005e20000100800 */
[--C-:B------:R-:W-:Y:S01]  /*26e0*/  @!P5 IMAD.IADD R16, R16, 0x1, -R27.reuse ;  /* 0x000000011010d824 */ /* 0x100fe200078e0a1b */
[----:B------:R-:W-:Y:S01]  /*26f0*/  ISETP.GT.U32.AND P5, PT, R27, R11, PT ;  /* 0x0000000b1b00720c */ /* 0x000fe20003fa4070 */
[----:B------:R-:W-:Y:S01]  /*2700*/  VIADD R4, R24, 0x59 ;  /* 0x0000005918047836 */ /* 0x000fe20000000000 */
[----:B------:R-:W-:Y:S01]  /*2710*/  IABS R10, R7 ;  /* 0x00000007000a7213 */ /* 0x000fe20000000000 */
[----:B------:R-:W-:Y:S01]  /*2720*/  @!P6 IMAD.IADD R5, R5, 0x1, -R27 ;  /* 0x000000010505e824 */ /* 0x000fe200078e0a1b */
[----:B------:R-:W-:Y:S01]  /*2730*/  IABS R12, R9 ;  /* 0x00000009000c7213 */ /* 0x000fe20000000000 */
[----:B------:R-:W-:Y:S01]  /*2740*/  IMAD.MOV.U32 R18, RZ, RZ, R13 ;  /* 0x000000ffff127224 */ /* 0x000fe200078e000d */
[----:B------:R-:W-:Y:S01]  /*2750*/  IABS R8, R4 ;  /* 0x0000000400087213 */ /* 0x000fe20000000000 */
[----:B------:R-:W-:-:S04]  /*2760*/  IMAD.HI.U32 R13, R23, R10, RZ ;  /* 0x0000000a170d7227 */ /* 0x000fc800078e00ff */
[----:B--2---:R-:W-:Y:S02]  /*2770*/  IMAD.MOV.U32 R0, RZ, RZ, R16 ;  /* 0x000000ffff007224 */ /* 0x004fe400078e0010 */
[--C-:B------:R-:W-:Y:S01]  /*2780*/  @!P5 IMAD.IADD R11, R11, 0x1, -R27.reuse ;  /* 0x000000010b0bd824 */ /* 0x100fe200078e0a1b */
[----:B------:R-:W-:Y:S01]  /*2790*/  ISETP.GE.AND P5, PT, R6, RZ, PT ;  /* 0x000000ff0600720c */ /* 0x000fe20003fa6270 */
[----:B------:R-:W-:Y:S01]  /*27a0*/  @!P1 IMAD.MOV R0, RZ, RZ, -R0 ;  /* 0x000000ffff009224 */ /* 0x000fe200078e0a00 */
[----:B------:R-:W-:Y:S01]  /*27b0*/  ISETP.GT.U32.AND P1, PT, R27, R5, PT ;  /* 0x000000051b00720c */ /* 0x000fe20003f24070 */
[----:B------:R-:W-:Y:S01]  /*27c0*/  @!P0 IMAD.IADD R15, R15, 0x1, -R27 ;  /* 0x000000010f0f8824 */ /* 0x000fe200078e0a1b */
[----:B------:R-:W-:Y:S01]  /*27d0*/  ISETP.GE.AND P0, PT, R2, RZ, PT ;  /* 0x000000ff0200720c */ /* 0x000fe20003f06270 */
[----:B------:R-:W-:-:S04]  /*27e0*/  IMAD.HI.U32 R17, R23, R12, RZ ;  /* 0x0000000c17117227 */ /* 0x000fc800078e00ff */
[----:B------:R-:W-:Y:S01]  /*27f0*/  @!P4 IMAD.MOV R18, RZ, RZ, -R18 ;  /* 0x000000ffff12c224 */ /* 0x000fe200078e0a12 */
[----:B------:R-:W-:Y:S01]  /*2800*/  ISETP.GT.U32.AND P4, PT, R27, R11, PT ;  /* 0x0000000b1b00720c */ /* 0x000fe20003f84070 */
[----:B------:R-:W-:Y:S02]  /*2810*/  IMAD.MOV R13, RZ, RZ, -R13 ;  /* 0x000000ffff0d7224 */ /* 0x000fe400078e0a0d */
[----:B------:R-:W-:Y:S01]  /*2820*/  IMAD.HI.U32 R2, R23, R8, RZ ;  /* 0x0000000817027227 */ /* 0x000fe200078e00ff */
[----:B------:R-:W-:Y:S03]  /*2830*/  STL [R1+0x120], R18 ;  /* 0x0001201201007387 */ /* 0x000fe60000100800 */
[----:B------:R-:W-:Y:S01]  /*2840*/  IMAD.MOV R17, RZ, RZ, -R17 ;  /* 0x000000ffff117224 */ /* 0x000fe200078e0a11 */
[----:B------:R2:W-:Y:S01]  /*2850*/  STL [R1+0x12c], R0 ;  /* 0x00012c0001007387 */ /* 0x0005e20000100800 */
[----:B------:R-:W-:Y:S01]  /*2860*/  @!P2 IMAD.MOV R15, RZ, RZ, -R15 ;  /* 0x000000ffff0fa224 */ /* 0x000fe200078e0a0f */
[----:B------:R-:W-:Y:S01]  /*2870*/  ISETP.GE.AND P2, PT, R9, RZ, PT ;  /* 0x000000ff0900720c */ /* 0x000fe20003f46270 */
[----:B------:R-:W-:-:S02]  /*2880*/  IMAD R9, R27, R13, R10 ;  /* 0x0000000d1b097224 */ /* 0x000fc400078e020a */
[----:B------:R-:W-:Y:S01]  /*2890*/  IMAD.MOV R2, RZ, RZ, -R2 ;  /* 0x000000ffff027224 */ /* 0x000fe200078e0a02 */
[----:B------:R-:W-:Y:S01]  /*28a0*/  STL [R1+0x138], R15 ;  /* 0x0001380f01007387 */ /* 0x000fe20000100800 */
[----:B------:R-:W-:Y:S02]  /*28b0*/  IMAD R12, R27, R17, R12 ;  /* 0x000000111b0c7224 */ /* 0x000fe400078e020c */
[----:B------:R-:W-:Y:S01]  /*28c0*/  @!P1 IMAD.IADD R5, R5, 0x1, -R27 ;  /* 0x0000000105059824 */ /* 0x000fe200078e0a1b */
[C---:B------:R-:W-:Y:S01]  /*28d0*/  ISETP.GT.U32.AND P1, PT, R27.reuse, R9, PT ;  /* 0x000000091b00720c */ /* 0x040fe20003f24070 */
[----:B--2---:R-:W-:Y:S01]  /*28e0*/  IMAD.MOV.U32 R0, RZ, RZ, R14 ;  /* 0x000000ffff007224 */ /* 0x004fe200078e000e */
[C---:B------:R-:W-:Y:S01]  /*28f0*/  ISETP.GT.U32.AND P6, PT, R27.reuse, R12, PT ;  /* 0x0000000c1b00720c */ /* 0x040fe20003fc4070 */
[----:B------:R-:W-:Y:S02]  /*2900*/  IMAD R8, R27, R2, R8 ;  /* 0x000000021b087224 */ /* 0x000fe400078e0208 */
[----:B------:R-:W-:-:S02]  /*2910*/  @!P3 IMAD.MOV R0, RZ, RZ, -R0 ;  /* 0x000000ffff00b224 */ /* 0x000fc400078e0a00 */
[--C-:B------:R-:W-:Y:S01]  /*2920*/  @!P4 IMAD.IADD R11, R11, 0x1, -R27.reuse ;  /* 0x000000010b0bc824 */ /* 0x100fe200078e0a1b */
[----:B------:R-:W-:Y:S01]  /*2930*/  ISETP.GT.U32.AND P3, PT, R27, R8, PT ;  /* 0x000000081b00720c */ /* 0x000fe20003f64070 */
[----:B------:R-:W-:Y:S01]  /*2940*/  VIADD R6, R24, 0x57 ;  /* 0x0000005718067836 */ /* 0x000fe20000000000 */
[----:B------:R2:W-:Y:S01]  /*2950*/  STL [R1+0x13c], R0 ;  /* 0x00013c0001007387 */ /* 0x0005e20000100800 */
[----:B------:R-:W-:Y:S01]  /*2960*/  ISETP.GE.AND P4, PT, R4, RZ, PT ;  /* 0x000000ff0400720c */ /* 0x000fe20003f86270 */
[C---:B------:R-:W-:Y:S02]  /*2970*/  VIADD R4, R24.reuse, 0x56 ;  /* 0x0000005618047836 */ /* 0x040fe40000000000 */
[----:B------:R-:W-:Y:S01]  /*2980*/  @!P1 IMAD.IADD R9, R9, 0x1, -R27 ;  /* 0x0000000109099824 */ /* 0x000fe200078e0a1b */
[----:B------:R-:W-:Y:S01]  /*2990*/  IABS R2, R6 ;  /* 0x0000000600027213 */ /* 0x000fe20000000000 */
[----:B------:R-:W-:Y:S01]  /*29a0*/  VIADD R17, R24, 0x42 ;  /* 0x0000004218117836 */ /* 0x000fe20000000000 */
[----:B------:R-:W-:-:S02]  /*29b0*/  @!P6 IADD3 R12, PT, PT, R12, -R27, RZ ;  /* 0x8000001b0c0ce210 */ /* 0x000fc40007ffe0ff */
[C---:B------:R-:W-:Y:S01]  /*29c0*/  ISETP.GT.U32.AND P1, PT, R27.reuse, R9, PT ;  /* 0x000000091b00720c */ /* 0x040fe20003f24070 */
[----:B--2---:R-:W-:Y:S01]  /*29d0*/  IMAD.MOV.U32 R0, RZ, RZ, R11 ;  /* 0x000000ffff007224 */ /* 0x004fe200078e000b */
[----:B------:R-:W-:Y:S01]  /*29e0*/  IABS R11, R4 ;  /* 0x00000004000b7213 */ /* 0x000fe20000000000 */
[----:B------:R-:W-:Y:S01]  /*29f0*/  @!P3 IMAD.IADD R8, R8, 0x1, -R27 ;  /* 0x000000010808b824 */ /* 0x000fe200078e0a1b */
[----:B------:R-:W-:Y:S01]  /*2a00*/  ISETP.GT.U32.AND P3, PT, R27, R12, PT ;  /* 0x0000000c1b00720c */ /* 0x000fe20003f64070 */
[----:B------:R-:W-:Y:S01]  /*2a10*/  @!P0 IMAD.MOV R0, RZ, RZ, -R0 ;  /* 0x000000ffff008224 */ /* 0x000fe200078e0a00 */
[----:B------:R-:W-:Y:S01]  /*2a20*/  ISETP.GE.AND P6, PT, R7, RZ, PT ;  /* 0x000000ff0700720c */ /* 0x000fe20003fc6270 */
[----:B------:R-:W-:Y:S01]  /*2a30*/  IMAD.HI.U32 R10, R23, R2, RZ ;  /* 0x00000002170a7227 */ /* 0x000fe200078e00ff */
[----:B------:R-:W-:Y:S02]  /*2a40*/  ISETP.GT.U32.AND P0, PT, R27, R8, PT ;  /* 0x000000081b00720c */ /* 0x000fe40003f04070 */
[----:B------:R2:W-:Y:S01]  /*2a50*/  STL [R1+0x144], R0 ;  /* 0x0001440001007387 */ /* 0x0005e20000100800 */
[----:B------:R-:W-:Y:S01]  /*2a60*/  IMAD.MOV R10, RZ, RZ, -R10 ;  /* 0x000000ffff0a7224 */ /* 0x000fe200078e0a0a */
[----:B------:R-:W-:Y:S01]  /*2a70*/  IABS R18, R17 ;  /* 0x0000001100127213 */ /* 0x000fe20000000000 */
[----:B------:R-:W-:-:S02]  /*2a80*/  VIADD R7, R24, 0x55 ;  /* 0x0000005518077836 */ /* 0x000fc40000000000 */
[----:B------:R-:W-:Y:S02]  /*2a90*/  IMAD R2, R27, R10, R2 ;  /* 0x0000000a1b027224 */ /* 0x000fe400078e0202 */
[--C-:B------:R-:W-:Y:S01]  /*2aa0*/  @!P1 IMAD.IADD R9, R9, 0x1, -R27.reuse ;  /* 0x0000000109099824 */ /* 0x100fe200078e0a1b */
[----:B------:R-:W-:Y:S01]  /*2ab0*/  IABS R10, R7 ;  /* 0x00000007000a7213 */ /* 0x000fe20000000000 */
[----:B------:R-:W-:Y:S01]  /*2ac0*/  @!P3 IMAD.IADD R12, R12, 0x1, -R27 ;  /* 0x000000010c0cb824 */ /* 0x000fe200078e0a1b */
[----:B------:R-:W-:Y:S01]  /*2ad0*/  ISETP.GT.U32.AND P3, PT, R27, R2, PT ;  /* 0x000000021b00720c */ /* 0x000fe20003f64070 */
[----:B--2---:R-:W-:Y:S02]  /*2ae0*/  IMAD.MOV.U32 R0, RZ, RZ, R5 ;  /* 0x000000ffff007224 */ /* 0x004fe400078e0005 */
[----:B------:R-:W-:-:S04]  /*2af0*/  IMAD.HI.U32 R5, R23, R11, RZ ;  /* 0x0000000b17057227 */ /* 0x000fc800078e00ff */
[----:B------:R-:W-:Y:S02]  /*2b00*/  IMAD.MOV R5, RZ, RZ, -R5 ;  /* 0x000000ffff057224 */ /* 0x000fe400078e0a05 */
[----:B------:R-:W-:Y:S01]  /*2b10*/  @!P5 IMAD.MOV R0, RZ, RZ, -R0 ;  /* 0x000000ffff00d224 */ /* 0x000fe200078e0a00 */
[----:B------:R-:W-:Y:S01]  /*2b20*/  ISETP.GE.AND P5, PT, R6, RZ, PT ;  /* 0x000000ff0600720c */ /* 0x000fe20003fa6270 */
[C---:B------:R-:W-:Y:S02]  /*2b30*/  IMAD R11, R27.reuse, R5, R11 ;  /* 0x000000051b0b7224 */ /* 0x040fe400078e020b */
[----:B------:R-:W-:Y:S01]  /*2b40*/  @!P0 IMAD.IADD R8, R8, 0x1, -R27 ;  /* 0x0000000108088824 */ /* 0x000fe200078e0a1b */
[----:B------:R-:W-:Y:S01]  /*2b50*/  ISETP.GE.AND P0, PT, R4, RZ, PT ;  /* 0x000000ff0400720c */ /* 0x000fe20003f06270 */
[----:B------:R-:W-:Y:S01]  /*2b60*/  VIADD R4, R24, 0x54 ;  /* 0x0000005418047836 */ /* 0x000fe20000000000 */
[----:B------:R-:W-:Y:S01]  /*2b70*/  ISETP.GT.U32.AND P1, PT, R27, R11, PT ;  /* 0x0000000b1b00720c */ /* 0x000fe20003f24070 */
[----:B------:R-:W-:Y:S01]  /*2b80*/  IMAD.HI.U32 R14, R23, R10, RZ ;  /* 0x0000000a170e7227 */ /* 0x000fe200078e00ff */
[----:B------:R2:W-:Y:S01]  /*2b90*/  STL [R1+0x148], R0 ;  /* 0x0001480001007387 */ /* 0x0005e20000100800 */
[----:B------:R-:W-:-:S02]  /*2ba0*/  @!P3 IADD3 R2, PT, PT, R2, -R27, RZ ;  /* 0x8000001b0202b210 */ /* 0x000fc40007ffe0ff */
[----:B------:R-:W-:Y:S01]  /*2bb0*/  IMAD.MOV R14, RZ, RZ, -R14 ;  /* 0x000000ffff0e7224 */ /* 0x000fe200078e0a0e */
[----:B------:R-:W-:Y:S01]  /*2bc0*/  IABS R6, R4 ;  /* 0x0000000400067213 */ /* 0x000fe20000000000 */
[----:B------:R-:W-:Y:S01]  /*2bd0*/  VIADD R5, R24, 0x53 ;  /* 0x0000005318057836 */ /* 0x000fe20000000000 */
[----:B------:R-:W-:Y:S01]  /*2be0*/  ISETP.GE.AND P3, PT, R7, RZ, PT ;  /* 0x000000ff0700720c */ /* 0x000fe20003f66270 */
[----:B------:R-:W-:Y:S02]  /*2bf0*/  IMAD R10, R27, R14, R10 ;  /* 0x0000000e1b0a7224 */ /* 0x000fe400078e020a */
[----:B------:R-:W-:Y:S01]  /*2c00*/  IMAD.HI.U32 R7, R23, R6, RZ ;  /* 0x0000000617077227 */ /* 0x000fe200078e00ff */
[----:B------:R-:W-:-:S03]  /*2c10*/  IABS R13, R5 ;  /* 0x00000005000d7213 */ /* 0x000fc60000000000 */
[----:B--2---:R-:W-:Y:S02]  /*2c20*/  IMAD.MOV.U32 R0, RZ, RZ, R12 ;  /* 0x000000ffff007224 */ /* 0x004fe400078e000c */
[----:B------:R-:W-:Y:S02]  /*2c30*/  @!P1 IMAD.IADD R11, R11, 0x1, -R27 ;  /* 0x000000010b0b9824 */ /* 0x000fe400078e0a1b */
[----:B------:R-:W-:Y:S01]  /*2c40*/  @!P2 IMAD.MOV R0, RZ, RZ, -R0 ;  /* 0x000000ffff00a224 */ /* 0x000fe200078e0a00 */
[C---:B------:R-:W-:Y:S01]  /*2c50*/  ISETP.GT.U32.AND P2, PT, R27.reuse, R2, PT ;  /* 0x000000021b00720c */ /* 0x040fe20003f44070 */
[----:B------:R-:W-:Y:S01]  /*2c60*/  IMAD.MOV.U32 R12, RZ, RZ, R8 ;  /* 0x000000ffff0c7224 */ /* 0x000fe200078e0008 */
[C---:B------:R-:W-:Y:S01]  /*2c70*/  ISETP.GT.U32.AND P1, PT, R27.reuse, R11, PT ;  /* 0x0000000b1b00720c */ /* 0x040fe20003f24070 */
[----:B------:R-:W-:Y:S01]  /*2c80*/  IMAD.MOV R7, RZ, RZ, -R7 ;  /* 0x000000ffff077224 */ /* 0x000fe200078e0a07 */
[----:B------:R-:W-:Y:S01]  /*2c90*/  STL [R1+0x154], R0 ;  /* 0x0001540001007387 */ /* 0x000fe20000100800 */
[----:B------:R-:W-:Y:S01]  /*2ca0*/  @!P4 IMAD.MOV R12, RZ, RZ, -R12 ;  /* 0x000000ffff0cc224 */ /* 0x000fe200078e0a0c */
[C---:B------:R-:W-:Y:S01]  /*2cb0*/  ISETP.GT.U32.AND P4, PT, R27.reuse, R10, PT ;  /* 0x0000000a1b00720c */ /* 0x040fe20003f84070 */
[----:B------:R-:W-:-:S02]  /*2cc0*/  IMAD R6, R27, R7, R6 ;  /* 0x000000071b067224 */ /* 0x000fc400078e0206 */
[----:B------:R-:W-:Y:S01]  /*2cd0*/  IMAD.HI.U32 R8, R23, R13, RZ ;  /* 0x0000000d17087227 */ /* 0x000fe200078e00ff */
[----:B------:R2:W-:Y:S03]  /*2ce0*/  STL [R1+0x15c], R12 ;  /* 0x00015c0c01007387 */ /* 0x0005e60000100800 */
[--C-:B------:R-:W-:Y:S01]  /*2cf0*/  @!P2 IMAD.IADD R2, R2, 0x1, -R27.reuse ;  /* 0x000000010202a824 */ /* 0x100fe200078e0a1b */
[----:B------:R-:W-:Y:S01]  /*2d00*/  ISETP.GE.AND P2, PT, R5, RZ, PT ;  /* 0x000000ff0500720c */ /* 0x000fe20003f46270 */
[--C-:B------:R-:W-:Y:S01]  /*2d10*/  @!P1 IMAD.IADD R11, R11, 0x1, -R27.reuse ;  /* 0x000000010b0b9824 */ /* 0x100fe200078e0a1b */
[----:B------:R-:W-:Y:S01]  /*2d20*/  ISETP.GT.U32.AND P1, PT, R27, R6, PT ;  /* 0x000000061b00720c */ /* 0x000fe20003f24070 */
[----:B------:R-:W-:Y:S02]  /*2d30*/  IMAD.MOV R8, RZ, RZ, -R8 ;  /* 0x000000ffff087224 */ /* 0x000fe400078e0a08 */
[----:B------:R-:W-:-:S02]  /*2d40*/  @!P4 IMAD.IADD R10, R10, 0x1, -R27 ;  /* 0x000000010a0ac824 */ /* 0x000fc400078e0a1b */
[----:B--2---:R-:W-:Y:S02]  /*2d50*/  IMAD.MOV.U32 R12, RZ, RZ, R2 ;  /* 0x000000ffff0c7224 */ /* 0x004fe400078e0002 */
[C---:B------:R-:W-:Y:S01]  /*2d60*/  IMAD R13, R27.reuse, R8, R13 ;  /* 0x000000081b0d7224 */ /* 0x040fe200078e020d */
[C---:B------:R-:W-:Y:S01]  /*2d70*/  ISETP.GT.U32.AND P4, PT, R27.reuse, R10, PT ;  /* 0x0000000a1b00720c */ /* 0x040fe20003f84070 */
[----:B------:R-:W-:Y:S01]  /*2d80*/  IMAD.MOV.U32 R0, RZ, RZ, R9 ;  /* 0x000000ffff007224 */ /* 0x000fe200078e0009 */
[----:B------:R-:W-:Y:S01]  /*2d90*/  @!P5 IADD3 R12, PT, PT, -R12, RZ, RZ ;  /* 0x000000ff0c0cd210 */ /* 0x000fe20007ffe1ff */
[----:B------:R-:W-:Y:S01]  /*2da0*/  VIADD R9, R24, 0x52 ;  /* 0x0000005218097836 */ /* 0x000fe20000000000 */
[C---:B------:R-:W-:Y:S01]  /*2db0*/  ISETP.GT.U32.AND P5, PT, R27.reuse, R13, PT ;  /* 0x0000000d1b00720c */ /* 0x040fe20003fa4070 */
[----:B------:R-:W-:Y:S01]  /*2dc0*/  @!P6 IMAD.MOV R0, RZ, RZ, -R0 ;  /* 0x000000ffff00e224 */ /* 0x000fe200078e0a00 */
[----:B------:R-:W-:Y:S01]  /*2dd0*/  ISETP.GE.AND P6, PT, R4, RZ, PT ;  /* 0x000000ff0400720c */ /* 0x000fe20003fc6270 */
[--C-:B------:R-:W-:Y:S01]  /*2de0*/  @!P1 IMAD.IADD R6, R6, 0x1, -R27.reuse ;  /* 0x0000000106069824 */ /* 0x100fe200078e0a1b */
[----:B------:R-:W-:Y:S01]  /*2df0*/  IABS R5, R9 ;  /* 0x0000000900057213 */ /* 0x000fe20000000000 */
[C---:B------:R-:W-:Y:S01]  /*2e00*/  VIADD R8, R24.reuse, 0x51 ;  /* 0x0000005118087836 */ /* 0x040fe20000000000 */
[----:B------:R2:W-:Y:S01]  /*2e10*/  STL [R1+0x160], R0 ;  /* 0x0001600001007387 */ /* 0x0005e20000100800 */
[----:B------:R-:W-:Y:S01]  /*2e20*/  VIADD R4, R24, 0x50 ;  /* 0x0000005018047836 */ /* 0x000fe20000000000 */
[----:B------:R-:W-:Y:S01]  /*2e30*/  ISETP.GT.U32.AND P1, PT, R27, R6, PT ;  /* 0x000000061b00720c */ /* 0x000fe20003f24070 */
[--C-:B------:R-:W-:Y:S01]  /*2e40*/  @!P4 IMAD.IADD R10, R10, 0x1, -R27.reuse ;  /* 0x000000010a0ac824 */ /* 0x100fe200078e0a1b */
[----:B------:R-:W-:Y:S01]  /*2e50*/  IABS R7, R8 ;  /* 0x0000000800077213 */ /* 0x000fe20000000000 */
[----:B------:R-:W-:Y:S01]  /*2e60*/  STL [R1+0x168], R12 ;  /* 0x0001680c01007387 */ /* 0x000fe20000100800 */
[----:B------:R-:W-:Y:S01]  /*2e70*/  ISETP.GE.AND P4, PT, R8, RZ, PT ;  /* 0x000000ff0800720c */ /* 0x000fe20003f86270 */
[----:B------:R-:W-:Y:S01]  /*2e80*/  @!P5 IMAD.IADD R13, R13, 0x1, -R27 ;  /* 0x000000010d0dd824 */ /* 0x000fe200078e0a1b */
[----:B------:R-:W-:Y:S01]  /*2e90*/  IABS R2, R4 ;  /* 0x0000000400027213 */ /* 0x000fe20000000000 */
[----:B------:R-:W-:-:S03]  /*2ea0*/  IMAD.HI.U32 R8, R23, R7, RZ ;  /* 0x0000000717087227 */ /* 0x000fc600078e00ff */
[----:B------:R-:W-:Y:S01]  /*2eb0*/  ISETP.GT.U32.AND P5, PT, R27, R13, PT ;  /* 0x0000000d1b00720c */ /* 0x000fe20003fa4070 */
[----:B--2---:R-:W-:Y:S02]  /*2ec0*/  IMAD.MOV.U32 R0, RZ, RZ, R11 ;  /* 0x000000ffff007224 */ /* 0x004fe400078e000b */
[----:B------:R-:W-:-:S04]  /*2ed0*/  IMAD.HI.U32 R11, R23, R5, RZ ;  /* 0x00000005170b7227 */ /* 0x000fc800078e00ff */
[----:B------:R-:W-:Y:S01]  /*2ee0*/  @!P0 IMAD.MOV R0, RZ, RZ, -R0 ;  /* 0x000000ffff008224 */ /* 0x000fe200078e0a00 */
[----:B------:R-:W-:Y:S01]  /*2ef0*/  ISETP.GE.AND P0, PT, R9, RZ, PT ;  /* 0x000000ff0900720c */ /* 0x000fe20003f06270 */
[----:B------:R-:W-:Y:S02]  /*2f00*/  IMAD.MOV R11, RZ, RZ, -R11 ;  /* 0x000000ffff0b7224 */ /* 0x000fe400078e0a0b */
[----:B------:R-:W-:Y:S01]  /*2f10*/  IMAD.MOV R8, RZ, RZ, -R8 ;  /* 0x000000ffff087224 */ /* 0x000fe200078e0a08 */
[----:B------:R2:W-:Y:S01]  /*2f20*/  STL [R1+0x16c], R0 ;  /* 0x00016c0001007387 */ /* 0x0005e20000100800 */
[----:B------:R-:W-:Y:S01]  /*2f30*/  @!P1 IMAD.IADD R6, R6, 0x1, -R27 ;  /* 0x0000000106069824 */ /* 0x000fe200078e0a1b */
[----:B------:R-:W-:Y:S01]  /*2f40*/  @!P5 IADD3 R13, PT, PT, R13, -R27, RZ ;  /* 0x8000001b0d0dd210 */ /* 0x000fe20007ffe0ff */
[----:B------:R-:W-:Y:S02]  /*2f50*/  IMAD R5, R27, R11, R5 ;  /* 0x0000000b1b057224 */ /* 0x000fe400078e0205 */
[----:B------:R-:W-:-:S03]  /*2f60*/  IMAD.HI.U32 R9, R23, R2, RZ ;  /* 0x0000000217097227 */ /* 0x000fc600078e00ff */
[C---:B------:R-:W-:Y:S01]  /*2f70*/  ISETP.GT.U32.AND P1, PT, R27.reuse, R5, PT ;  /* 0x000000051b00720c */ /* 0x040fe20003f24070 */
[----:B------:R-:W-:Y:S02]  /*2f80*/  IMAD.MOV R9, RZ, RZ, -R9 ;  /* 0x000000ffff097224 */ /* 0x000fe400078e0a09 */
[----:B--2---:R-:W-:Y:S02]  /*2f90*/  IMAD.MOV.U32 R0, RZ, RZ, R10 ;  /* 0x000000ffff007224 */ /* 0x004fe400078e000a */
[C---:B------:R-:W-:Y:S02]  /*2fa0*/  IMAD R2, R27.reuse, R9, R2 ;  /* 0x000000091b027224 */ /* 0x040fe400078e0202 */
[----:B------:R-:W-:Y:S01]  /*2fb0*/  @!P3 IMAD.MOV R0, RZ, RZ, -R0 ;  /* 0x000000ffff00b224 */ /* 0x000fe200078e0a00 */
[----:B------:R-:W-:Y:S01]  /*2fc0*/  ISETP.GE.AND P3, PT, R4, RZ, PT ;  /* 0x000000ff0400720c */ /* 0x000fe20003f66270 */
[----:B------:R-:W-:Y:S02]  /*2fd0*/  IMAD R4, R27, R8, R7 ;  /* 0x000000081b047224 */ /* 0x000fe400078e0207 */
[----:B------:R-:W-:Y:S01]  /*2fe0*/  VIADD R9, R24, 0x4f ;  /* 0x0000004f18097836 */ /* 0x000fe20000000000 */
[----:B------:R2:W-:Y:S01]  /*2ff0*/  STL [R1+0x170], R0 ;  /* 0x0001700001007387 */ /* 0x0005e20000100800 */
[----:B------:R-:W-:-:S02]  /*3000*/  @!P1 IMAD.IADD R5, R5, 0x1, -R27 ;  /* 0x0000000105059824 */ /* 0x000fc400078e0a1b */
[C---:B------:R-:W-:Y:S01]  /*3010*/  VIADD R8, R24.reuse, 0x4c ;  /* 0x0000004c18087836 */ /* 0x040fe20000000000 */
[----:B------:R-:W-:Y:S01]  /*3020*/  ISETP.GE.AND P5, PT, R9, RZ, PT ;  /* 0x000000ff0900720c */ /* 0x000fe20003fa6270 */
[C---:B------:R-:W-:Y:S01]  /*3030*/  VIADD R7, R24.reuse, 0x4d ;  /* 0x0000004d18077836 */ /* 0x040fe20000000000 */
[----:B------:R-:W-:Y:S01]  /*3040*/  ISETP.GT.U32.AND P1, PT, R27, R5, PT ;  /* 0x000000051b00720c */ /* 0x000fe20003f24070 */
[----:B------:R-:W-:Y:S01]  /*3050*/  IMAD.HI.U32 R22, R23, R18, RZ ;  /* 0x0000001217167227 */ /* 0x000fe200078e00ff */
[----:B------:R-:W-:Y:S02]  /*3060*/  IABS R9, R9 ;  /* 0x0000000900097213 */ /* 0x000fe40000000000 */
[----:B------:R-:W-:Y:S01]  /*3070*/  IABS R12, R8 ;  /* 0x00000008000c7213 */ /* 0x000fe20000000000 */
[----:B--2---:R-:W-:Y:S01]  /*3080*/  IMAD.MOV.U32 R0, RZ, RZ, R6 ;  /* 0x000000ffff007224 */ /* 0x004fe200078e0006 */
[----:B------:R-:W-:Y:S01]  /*3090*/  IABS R11, R7 ;  /* 0x00000007000b7213 */ /* 0x000fe20000000000 */
[----:B------:R-:W-:-:S02]  /*30a0*/  VIADD R6, R24, 0x4e ;  /* 0x0000004e18067836 */ /* 0x000fc40000000000 */
[----:B------:R-:W-:Y:S01]  /*30b0*/  @!P6 IMAD.MOV R0, RZ, RZ, -R0 ;  /* 0x000000ffff00e224 */ /* 0x000fe200078e0a00 */
[----:B------:R-:W-:Y:S01]  /*30c0*/  ISETP.GT.U32.AND P6, PT, R27, R4, PT ;  /* 0x000000041b00720c */ /* 0x000fe20003fc4070 */
[----:B------:R-:W-:Y:S01]  /*30d0*/  IMAD.HI.U32 R15, R23, R11, RZ ;  /* 0x0000000b170f7227 */ /* 0x000fe200078e00ff */
[----:B------:R-:W-:Y:S02]  /*30e0*/  IABS R10, R6 ;  /* 0x00000006000a7213 */ /* 0x000fe40000000000 */
[----:B------:R2:W-:Y:S01]  /*30f0*/  STL [R1+0x178], R0 ;  /* 0x0001780001007387 */ /* 0x0005e20000100800 */
[----:B------:R-:W-:Y:S01]  /*3100*/  @!P1 IMAD.IADD R5, R5, 0x1, -R27 ;  /* 0x0000000105059824 */ /* 0x000fe200078e0a1b */
[----:B------:R-:W-:Y:S01]  /*3110*/  ISETP.GE.AND P1, PT, R6, RZ, PT ;  /* 0x000000ff0600720c */ /* 0x000fe20003f26270 */
[----:B------:R-:W-:-:S04]  /*3120*/  IMAD.HI.U32 R14, R23, R10, RZ ;  /* 0x0000000a170e7227 */ /* 0x000fc800078e00ff */
[----:B------:R-:W-:Y:S02]  /*3130*/  IMAD.MOV.U32 R16, RZ, RZ, R5 ;  /* 0x000000ffff107224 */ /* 0x000fe400078e0005 */
[----:B------:R-:W-:Y:S02]  /*3140*/  @!P6 IMAD.IADD R4, R4, 0x1, -R27 ;  /* 0x000000010404e824 */ /* 0x000fe400078e0a1b */
[----:B--2---:R-:W-:Y:S02]  /*3150*/  IMAD.MOV.U32 R0, RZ, RZ, R13 ;  /* 0x000000ffff007224 */ /* 0x004fe400078e000d */
[----:B------:R-:W-:Y:S01]  /*3160*/  IMAD.HI.U32 R13, R23, R9, RZ ;  /* 0x00000009170d7227 */ /* 0x000fe200078e00ff */
[----:B------:R-:W-:-:S03]  /*3170*/  ISETP.GT.U32.AND P6, PT, R27, R4, PT ;  /* 0x000000041b00720c */ /* 0x000fc60003fc4070 */
[----:B------:R-:W-:Y:S01]  /*3180*/  @!P2 IMAD.MOV R0, RZ, RZ, -R0 ;  /* 0x000000ffff00a224 */ /* 0x000fe200078e0a00 */
[C---:B------:R-:W-:Y:S01]  /*3190*/  ISETP.GT.U32.AND P2, PT, R27.reuse, R2, PT ;  /* 0x000000021b00720c */ /* 0x040fe20003f44070 */
[----:B------:R-:W-:Y:S02]  /*31a0*/  IMAD.MOV R13, RZ, RZ, -R13 ;  /* 0x000000ffff0d7224 */ /* 0x000fe400078e0a0d */
[----:B------:R-:W-:Y:S01]  /*31b0*/  IMAD.MOV R14, RZ, RZ, -R14 ;  /* 0x000000ffff0e7224 */ /* 0x000fe200078e0a0e */
[----:B------:R2:W-:Y:S01]  /*31c0*/  STL [R1+0x180], R0 ;  /* 0x0001800001007387 */ /* 0x0005e20000100800 */
[----:B------:R-:W-:Y:S02]  /*31d0*/  IMAD R9, R27, R13, R9 ;  /* 0x0000000d1b097224 */ /* 0x000fe400078e0209 */
[----:B------:R-:W-:-:S04]  /*31e0*/  IMAD.HI.U32 R6, R23, R12, RZ ;  /* 0x0000000c17067227 */ /* 0x000fc800078e00ff */
[--C-:B------:R-:W-:Y:S01]  /*31f0*/  @!P6 IMAD.IADD R4, R4, 0x1, -R27.reuse ;  /* 0x000000010404e824 */ /* 0x100fe200078e0a1b */
[C---:B------:R-:W-:Y:S01]  /*3200*/  ISETP.GT.U32.AND P6, PT, R27.reuse, R9, PT ;  /* 0x000000091b00720c */ /* 0x040fe20003fc4070 */
[----:B------:R-:W-:Y:S02]  /*3210*/  @!P2 IMAD.IADD R2, R2, 0x1, -R27 ;  /* 0x000000010202a824 */ /* 0x000fe400078e0a1b */
[----:B--2---:R-:W-:Y:S02]  /*3220*/  IMAD.MOV.U32 R0, RZ, RZ, R4 ;  /* 0x000000ffff007224 */ /* 0x004fe400078e0004 */
[----:B------:R-:W-:Y:S01]  /*3230*/  @!P0 IMAD.MOV R16, RZ, RZ, -R16 ;  /* 0x000000ffff108224 */ /* 0x000fe200078e0a10 */
[----:B------:R-:W-:Y:S01]  /*3240*/  ISETP.GT.U32.AND P2, PT, R27, R2, PT ;  /* 0x000000021b00720c */ /* 0x000fe20003f44070 */
[----:B------:R-:W-:Y:S01]  /*3250*/  @!P4 IMAD.MOV R0, RZ, RZ, -R0 ;  /* 0x000000ffff00c224 */ /* 0x000fe200078e0a00 */
[----:B------:R-:W-:Y:S01]  /*3260*/  ISETP.GE.AND P4, PT, R7, RZ, PT ;  /* 0x000000ff0700720c */ /* 0x000fe20003f86270 */
[----:B------:R-:W-:Y:S01]  /*3270*/  IMAD R10, R27, R14, R10 ;  /* 0x0000000e1b0a7224 */ /* 0x000fe200078e020a */
[----:B------:R-:W-:Y:S01]  /*3280*/  STL [R1+0x188], R16 ;  /* 0x0001881001007387 */ /* 0x000fe20000100800 */
[----:B------:R-:W-:-:S02]  /*3290*/  IMAD.MOV R6, RZ, RZ, -R6 ;  /* 0x000000ffff067224 */ /* 0x000fc400078e0a06 */
[----:B------:R-:W-:Y:S01]  /*32a0*/  @!P6 IADD3 R9, PT, PT, R9, -R27, RZ ;  /* 0x8000001b0909e210 */ /* 0x000fe20007ffe0ff */
[----:B------:R2:W-:Y:S01]  /*32b0*/  STL [R1+0x194], R0 ;  /* 0x0001940001007387 */ /* 0x0005e20000100800 */
[C---:B------:R-:W-:Y:S01]  /*32c0*/  IMAD R4, R27.reuse, R6, R12 ;  /* 0x000000061b047224 */ /* 0x040fe200078e020c */
[C---:B------:R-:W-:Y:S01]  /*32d0*/  ISETP.GT.U32.AND P0, PT, R27.reuse, R10, PT ;  /* 0x0000000a1b00720c */ /* 0x040fe20003f04070 */
[----:B------:R-:W-:Y:S01]  /*32e0*/  IMAD.MOV R15, RZ, RZ, -R15 ;  /* 0x000000ffff0f7224 */ /* 0x000fe200078e0a0f */
[C---:B------:R-:W-:Y:S01]  /*32f0*/  ISETP.GT.U32.AND P6, PT, R27.reuse, R9, PT ;  /* 0x000000091b00720c */ /* 0x040fe20003fc4070 */
[----:B------:R-:W-:Y:S02]  /*3300*/  @!P2 IMAD.IADD R2, R2, 0x1, -R27 ;  /* 0x000000010202a824 */ /* 0x000fe400078e0a1b */
[----:B------:R-:W-:Y:S02]  /*3310*/  IMAD R11, R27, R15, R11 ;  /* 0x0000000f1b0b7224 */ /* 0x000fe400078e020b */
[----:B------:R-:W-:-:S02]  /*3320*/  VIADD R5, R24, 0x4b ;  /* 0x0000004b18057836 */ /* 0x000fc40000000000 */
[----:B--2---:R-:W-:Y:S01]  /*3330*/  IMAD.MOV.U32 R0, RZ, RZ, R2 ;  /* 0x000000ffff007224 */ /* 0x004fe200078e0002 */
[C---:B------:R-:W-:Y:S01]  /*3340*/  ISETP.GT.U32.AND P2, PT, R27.reuse, R11, PT ;  /* 0x0000000b1b00720c */ /* 0x040fe20003f44070 */
[----:B------:R-:W-:Y:S01]  /*3350*/  VIADD R6, R24, 0x4a ;  /* 0x0000004a18067836 */ /* 0x000fe20000000000 */
[----:B------:R-:W-:Y:S01]  /*3360*/  IABS R13, R5 ;  /* 0x00000005000d7213 */ /* 0x000fe20000000000 */
[----:B------:R-:W-:Y:S01]  /*3370*/  @!P3 IMAD.MOV R0, RZ, RZ, -R0 ;  /* 0x000000ffff00b224 */ /* 0x000fe200078e0a00 */
[----:B------:R-:W-:Y:S01]  /*3380*/  ISETP.GT.U32.AND P3, PT, R27, R4, PT ;  /* 0x000000041b00720c */ /* 0x000fe20003f64070 */
[--C-:B------:R-:W-:Y:S01]  /*3390*/  @!P0 IMAD.IADD R10, R10, 0x1, -R27.reuse ;  /* 0x000000010a0a8824 */ /* 0x100fe200078e0a1b */
[----:B------:R-:W-:Y:S01]  /*33a0*/  IABS R12, R6 ;  /* 0x00000006000c7213 */ /* 0x000fe20000000000 */
[----:B------:R-:W-:Y:S01]  /*33b0*/  IMAD.HI.U32 R14, R23, R13, RZ ;  /* 0x0000000d170e7227 */ /* 0x000fe200078e00ff */
[----:B------:R2:W-:Y:S02]  /*33c0*/  STL [R1+0x198], R0 ;  /* 0x0001980001007387 */ /* 0x0005e40000100800 */
[----:B------:R-:W-:Y:S01]  /*33d0*/  ISETP.GT.U32.AND P0, PT, R27, R10, PT ;  /* 0x0000000a1b00720c */ /* 0x000fe20003f04070 */
[----:B------:R-:W-:Y:S01]  /*33e0*/  @!P6 IMAD.IADD R9, R9, 0x1, -R27 ;  /* 0x000000010909e824 */ /* 0x000fe200078e0a1b */
[----:B------:R-:W-:Y:S01]  /*33f0*/  ISETP.GE.AND P6, PT, R8, RZ, PT ;  /* 0x000000ff0800720c */ /* 0x000fe20003fc6270 */
[----:B------:R-:W-:-:S02]  /*3400*/  IMAD.MOV R14, RZ, RZ, -R14 ;  /* 0x000000ffff0e7224 */ /* 0x000fc400078e0a0e */
[----:B------:R-:W-:-:S04]  /*3410*/  IMAD.HI.U32 R8, R23, R12, RZ ;  /* 0x0000000c17087227 */ /* 0x000fc800078e00ff */
[--C-:B------:R-:W-:Y:S02]  /*3420*/  @!P3 IMAD.IADD R4, R4, 0x1, -R27.reuse ;  /* 0x000000010404b824 */ /* 0x100fe400078e0a1b */
[----:B------:R-:W-:Y:S02]  /*3430*/  VIADD R7, R24, 0x49 ;  /* 0x0000004918077836 */ /* 0x000fe40000000000 */
[----:B------:R-:W-:Y:S01]  /*3440*/  @!P2 IMAD.IADD R11, R11, 0x1, -R27 ;  /* 0x000000010b0ba824 */ /* 0x000fe200078e0a1b */
[C---:B------:R-:W-:Y:S01]  /*3450*/  ISETP.GT.U32.AND P3, PT, R27.reuse, R4, PT ;  /* 0x000000041b00720c */ /* 0x040fe20003f64070 */
[C---:B------:R-:W-:Y:S01]  /*3460*/  IMAD R13, R27.reuse, R14, R13 ;  /* 0x0000000e1b0d7224 */ /* 0x040fe200078e020d */
[----:B------:R-:W-:Y:S01]  /*3470*/  IABS R2, R7 ;  /* 0x0000000700027213 */ /* 0x000fe20000000000 */
[----:B------:R-:W-:Y:S01]  /*3480*/  IMAD.MOV R8, RZ, RZ, -R8 ;  /* 0x000000ffff087224 */ /* 0x000fe200078e0a08 */
[C---:B------:R-:W-:Y:S01]  /*3490*/  ISETP.GT.U32.AND P2, PT, R27.reuse, R11, PT ;  /* 0x0000000b1b00720c */ /* 0x040fe20003f44070 */
[----:B------:R-:W-:Y:S01]  /*34a0*/  @!P0 IMAD.IADD R10, R10, 0x1, -R27 ;  /* 0x000000010a0a8824 */ /* 0x000fe200078e0a1b */
[C---:B------:R-:W-:Y:S01]  /*34b0*/  ISETP.GT.U32.AND P0, PT, R27.reuse, R13, PT ;  /* 0x0000000d1b00720c */ /* 0x040fe20003f04070 */
[----:B------:R-:W-:-:S02]  /*34c0*/  IMAD R12, R27, R8, R12 ;  /* 0x000000081b0c7224 */ /* 0x000fc400078e020c */
[----:B------:R-:W-:Y:S02]  /*34d0*/  IMAD.MOV.U32 R15, RZ, RZ, R9 ;  /* 0x000000ffff0f7224 */ /* 0x000fe400078e0009 */
[----:B------:R-:W-:-:S04]  /*34e0*/  IMAD.HI.U32 R9, R23, R2, RZ ;  /* 0x0000000217097227 */ /* 0x000fc800078e00ff */
[--C-:B------:R-:W-:Y:S01]  /*34f0*/  @!P3 IMAD.IADD R4, R4, 0x1, -R27.reuse ;  /* 0x000000010404b824 */ /* 0x100fe200078e0a1b */
[----:B------:R-:W-:Y:S01]  /*3500*/  ISETP.GT.U32.AND P3, PT, R27, R12, PT ;  /* 0x0000000c1b00720c */ /* 0x000fe20003f64070 */
[----:B--2---:R-:W-:Y:S01]  /*3510*/  IMAD.MOV.U32 R0, RZ, RZ, R10 ;  /* 0x000000ffff007224 */ /* 0x004fe200078e000a */
[----:B------:R-:W-:Y:S01]  /*3520*/  IADD3 R9, PT, PT, -R9, RZ, RZ ;  /* 0x000000ff09097210 */ /* 0x000fe20007ffe1ff */
[--C-:B------:R-:W-:Y:S01]  /*3530*/  @!P2 IMAD.IADD R11, R11, 0x1, -R27.reuse ;  /* 0x000000010b0ba824 */ /* 0x100fe200078e0a1b */
[----:B------:R-:W-:Y:S01]  /*3540*/  ISETP.GE.AND P2, PT, R7, RZ, PT ;  /* 0x000000ff0700720c */ /* 0x000fe20003f46270 */
[----:B------:R-:W-:Y:S02]  /*3550*/  @!P0 IMAD.IADD R13, R13, 0x1, -R27 ;  /* 0x000000010d0d8824 */ /* 0x000fe400078e0a1b */
[C---:B------:R-:W-:Y:S02]  /*3560*/  IMAD R10, R27.reuse, R9, R2 ;  /* 0x000000091b0a7224 */ /* 0x040fe400078e0202 */
[----:B------:R-:W-:Y:S01]  /*3570*/  VIADD R2, R24, 0x48 ;  /* 0x0000004818027836 */ /* 0x000fe20000000000 */
[----:B------:R-:W-:Y:S01]  /*3580*/  ISETP.GT.U32.AND P0, PT, R27, R13, PT ;  /* 0x0000000d1b00720c */ /* 0x000fe20003f04070 */
[----:B------:R-:W-:Y:S01]  /*3590*/  @!P5 IMAD.MOV R15, RZ, RZ, -R15 ;  /* 0x000000ffff0fd224 */ /* 0x000fe200078e0a0f */
[----:B------:R-:W-:Y:S01]  /*35a0*/  ISETP.GE.AND P5, PT, R5, RZ, PT ;  /* 0x000000ff0500720c */ /* 0x000fe20003fa6270 */
[----:B------:R-:W-:Y:S01]  /*35b0*/  @!P1 IMAD.MOV R0, RZ, RZ, -R0 ;  /* 0x000000ffff009224 */ /* 0x000fe200078e0a00 */
[----:B------:R-:W-:Y:S01]  /*35c0*/  ISETP.GE.AND P1, PT, R6, RZ, PT ;  /* 0x000000ff0600720c */ /* 0x000fe20003f26270 */
[----:B------:R-:W-:Y:S01]  /*35d0*/  IMAD.MOV.U32 R14, RZ, RZ, R11 ;  /* 0x000000ffff0e7224 */ /* 0x000fe200078e000b */
[----:B------:R-:W-:Y:S01]  /*35e0*/  IABS R11, R2 ;  /* 0x00000002000b7213 */ /* 0x000fe20000000000 */
[----:B------:R-:W-:Y:S01]  /*35f0*/  @!P3 IMAD.IADD R12, R12, 0x1, -R27 ;  /* 0x000000010c0cb824 */ /* 0x000fe200078e0a1b */
[----:B------:R-:W-:Y:S01]  /*3600*/  STL [R1+0x1a0], R15 ;  /* 0x0001a00f01007387 */ /* 0x000fe20000100800 */
[----:B------:R-:W-:-:S02]  /*3610*/  VIADD R5, R24, 0x47 ;  /* 0x0000004718057836 */ /* 0x000fc40000000000 */
[----:B------:R-:W-:Y:S01]  /*3620*/  IMAD.HI.U32 R9, R23, R11, RZ ;  /* 0x0000000b17097227 */ /* 0x000fe200078e00ff */
[----:B------:R2:W-:Y:S01]  /*3630*/  STL [R1+0x1a4], R0 ;  /* 0x0001a40001007387 */ /* 0x0005e20000100800 */
[----:B------:R-:W-:Y:S02]  /*3640*/  ISETP.GT.U32.AND P3, PT, R27, R12, PT ;  /* 0x0000000c1b00720c */ /* 0x000fe40003f64070 */
[----:B------:R-:W-:Y:S01]  /*3650*/  IABS R6, R5 ;  /* 0x0000000500067213 */ /* 0x000fe20000000000 */
[----:B------:R-:W-:Y:S02]  /*3660*/  IMAD.MOV R9, RZ, RZ, -R9 ;  /* 0x000000ffff097224 */ /* 0x000fe400078e0a09 */
[----:B------:R-:W-:Y:S01]  /*3670*/  @!P4 IMAD.MOV R14, RZ, RZ, -R14 ;  /* 0x000000ffff0ec224 */ /* 0x000fe200078e0a0e */
[----:B------:R-:W-:Y:S01]  /*3680*/  ISETP.GE.AND P4, PT, R2, RZ, PT ;  /* 0x000000ff0200720c */ /* 0x000fe20003f86270 */
[----:B------:R-:W-:Y:S01]  /*3690*/  @!P0 IMAD.IADD R13, R13, 0x1, -R27 ;  /* 0x000000010d0d8824 */ /* 0x000fe200078e0a1b */
[C---:B------:R-:W-:Y:S01]  /*36a0*/  ISETP.GT.U32.AND P0, PT, R27.reuse, R10, PT ;  /* 0x0000000a1b00720c */ /* 0x040fe20003f04070 */
[----:B--2---:R-:W-:Y:S01]  /*36b0*/  IMAD.MOV.U32 R0, RZ, RZ, R4 ;  /* 0x000000ffff007224 */ /* 0x004fe200078e0004 */
[----:B------:R2:W-:Y:S01]  /*36c0*/  STL [R1+0x1ac], R14 ;  /* 0x0001ac0e01007387 */ /* 0x0005e20000100800 */
[----:B------:R-:W-:-:S02]  /*36d0*/  IMAD R11, R27, R9, R11 ;  /* 0x000000091b0b7224 */ /* 0x000fc400078e020b */
[----:B------:R-:W-:Y:S01]  /*36e0*/  @!P6 IMAD.MOV R0, RZ, RZ, -R0 ;  /* 0x000000ffff00e224 */ /* 0x000fe200078e0a00 */
[----:B------:R-:W-:Y:S01]  /*36f0*/  ISETP.GE.AND P6, PT, R5, RZ, PT ;  /* 0x000000ff0500720c */ /* 0x000fe20003fc6270 */
[----:B------:R-:W-:Y:S01]  /*3700*/  IMAD.HI.U32 R5, R23, R6, RZ ;  /* 0x0000000617057227 */ /* 0x000fe200078e00ff */
[----:B------:R-:W-:Y:S02]  /*3710*/  @!P3 IADD3 R12, PT, PT, R12, -R27, RZ ;  /* 0x8000001b0c0cb210 */ /* 0x000fe40007ffe0ff */
[C---:B------:R-:W-:Y:S01]  /*3720*/  ISETP.GT.U32.AND P3, PT, R27.reuse, R11, PT ;  /* 0x0000000b1b00720c */ /* 0x040fe20003f64070 */
[----:B------:R-:W-:Y:S01]  /*3730*/  IMAD.MOV R5, RZ, RZ, -R5 ;  /* 0x000000ffff057224 */ /* 0x000fe200078e0a05 */
[----:B------:R3:W-:Y:S01]  /*3740*/  STL [R1+0x1b4], R0 ;  /* 0x0001b40001007387 */ /* 0x0007e20000100800 */
[----:B--2---:R-:W-:Y:S02]  /*3750*/  IMAD.MOV.U32 R14, RZ, RZ, R13 ;  /* 0x000000ffff0e7224 */ /* 0x004fe400078e000d */
[----:B------:R-:W-:-:S02]  /*3760*/  IMAD R6, R27, R5, R6 ;  /* 0x000000051b067224 */ /* 0x000fc400078e0206 */
[----:B------:R-:W-:Y:S02]  /*3770*/  VIADD R2, R24, 0x46 ;  /* 0x0000004618027836 */ /* 0x000fe40000000000 */
[----:B------:R-:W-:Y:S01]  /*3780*/  @!P5 IMAD.MOV R14, RZ, RZ, -R14 ;  /* 0x000000ffff0ed224 */ /* 0x000fe200078e0a0e */
[----:B------:R-:W-:Y:S01]  /*3790*/  ISETP.GT.U32.AND P5, PT, R27, R6, PT ;  /* 0x000000061b00720c */ /* 0x000fe20003fa4070 */
[--C-:B------:R-:W-:Y:S01]  /*37a0*/  @!P0 IMAD.IADD R10, R10, 0x1, -R27.reuse ;  /* 0x000000010a0a8824 */ /* 0x100fe200078e0a1b */
[----:B------:R-:W-:Y:S01]  /*37b0*/  IABS R7, R2 ;  /* 0x0000000200077213 */ /* 0x000fe20000000000 */
[----:B------:R-:W-:Y:S01]  /*37c0*/  @!P3 IMAD.IADD R11, R11, 0x1, -R27 ;  /* 0x000000010b0bb824 */ /* 0x000fe200078e0a1b */
[----:B------:R2:W-:Y:S01]  /*37d0*/  STL [R1+0x1a8], R14 ;  /* 0x0001a80e01007387 */ /* 0x0005e20000100800 */
[----:B------:R-:W-:Y:S01]  /*37e0*/  VIADD R8, R24, 0x45 ;  /* 0x0000004518087836 */ /* 0x000fe20000000000 */
[----:B------:R-:W-:Y:S01]  /*37f0*/  ISETP.GT.U32.AND P0, PT, R27, R10, PT ;  /* 0x0000000a1b00720c */ /* 0x000fe20003f04070 */
[----:B------:R-:W-:Y:S01]  /*3800*/  IMAD.HI.U32 R9, R23, R7, RZ ;  /* 0x0000000717097227 */ /* 0x000fe200078e00ff */
[----:B------:R-:W-:-:S02]  /*3810*/  ISETP.GT.U32.AND P3, PT, R27, R11, PT ;  /* 0x0000000b1b00720c */ /* 0x000fc40003f64070 */
[----:B------:R-:W-:Y:S01]  /*3820*/  IABS R4, R8 ;  /* 0x0000000800047213 */ /* 0x000fe20000000000 */
[----:B---3--:R-:W-:Y:S02]  /*3830*/  IMAD.MOV.U32 R0, RZ, RZ, R12 ;  /* 0x000000ffff007224 */ /* 0x008fe400078e000c */
[----:B------:R-:W-:Y:S02]  /*3840*/  IMAD.MOV R9, RZ, RZ, -R9 ;  /* 0x000000ffff097224 */ /* 0x000fe400078e0a09 */
[----:B------:R-:W-:Y:S02]  /*3850*/  @!P5 IMAD.IADD R6, R6, 0x1, -R27 ;  /* 0x000000010606d824 */ /* 0x000fe400078e0a1b */
[----:B------:R-:W-:Y:S01]  /*3860*/  @!P1 IMAD.MOV R0, RZ, RZ, -R0 ;  /* 0x000000ffff009224 */ /* 0x000fe200078e0a00 */
[----:B------:R-:W-:Y:S01]  /*3870*/  ISETP.GE.AND P1, PT, R2, RZ, PT ;  /* 0x000000ff0200720c */ /* 0x000fe20003f26270 */
[C---:B------:R-:W-:Y:S01]  /*3880*/  IMAD R2, R27.reuse, R9, R7 ;  /* 0x000000091b027224 */ /* 0x040fe200078e0207 */
[----:B------:R-:W-:Y:S01]  /*3890*/  ISETP.GT.U32.AND P5, PT, R27, R6, PT ;  /* 0x000000061b00720c */ /* 0x000fe20003fa4070 */
[----:B------:R-:W-:Y:S01]  /*38a0*/  VIADD R7, R24, 0x44 ;  /* 0x0000004418077836 */ /* 0x000fe20000000000 */
[----:B------:R3:W-:Y:S01]  /*38b0*/  STL [R1+0x1b0], R0 ;  /* 0x0001b00001007387 */ /* 0x0007e20000100800 */
[----:B------:R-:W-:-:S03]  /*38c0*/  IMAD.HI.U32 R5, R23, R4, RZ ;  /* 0x0000000417057227 */ /* 0x000fc600078e00ff */
[----:B------:R-:W-:Y:S01]  /*38d0*/  IABS R15, R7 ;  /* 0x00000007000f7213 */ /* 0x000fe20000000000 */
[----:B------:R-:W-:Y:S01]  /*38e0*/  @!P0 IMAD.IADD R10, R10, 0x1, -R27 ;  /* 0x000000010a0a8824 */ /* 0x000fe200078e0a1b */
[----:B------:R-:W-:Y:S01]  /*38f0*/  ISETP.GE.AND P0, PT, R8, RZ, PT ;  /* 0x000000ff0800720c */ /* 0x000fe20003f06270 */
[----:B------:R-:W-:Y:S02]  /*3900*/  IMAD.MOV R5, RZ, RZ, -R5 ;  /* 0x000000ffff057224 */ /* 0x000fe400078e0a05 */
[----:B------:R-:W-:Y:S02]  /*3910*/  VIADD R8, R24, 0x43 ;  /* 0x0000004318087836 */ /* 0x000fe40000000000 */
[----:B------:R-:W-:Y:S01]  /*3920*/  @!P3 IMAD.IADD R11, R11, 0x1, -R27 ;  /* 0x000000010b0bb824 */ /* 0x000fe200078e0a1b */
[C---:B------:R-:W-:Y:S01]  /*3930*/  ISETP.GT.U32.AND P3, PT, R27.reuse, R2, PT ;  /* 0x000000021b00720c */ /* 0x040fe20003f64070 */
[----:B------:R-:W-:Y:S01]  /*3940*/  IMAD R4, R27, R5, R4 ;  /* 0x000000051b047224 */ /* 0x000fe200078e0204 */
[----:B------:R-:W-:Y:S01]  /*3950*/  IABS R21, R8 ;  /* 0x0000000800157213 */ /* 0x000fe20000000000 */
[----:B--2---:R-:W-:Y:S01]  /*3960*/  IMAD.HI.U32 R14, R23, R15, RZ ;  /* 0x0000000f170e7227 */ /* 0x004fe200078e00ff */
[----:B------:R-:W-:-:S02]  /*3970*/  @!P5 IADD3 R6, PT, PT, R6, -R27, RZ ;  /* 0x8000001b0606d210 */ /* 0x000fc40007ffe0ff */
[----:B------:R-:W-:Y:S01]  /*3980*/  ISETP.GT.U32.AND P5, PT, R27, R4, PT ;  /* 0x000000041b00720c */ /* 0x000fe20003fa4070 */
[----:B------:R-:W-:Y:S02]  /*3990*/  IMAD.MOV R14, RZ, RZ, -R14 ;  /* 0x000000ffff0e7224 */ /* 0x000fe400078e0a0e */
[----:B------:R-:W-:-:S04]  /*39a0*/  IMAD.HI.U32 R19, R23, R21, RZ ;  /* 0x0000001517137227 */ /* 0x000fc800078e00ff */
[C---:B------:R-:W-:Y:S02]  /*39b0*/  IMAD R15, R27.reuse, R14, R15 ;  /* 0x0000000e1b0f7224 */ /* 0x040fe400078e020f */
[----:B---3--:R-:W-:Y:S02]  /*39c0*/  IMAD.MOV.U32 R0, RZ, RZ, R10 ;  /* 0x000000ffff007224 */ /* 0x008fe400078e000a */
[----:B------:R-:W-:Y:S02]  /*39d0*/  IMAD.MOV R19, RZ, RZ, -R19 ;  /* 0x000000ffff137224 */ /* 0x000fe400078e0a13 */
[----:B------:R-:W-:Y:S02]  /*39e0*/  VIADD R9, R24, 0x41 ;  /* 0x0000004118097836 */ /* 0x000fe40000000000 */
[----:B------:R-:W-:Y:S01]  /*39f0*/  @!P3 IMAD.IADD R2, R2, 0x1, -R27 ;  /* 0x000000010202b824 */ /* 0x000fe200078e0a1b */
[C---:B------:R-:W-:Y:S01]  /*3a00*/  ISETP.GT.U32.AND P3, PT, R27.reuse, R15, PT ;  /* 0x0000000f1b00720c */ /* 0x040fe20003f64070 */
[----:B------:R-:W-:Y:S01]  /*3a10*/  @!P2 IMAD.MOV R0, RZ, RZ, -R0 ;  /* 0x000000ffff00a224 */ /* 0x000fe200078e0a00 */
[----:B------:R-:W-:Y:S01]  /*3a20*/  IABS R5, R9 ;  /* 0x0000000900057213 */ /* 0x000fe20000000000 */
[C---:B------:R-:W-:Y:S01]  /*3a30*/  IMAD R19, R27.reuse, R19, R21 ;  /* 0x000000131b137224 */ /* 0x040fe200078e0215 */
[C---:B------:R-:W-:Y:S01]  /*3a40*/  ISETP.GT.U32.AND P2, PT, R27.reuse, R2, PT ;  /* 0x000000021b00720c */ /* 0x040fe20003f44070 */
[----:B------:R-:W-:Y:S01]  /*3a50*/  @!P5 IMAD.IADD R4, R4, 0x1, -R27 ;  /* 0x000000010404d824 */ /* 0x000fe200078e0a1b */
[----:B------:R2:W-:Y:S01]  /*3a60*/  STL [R1+0x19c], R0 ;  /* 0x00019c0001007387 */ /* 0x0005e20000100800 */
[----:B------:R-:W-:Y:S01]  /*3a70*/  VIADD R12, R24, 0x40 ;  /* 0x00000040180c7836 */ /* 0x000fe20000000000 */
[----:B------:R-:W-:Y:S01]  /*3a80*/  ISETP.GT.U32.AND P5, PT, R27, R19, PT ;  /* 0x000000131b00720c */ /* 0x000fe20003fa4070 */
[----:B------:R-:W-:-:S03]  /*3a90*/  IMAD.HI.U32 R16, R23, R5, RZ ;  /* 0x0000000517107227 */ /* 0x000fc600078e00ff */
[----:B------:R-:W-:Y:S01]  /*3aa0*/  IABS R13, R12 ;  /* 0x0000000c000d7213 */ /* 0x000fe20000000000 */
[----:B------:R-:W-:Y:S02]  /*3ab0*/  IMAD.MOV R22, RZ, RZ, -R22 ;  /* 0x000000ffff167224 */ /* 0x000fe400078e0a16 */
[----:B------:R-:W-:Y:S02]  /*3ac0*/  IMAD.MOV R16, RZ, RZ, -R16 ;  /* 0x000000ffff107224 */ /* 0x000fe400078e0a10 */
[----:B--2---:R-:W-:Y:S01]  /*3ad0*/  IMAD.MOV.U32 R0, RZ, RZ, R11 ;  /* 0x000000ffff007224 */ /* 0x004fe200078e000b */
[----:B------:R-:W-:Y:S01]  /*3ae0*/  @!P2 IADD3 R2, PT, PT, R2, -R27, RZ ;  /* 0x8000001b0202a210 */ /* 0x000fe20007ffe0ff */
[----:B------:R-:W-:Y:S01]  /*3af0*/  @!P3 IMAD.IADD R15, R15, 0x1, -R27 ;  /* 0x000000010f0fb824 */ /* 0x000fe200078e0a1b */
[C---:B------:R-:W-:Y:S01]  /*3b00*/  ISETP.GT.U32.AND P3, PT, R27.reuse, R4, PT ;  /* 0x000000041b00720c */ /* 0x040fe20003f64070 */
[----:B------:R-:W-:Y:S02]  /*3b10*/  @!P4 IMAD.MOV R0, RZ, RZ, -R0 ;  /* 0x000000ffff00c224 */ /* 0x000fe400078e0a00 */
[C---:B------:R-:W-:Y:S01]  /*3b20*/  IMAD R18, R27.reuse, R22, R18 ;  /* 0x000000161b127224 */ /* 0x040fe200078e0212 */
[C---:B------:R-:W-:Y:S01]  /*3b30*/  ISETP.GT.U32.AND P4, PT, R27.reuse, R15, PT ;  /* 0x0000000f1b00720c */ /* 0x040fe20003f84070 */
[----:B------:R-:W-:Y:S01]  /*3b40*/  IMAD R5, R27, R16, R5 ;  /* 0x000000101b057224 */ /* 0x000fe200078e0205 */
[----:B------:R2:W-:Y:S01]  /*3b50*/  STL [R1+0x190], R0 ;  /* 0x0001900001007387 */ /* 0x0005e20000100800 */
[----:B------:R-:W-:-:S03]  /*3b60*/  IMAD.HI.U32 R14, R23, R13, RZ ;  /* 0x0000000d170e7227 */ /* 0x000fc600078e00ff */
[----:B------:R-:W-:Y:S01]  /*3b70*/  ISETP.GT.U32.AND P2, PT, R27, R5, PT ;  /* 0x000000051b00720c */ /* 0x000fe20003f44070 */
[----:B------:R-:W-:Y:S02]  /*3b80*/  @!P5 IMAD.IADD R19, R19, 0x1, -R27 ;  /* 0x000000011313d824 */ /* 0x000fe400078e0a1b */
[----:B------:R-:W-:Y:S02]  /*3b90*/  IMAD.MOV R14, RZ, RZ, -R14 ;  /* 0x000000ffff0e7224 */ /* 0x000fe400078e0a0e */
[C---:B------:R-:W-:Y:S01]  /*3ba0*/  VIADD R16, R24.reuse, 0x3f ;  /* 0x0000003f18107836 */ /* 0x040fe20000000000 */
[C---:B------:R-:W-:Y:S01]  /*3bb0*/  ISETP.GT.U32.AND P5, PT, R27.reuse, R19, PT ;  /* 0x000000131b00720c */ /* 0x040fe20003fa4070 */
[----:B--2---:R-:W-:Y:S02]  /*3bc0*/  IMAD.MOV.U32 R0, RZ, RZ, R6 ;  /* 0x000000ffff007224 */ /* 0x004fe400078e0006 */
[C---:B------:R-:W-:Y:S01]  /*3bd0*/  IMAD R13, R27.reuse, R14, R13 ;  /* 0x0000000e1b0d7224 */ /* 0x040fe200078e020d */
[----:B------:R-:W-:Y:S01]  /*3be0*/  IABS R14, R16 ;  /* 0x00000010000e7213 */ /* 0x000fe20000000000 */
[----:B------:R-:W-:Y:S01]  /*3bf0*/  @!P6 IMAD.MOV R0, RZ, RZ, -R0 ;  /* 0x000000ffff00e224 */ /* 0x000fe200078e0a00 */
[----:B------:R-:W-:Y:S01]  /*3c00*/  ISETP.GT.U32.AND P6, PT, R27, R18, PT ;  /* 0x000000121b00720c */ /* 0x000fe20003fc4070 */
[----:B------:R-:W-:-:S02]  /*3c10*/  VIADD R10, R24, 0x3e ;  /* 0x0000003e180a7836 */ /* 0x000fc40000000000 */
[--C-:B------:R-:W-:Y:S01]  /*3c20*/  @!P3 IMAD.IADD R4, R4, 0x1, -R27.reuse ;  /* 0x000000010404b824 */ /* 0x100fe200078e0a1b */
[----:B------:R2:W-:Y:S01]  /*3c30*/  STL [R1+0x18c], R0 ;  /* 0x00018c0001007387 */ /* 0x0005e20000100800 */
[--C-:B------:R-:W-:Y:S01]  /*3c40*/  @!P4 IMAD.IADD R15, R15, 0x1, -R27.reuse ;  /* 0x000000010f0fc824 */ /* 0x100fe200078e0a1b */
[----:B------:R-:W-:Y:S01]  /*3c50*/  ISETP.GT.U32.AND P4, PT, R27, R13, PT ;  /* 0x0000000d1b00720c */ /* 0x000fe20003f84070 */
[----:B------:R-:W-:Y:S01]  /*3c60*/  IMAD.MOV.U32 R21, RZ, RZ, R2 ;  /* 0x000000ffff157224 */ /* 0x000fe200078e0002 */
[----:B------:R-:W-:Y:S01]  /*3c70*/  IABS R11, R10 ;  /* 0x0000000a000b7213 */ /* 0x000fe20000000000 */
[----:B------:R-:W-:Y:S01]  /*3c80*/  @!P2 IMAD.IADD R5, R5, 0x1, -R27 ;  /* 0x000000010505a824 */ /* 0x000fe200078e0a1b */
[----:B------:R-:W-:Y:S01]  /*3c90*/  ISETP.GE.AND P3, PT, R7, RZ, PT ;  /* 0x000000ff0700720c */ /* 0x000fe20003f66270 */
[----:B------:R-:W-:Y:S01]  /*3ca0*/  IMAD.HI.U32 R7, R23, R14, RZ ;  /* 0x0000000e17077227 */ /* 0x000fe200078e00ff */
[----:B------:R-:W-:-:S03]  /*3cb0*/  ISETP.GE.AND P2, PT, R9, RZ, PT ;  /* 0x000000ff0900720c */ /* 0x000fc60003f46270 */
[--C-:B------:R-:W-:Y:S01]  /*3cc0*/  @!P6 IMAD.IADD R18, R18, 0x1, -R27.reuse ;  /* 0x000000011212e824 */ /* 0x100fe200078e0a1b */
[----:B------:R-:W-:Y:S01]  /*3cd0*/  ISETP.GE.AND P6, PT, R17, RZ, PT ;  /* 0x000000ff1100720c */ /* 0x000fe20003fc6270 */
[----:B--2---:R-:W-:Y:S02]  /*3ce0*/  IMAD.MOV.U32 R0, RZ, RZ, R4 ;  /* 0x000000ffff007224 */ /* 0x004fe400078e0004 */
[----:B------:R-:W-:Y:S01]  /*3cf0*/  @!P5 IMAD.IADD R19, R19, 0x1, -R27 ;  /* 0x000000011313d824 */ /* 0x000fe200078e0a1b */
[----:B------:R-:W-:Y:S01]  /*3d00*/  ISETP.GE.AND P5, PT, R8, RZ, PT ;  /* 0x000000ff0800720c */ /* 0x000fe20003fa6270 */
[----:B------:R-:W-:Y:S01]  /*3d10*/  @!P1 IMAD.MOV R21, RZ, RZ, -R21 ;  /* 0x000000ffff159224 */ /* 0x000fe200078e0a15 */
[----:B------:R-:W-:Y:S01]  /*3d20*/  ISETP.GT.U32.AND P1, PT, R27, R18, PT ;  /* 0x000000121b00720c */ /* 0x000fe20003f24070 */
[----:B------:R-:W-:-:S03]  /*3d30*/  IMAD.HI.U32 R6, R23, R11, RZ ;  /* 0x0000000b17067227 */ /* 0x000fc600078e00ff */
[----:B------:R-:W-:Y:S01]  /*3d40*/  STL [R1+0x184], R21 ;  /* 0x0001841501007387 */ /* 0x000fe20000100800 */
[----:B------:R-:W-:Y:S01]  /*3d50*/  @!P0 IMAD.MOV R0, RZ, RZ, -R0 ;  /* 0x000000ffff008224 */ /* 0x000fe200078e0a00 */
[C---:B------:R-:W-:Y:S01]  /*3d60*/  ISETP.GT.U32.AND P0, PT, R27.reuse, R5, PT ;  /* 0x000000051b00720c */ /* 0x040fe20003f04070 */
[----:B------:R-:W-:Y:S02]  /*3d70*/  IMAD.MOV R7, RZ, RZ, -R7 ;  /* 0x000000ffff077224 */ /* 0x000fe400078e0a07 */
[----:B------:R-:W-:Y:S01]  /*3d80*/  IMAD.MOV R6, RZ, RZ, -R6 ;  /* 0x000000ffff067224 */ /* 0x000fe200078e0a06 */
[----:B------:R2:W-:Y:S01]  /*3d90*/  STL [R1+0x17c], R0 ;  /* 0x00017c0001007387 */ /* 0x0005e20000100800 */
[----:B------:R-:W-:Y:S02]  /*3da0*/  IMAD.MOV.U32 R8, RZ, RZ, R15 ;  /* 0x000000ffff087224 */ /* 0x000fe400078e000f */
[----:B------:R-:W-:Y:S02]  /*3db0*/  IMAD R7, R27, R7, R14 ;  /* 0x000000071b077224 */ /* 0x000fe400078e020e */
[----:B------:R-:W-:Y:S01]  /*3dc0*/  @!P4 IMAD.IADD R13, R13, 0x1, -R27 ;  /* 0x000000010d0dc824 */ /* 0x000fe200078e0a1b */
[----:B------:R-:W-:Y:S01]  /*3dd0*/  @!P3 IADD3 R8, PT, PT, -R8, RZ, RZ ;  /* 0x000000ff0808b210 */ /* 0x000fe20007ffe1ff */
[C---:B------:R-:W-:Y:S01]  /*3de0*/  IMAD R6, R27.reuse, R6, R11 ;  /* 0x000000061b067224 */ /* 0x040fe200078e020b */
[C---:B------:R-:W-:Y:S01]  /*3df0*/  ISETP.GT.U32.AND P3, PT, R27.reuse, R7, PT ;  /* 0x000000071b00720c */ /* 0x040fe20003f64070 */
[----:B------:R-:W-:Y:S01]  /*3e00*/  VIADD R2, R24, 0x3d ;  /* 0x0000003d18027836 */ /* 0x000fe20000000000 */
[C---:B------:R-:W-:Y:S01]  /*3e10*/  ISETP.GT.U32.AND P4, PT, R27.reuse, R13, PT ;  /* 0x0000000d1b00720c */ /* 0x040fe20003f84070 */
[----:B--2---:R-:W-:Y:S01]  /*3e20*/  IMAD.MOV.U32 R0, RZ, RZ, R19 ;  /* 0x000000ffff007224 */ /* 0x004fe200078e0013 */
[----:B------:R2:W-:Y:S01]  /*3e30*/  STL [R1+0x174], R8 ;  /* 0x0001740801007387 */ /* 0x0005e20000100800 */
[--C-:B------:R-:W-:Y:S01]  /*3e40*/  @!P1 IMAD.IADD R18, R18, 0x1, -R27.reuse ;  /* 0x0000000112129824 */ /* 0x100fe200078e0a1b */
[----:B------:R-:W-:Y:S01]  /*3e50*/  ISETP.GT.U32.AND P1, PT, R27, R6, PT ;  /* 0x000000061b00720c */ /* 0x000fe20003f24070 */
[----:B------:R-:W-:Y:S01]  /*3e60*/  @!P5 IMAD.MOV R0, RZ, RZ, -R0 ;  /* 0x000000ffff00d224 */ /* 0x000fe200078e0a00 */
[----:B------:R-:W-:Y:S01]  /*3e70*/  ISETP.GE.AND P5, PT, R12, RZ, PT ;  /* 0x000000ff0c00720c */ /* 0x000fe20003fa6270 */
[----:B------:R-:W-:Y:S01]  /*3e80*/  @!P0 IMAD.IADD R5, R5, 0x1, -R27 ;  /* 0x0000000105058824 */ /* 0x000fe200078e0a1b */
[----:B------:R-:W-:Y:S01]  /*3e90*/  IABS R12, R2 ;  /* 0x00000002000c7213 */ /* 0x000fe20000000000 */
[----:B------:R-:W-:Y:S01]  /*3ea0*/  IMAD.MOV.U32 R9, RZ, RZ, R18 ;  /* 0x000000ffff097224 */ /* 0x000fe200078e0012 */
[----:B------:R3:W-:Y:S01]  /*3eb0*/  STL [R1+0x164], R0 ;  /* 0x0001640001007387 */ /* 0x0007e20000100800 */
[----:B------:R-:W-:Y:S01]  /*3ec0*/  VIADD R4, R24, 0x3c ;  /* 0x0000003c18047836 */ /* 0x000fe20000000000 */
[----:B------:R-:W-:Y:S01]  /*3ed0*/  ISETP.GE.AND P0, PT, R16, RZ, PT ;  /* 0x000000ff1000720c */ /* 0x000fe20003f06270 */
[----:B--2---:R-:W-:-:S03]  /*3ee0*/  IMAD.HI.U32 R8, R23, R12, RZ ;  /* 0x0000000c17087227 */ /* 0x004fc600078e00ff */
[----:B------:R-:W-:Y:S01]  /*3ef0*/  IABS R15, R4 ;  /* 0x00000004000f7213 */ /* 0x000fe20000000000 */
[----:B------:R-:W-:Y:S01]  /*3f00*/  @!P6 IMAD.MOV R9, RZ, RZ, -R9 ;  /* 0x000000ffff09e224 */ /* 0x000fe200078e0a09 */
[----:B------:R-:W-:Y:S01]  /*3f10*/  ISETP.GE.AND P6, PT, R4, RZ, PT ;  /* 0x000000ff0400720c */ /* 0x000fe20003fc6270 */
[----:B------:R-:W-:Y:S01]  /*3f20*/  @!P4 IMAD.IADD R13, R13, 0x1, -R27 ;  /* 0x000000010d0dc824 */ /* 0x000fe200078e0a1b */
[----:B------:R-:W-:Y:S01]  /*3f30*/  ISETP.GE.AND P4, PT, R10, RZ, PT ;  /* 0x000000ff0a00720c */ /* 0x000fe20003f86270 */
[----:B---3--:R-:W-:Y:S01]  /*3f40*/  IMAD.MOV.U32 R0, RZ, RZ, R5 ;  /* 0x000000ffff007224 */ /* 0x008fe200078e0005 */
[----:B------:R-:W-:Y:S01]  /*3f50*/  STL [R1+0x158], R9 ;  /* 0x0001580901007387 */ /* 0x000fe20000100800 */
[----:B------:R-:W-:Y:S01]  /*3f60*/  @!P3 IMAD.IADD R7, R7, 0x1, -R27 ;  /* 0x000000010707b824 */ /* 0x000fe200078e0a1b */
[----:B------:R-:W-:Y:S01]  /*3f70*/  ISETP.GE.AND P3, PT, R2, RZ, PT ;  /* 0x000000ff0200720c */ /* 0x000fe20003f66270 */
[----:B------:R-:W-:Y:S02]  /*3f80*/  @!P2 IMAD.MOV R0, RZ, RZ, -R0 ;  /* 0x000000ffff00a224 */ /* 0x000fe400078e0a00 */
[----:B------:R-:W-:-:S02]  /*3f90*/  IMAD.MOV R8, RZ, RZ, -R8 ;  /* 0x000000ffff087224 */ /* 0x000fc400078e0a08 */
[----:B------:R-:W-:Y:S01]  /*3fa0*/  @!P1 IMAD.IADD R6, R6, 0x1, -R27 ;  /* 0x0000000106069824 */ /* 0x000fe200078e0a1b */
[----:B------:R2:W-:Y:S01]  /*3fb0*/  STL [R1+0x150], R0 ;  /* 0x0001500001007387 */ /* 0x0005e20000100800 */
[C---:B------:R-:W-:Y:S01]  /*3fc0*/  IMAD R12, R27.reuse, R8, R12 ;  /* 0x000000081b0c7224 */ /* 0x040fe200078e020c */
[----:B------:R-:W-:Y:S01]  /*3fd0*/  ISETP.GT.U32.AND P1, PT, R27, R7, PT ;  /* 0x000000071b00720c */ /* 0x000fe20003f24070 */
[----:B------:R-:W-:Y:S01]  /*3fe0*/  IMAD.HI.U32 R2, R23, R15, RZ ;  /* 0x0000000f17027227 */ /* 0x000fe200078e00ff */
[----:B------:R-:W-:-:S03]  /*3ff0*/  ISETP.GT.U32.AND P2, PT, R27, R6, PT ;  /* 0x000000061b00720c */ /* 0x000fc60003f44070 */
[----:B------:R-:W-:Y:S02]  /*4000*/  IMAD.MOV R2, RZ, RZ, -R2 ;  /* 0x000000ffff027224 */ /* 0x000fe400078e0a02 */
[C---:B------:R-:W-:Y:S02]  /*4010*/  VIADD R5, R24.reuse, 0x3a ;  /* 0x0000003a18057836 */ /* 0x040fe40000000000 */
[----:B--2---:R-:W-:Y:S02]  /*4020*/  IMAD.MOV.U32 R0, RZ, RZ, R13 ;  /* 0x000000ffff007224 */ /* 0x004fe400078e000d */
[C---:B------:R-:W-:Y:S01]  /*4030*/  IMAD R15, R27.reuse, R2, R15 ;  /* 0x000000021b0f7224 */ /* 0x040fe200078e020f */
[----:B------:R-:W-:Y:S01]  /*4040*/  IABS R4, R5 ;  /* 0x0000000500047213 */ /* 0x000fe20000000000 */
[----:B------:R-:W-:Y:S01]  /*4050*/  @!P5 IMAD.MOV R0, RZ, RZ, -R0 ;  /* 0x000000ffff00d224 */ /* 0x000fe200078e0a00 */
[----:B------:R-:W-:Y:S01]  /*4060*/  ISETP.GT.U32.AND P5, PT, R27, R12, PT ;  /* 0x0000000c1b00720c */ /* 0x000fe20003fa4070 */
[C---:B------:R-:W-:Y:S01]  /*4070*/  VIADD R13, R24.reuse, 0x3b ;  /* 0x0000003b180d7836 */ /* 0x040fe20000000000 */
[----:B------:R-:W-:Y:S01]  /*4080*/  IADD3 R2, PT, PT, R24, 0x39, RZ ;  /* 0x0000003918027810 */ /* 0x000fe20007ffe0ff */
[--C-:B------:R-:W-:Y:S01]  /*4090*/  @!P1 IMAD.IADD R7, R7, 0x1, -R27.reuse ;  /* 0x0000000107079824 */ /* 0x100fe200078e0a1b */
[----:B------:R2:W-:Y:S01]  /*40a0*/  STL [R1+0x14c], R0 ;  /* 0x00014c0001007387 */ /* 0x0005e20000100800 */
[----:B------:R-:W-:Y:S01]  /*40b0*/  @!P2 IMAD.IADD R6, R6, 0x1, -R27 ;  /* 0x000000010606a824 */ /* 0x000fe200078e0a1b */
[----:B------:R-:W-:Y:S01]  /*40c0*/  ISETP.GT.U32.AND P2, PT, R27, R15, PT ;  /* 0x0000000f1b00720c */ /* 0x000fe20003f44070 */
[C---:B------:R-:W-:Y:S01]  /*40d0*/  VIADD R11, R24.reuse, 0x37 ;  /* 0x00000037180b7836 */ /* 0x040fe20000000000 */
[----:B------:R-:W-:Y:S01]  /*40e0*/  ISETP.GE.AND P1, PT, R13, RZ, PT ;  /* 0x000000ff0d00720c */ /* 0x000fe20003f26270 */
[----:B------:R-:W-:Y:S01]  /*40f0*/  VIADD R21, R24, 0xb ;  /* 0x0000000b18157836 */ /* 0x000fe20000000000 */
[----:B------:R-:W-:-:S02]  /*4100*/  IABS R13, R13 ;  /* 0x0000000d000d7213 */ /* 0x000fc40000000000 */
[----:B------:R-:W-:Y:S01]  /*4110*/  IABS R10, R2 ;  /* 0x00000002000a7213 */ /* 0x000fe20000000000 */
[----:B------:R-:W-:Y:S01]  /*4120*/  @!P5 IMAD.IADD R12, R12, 0x1, -R27 ;  /* 0x000000010c0cd824 */ /* 0x000fe200078e0a1b */
[----:B------:R-:W-:Y:S01]  /*4130*/  ISETP.GE.AND P5, PT, R5, RZ, PT ;  /* 0x000000ff0500720c */ /* 0x000fe20003fa6270 */
[----:B--2---:R-:W-:Y:S01]  /*4140*/  IMAD.MOV.U32 R0, RZ, RZ, R7 ;  /* 0x000000ffff007224 */ /* 0x004fe200078e0007 */
[----:B------:R-:W-:Y:S01]  /*4150*/  IABS R14, R11 ;  /* 0x0000000b000e7213 */ /* 0x000fe20000000000 */
[----:B------:R-:W-:-:S04]  /*4160*/  IMAD.HI.U32 R8, R23, R13, RZ ;  /* 0x0000000d17087227 */ /* 0x000fc800078e00ff */
[----:B------:R-:W-:Y:S01]  /*4170*/  @!P0 IMAD.MOV R0, RZ, RZ, -R0 ;  /* 0x000000ffff008224 */ /* 0x000fe200078e0a00 */
[----:B------:R-:W-:Y:S01]  /*4180*/  ISETP.GT.U32.AND P0, PT, R27, R12, PT ;  /* 0x0000000c1b00720c */ /* 0x000fe20003f04070 */
[----:B------:R-:W-:Y:S02]  /*4190*/  IMAD.MOV R8, RZ, RZ, -R8 ;  /* 0x000000ffff087224 */ /* 0x000fe400078e0a08 */
[----:B------:R-:W-:Y:S01]  /*41a0*/  @!P2 IMAD.IADD R15, R15, 0x1, -R27 ;  /* 0x000000010f0fa824 */ /* 0x000fe200078e0a1b */
[----:B------:R2:W-:Y:S01]  /*41b0*/  STL [R1+0x140], R0 ;  /* 0x0001400001007387 */ /* 0x0005e20000100800 */
[----:B------:R-:W-:Y:S02]  /*41c0*/  IMAD R13, R27, R8, R13 ;  /* 0x000000081b0d7224 */ /* 0x000fe400078e020d */
[----:B------:R-:W-:Y:S01]  /*41d0*/  IMAD.HI.U32 R7, R23, R4, RZ ;  /* 0x0000000417077227 */ /* 0x000fe200078e00ff */
[----:B------:R-:W-:-:S03]  /*41e0*/  ISETP.GT.U32.AND P2, PT, R27, R15, PT ;  /* 0x0000000f1b00720c */ /* 0x000fc60003f44070 */
[----:B------:R-:W-:Y:S02]  /*41f0*/  IMAD.MOV R7, RZ, RZ, -R7 ;  /* 0x000000ffff077224 */ /* 0x000fe400078e0a07 */
[----:B------:R-:W-:Y:S01]  /*4200*/  @!P0 IMAD.IADD R12, R12, 0x1, -R27 ;  /* 0x000000010c0c8824 */ /* 0x000fe200078e0a1b */
[----:B------:R-:W-:Y:S01]  /*4210*/  ISETP.GT.U32.AND P0, PT, R27, R13, PT ;  /* 0x0000000d1b00720c */ /* 0x000fe20003f04070 */
[----:B--2---:R-:W-:Y:S02]  /*4220*/  IMAD.MOV.U32 R0, RZ, RZ, R6 ;  /* 0x000000ffff007224 */ /* 0x004fe400078e0006 */
[----:B------:R-:W-:-:S04]  /*4230*/  IMAD.HI.U32 R5, R23, R10, RZ ;  /* 0x0000000a17057227 */ /* 0x000fc800078e00ff */
[----:B------:R-:W-:Y:S01]  /*4240*/  @!P4 IMAD.MOV R0, RZ, RZ, -R0 ;  /* 0x000000ffff00c224 */ /* 0x000fe200078e0a00 */
[----:B------:R-:W-:Y:S01]  /*4250*/  ISETP.GE.AND P4, PT, R2, RZ, PT ;  /* 0x000000ff0200720c */ /* 0x000fe20003f86270 */
[----:B------:R-:W-:Y:S02]  /*4260*/  IMAD R4, R27, R7, R4 ;  /* 0x000000071b047224 */ /* 0x000fe400078e0204 */
[----:B------:R-:W-:Y:S01]  /*4270*/  IMAD.MOV R5, RZ, RZ, -R5 ;  /* 0x000000ffff057224 */ /* 0x000fe200078e0a05 */
[----:B------:R2:W-:Y:S01]  /*4280*/  STL [R1+0x134], R0 ;  /* 0x0001340001007387 */ /* 0x0005e20000100800 */
[C---:B------:R-:W-:Y:S02]  /*4290*/  VIADD R2, R24.reuse, 0x38 ;  /* 0x0000003818027836 */ /* 0x040fe40000000000 */
[--C-:B------:R-:W-:Y:S01]  /*42a0*/  @!P2 IMAD.IADD R15, R15, 0x1, -R27.reuse ;  /* 0x000000010f0fa824 */ /* 0x100fe200078e0a1b */
[C---:B------:R-:W-:Y:S01]  /*42b0*/  ISETP.GT.U32.AND P2, PT, R27.reuse, R4, PT ;  /* 0x000000041b00720c */ /* 0x040fe20003f44070 */
[----:B------:R-:W-:Y:S01]  /*42c0*/  IMAD R10, R27, R5, R10 ;  /* 0x000000051b0a7224 */ /* 0x000fe200078e020a */
[----:B------:R-:W-:Y:S01]  /*42d0*/  IABS R7, R2 ;  /* 0x0000000200077213 */ /* 0x000fe20000000000 */
[----:B------:R-:W-:Y:S01]  /*42e0*/  @!P0 IMAD.IADD R13, R13, 0x1, -R27 ;  /* 0x000000010d0d8824 */ /* 0x000fe200078e0a1b */
[C---:B------:R-:W-:Y:S01]  /*42f0*/  IADD3 R5, PT, PT, R24.reuse, 0x35, RZ ;  /* 0x0000003518057810 */ /* 0x040fe20007ffe0ff */
[----:B------:R-:W-:Y:S01]  /*4300*/  VIADD R8, R24, 0x36 ;  /* 0x0000003618087836 */ /* 0x000fe20000000000 */
[----:B------:R-:W-:Y:S01]  /*4310*/  ISETP.GT.U32.AND P0, PT, R27, R10, PT ;  /* 0x0000000a1b00720c */ /* 0x000fe20003f04070 */
[----:B--2---:R-:W-:Y:S01]  /*4320*/  IMAD.MOV.U32 R0, RZ, RZ, R12 ;  /* 0x000000ffff007224 */ /* 0x004fe200078e000c */
[----:B------:R-:W-:Y:S01]  /*4330*/  IABS R6, R5 ;  /* 0x0000000500067213 */ /* 0x000fe20000000000 */
[----:B------:R-:W-:Y:S01]  /*4340*/  IMAD.HI.U32 R12, R23, R7, RZ ;  /* 0x00000007170c7227 */ /* 0x000fe200078e00ff */
[----:B------:R-:W-:-:S03]  /*4350*/  IABS R9, R8 ;  /* 0x0000000800097213 */ /* 0x000fc60000000000 */
[----:B------:R-:W-:Y:S01]  /*4360*/  @!P3 IMAD.MOV R0, RZ, RZ, -R0 ;  /* 0x000000ffff00b224 */ /* 0x000fe200078e0a00 */
[----:B------:R-:W-:Y:S01]  /*4370*/  ISETP.GT.U32.AND P3, PT, R27, R13, PT ;  /* 0x0000000d1b00720c */ /* 0x000fe20003f64070 */
[----:B------:R-:W-:Y:S02]  /*4380*/  IMAD.MOV R12, RZ, RZ, -R12 ;  /* 0x000000ffff0c7224 */ /* 0x000fe400078e0a0c */
[--C-:B------:R-:W-:Y:S01]  /*4390*/  @!P2 IMAD.IADD R4, R4, 0x1, -R27.reuse ;  /* 0x000000010404a824 */ /* 0x100fe200078e0a1b */
[----:B------:R2:W-:Y:S01]  /*43a0*/  STL [R1+0x130], R0 ;  /* 0x0001300001007387 */ /* 0x0005e20000100800 */
[----:B------:R-:W-:-:S03]  /*43b0*/  @!P0 IMAD.IADD R10, R10, 0x1, -R27 ;  /* 0x000000010a0a8824 */ /* 0x000fc600078e0a1b */
[C---:B------:R-:W-:Y:S02]  /*43c0*/  ISETP.GT.U32.AND P2, PT, R27.reuse, R4, PT ;  /* 0x000000041b00720c */ /* 0x040fe40003f44070 */
[----:B------:R-:W-:-:S03]  /*43d0*/  ISETP.GT.U32.AND P0, PT, R27, R10, PT ;  /* 0x0000000a1b00720c */ /* 0x000fc60003f04070 */
[----:B------:R-:W-:Y:S02]  /*43e0*/  @!P3 IMAD.IADD R13, R13, 0x1, -R27 ;  /* 0x000000010d0db824 */ /* 0x000fe400078e0a1b */
[----:B--2---:R-:W-:Y:S02]  /*43f0*/  IMAD.MOV.U32 R0, RZ, RZ, R15 ;  /* 0x000000ffff007224 */ /* 0x004fe400078e000f */
[----:B------:R-:W-:-:S04]  /*4400*/  IMAD.HI.U32 R15, R23, R14, RZ ;  /* 0x0000000e170f7227 */ /* 0x000fc800078e00ff */
[----:B------:R-:W-:Y:S01]  /*4410*/  @!P6 IMAD.MOV R0, RZ, RZ, -R0 ;  /* 0x000000ffff00e224 */ /* 0x000fe200078e0a00 */
[----:B------:R-:W-:Y:S01]  /*4420*/  ISETP.GE.AND P6, PT, R2, RZ, PT ;  /* 0x000000ff0200720c */ /* 0x000fe20003fc6270 */
[----:B------:R-:W-:Y:S02]  /*4430*/  IMAD R2, R27, R12, R7 ;  /* 0x0000000c1b027224 */ /* 0x000fe400078e0207 */
[----:B------:R-:W-:Y:S01]  /*4440*/  IMAD.HI.U32 R7, R23, R9, RZ ;  /* 0x0000000917077227 */ /* 0x000fe200078e00ff */
[----:B------:R2:W-:Y:S02]  /*4450*/  STL [R1+0x128], R0 ;  /* 0x0001280001007387 */ /* 0x0005e40000100800 */
[----:B------:R-:W-:Y:S01]  /*4460*/  ISETP.GT.U32.AND P3, PT, R27, R2, PT ;  /* 0x000000021b00720c */ /* 0x000fe20003f64070 */
[----:B------:R-:W-:Y:S02]  /*4470*/  IMAD.MOV R15, RZ, RZ, -R15 ;  /* 0x000000ffff0f7224 */ /* 0x000fe400078e0a0f */
[----:B------:R-:W-:-:S02]  /*4480*/  IMAD.MOV R7, RZ, RZ, -R7 ;  /* 0x000000ffff077224 */ /* 0x000fc400078e0a07 */
[----:B------:R-:W-:Y:S01]  /*4490*/  @!P2 IMAD.IADD R4, R4, 0x1, -R27 ;  /* 0x000000010404a824 */ /* 0x000fe200078e0a1b */
[----:B------:R-:W-:Y:S01]  /*44a0*/  ISETP.GE.AND P2, PT, R11, RZ, PT ;  /* 0x000000ff0b00720c */ /* 0x000fe20003f46270 */
[----:B------:R-:W-:-:S04]  /*44b0*/  IMAD.HI.U32 R12, R23, R6, RZ ;  /* 0x00000006170c7227 */ /* 0x000fc800078e00ff */
[----:B--2---:R-:W-:Y:S02]  /*44c0*/  IMAD.MOV.U32 R0, RZ, RZ, R13 ;  /* 0x000000ffff007224 */ /* 0x004fe400078e000d */
[C---:B------:R-:W-:Y:S02]  /*44d0*/  IMAD R11, R27.reuse, R15, R14 ;  /* 0x0000000f1b0b7224 */ /* 0x040fe400078e020e */
[----:B------:R-:W-:Y:S01]  /*44e0*/  @!P3 IMAD.IADD R2, R2, 0x1, -R27 ;  /* 0x000000010202b824 */ /* 0x000fe200078e0a1b */
[----:B------:R-:W-:Y:S01]  /*44f0*/  @!P1 IADD3 R0, PT, PT, -R0, RZ, RZ ;  /* 0x000000ff00009210 */ /* 0x000fe20007ffe1ff */
[C---:B------:R-:W-:Y:S01]  /*4500*/  IMAD R9, R27.reuse, R7, R9 ;  /* 0x000000071b097224 */ /* 0x040fe200078e0209 */
[C---:B------:R-:W-:Y:S01]  /*4510*/  ISETP.GT.U32.AND P3, PT, R27.reuse, R11, PT ;  /* 0x0000000b1b00720c */ /* 0x040fe20003f64070 */
[----:B------:R-:W-:Y:S01]  /*4520*/  IMAD.MOV R12, RZ, RZ, -R12 ;  /* 0x000000ffff0c7224 */ /* 0x000fe200078e0a0c */
[C---:B------:R-:W-:Y:S01]  /*4530*/  ISETP.GT.U32.AND P1, PT, R27.reuse, R2, PT ;  /* 0x000000021b00720c */ /* 0x040fe20003f24070 */
[----:B------:R-:W-:Y:S01]  /*4540*/  VIADD R7, R24, 0x34 ;  /* 0x0000003418077836 */ /* 0x000fe20000000000 */
[----:B------:R2:W-:Y:S01]  /*4550*/  STL [R1+0x124], R0 ;  /* 0x0001240001007387 */ /* 0x0005e20000100800 */
[----:B------:R-:W-:Y:S01]  /*4560*/  @!P0 IMAD.IADD R10, R10, 0x1, -R27 ;  /* 0x000000010a0a8824 */ /* 0x000fe200078e0a1b */
[C---:B------:R-:W-:Y:S01]  /*4570*/  ISETP.GT.U32.AND P0, PT, R27.reuse, R9, PT ;  /* 0x000000091b00720c */ /* 0x040fe20003f04070 */
[----:B------:R-:W-:Y:S01]  /*4580*/  IMAD R6, R27, R12, R6 ;  /* 0x0000000c1b067224 */ /* 0x000fe200078e0206 */
[----:B------:R-:W-:Y:S01]  /*4590*/  IABS R12, R7 ;  /* 0x00000007000c7213 */ /* 0x000fe20000000000 */
[----:B------:R-:W-:-:S04]  /*45a0*/  IMAD.MOV.U32 R13, RZ, RZ, R4 ;  /* 0x000000ffff0d7224 */ /* 0x000fc800078e0004 */
[----:B------:R-:W-:Y:S02]  /*45b0*/  IMAD.MOV.U32 R4, RZ, RZ, R12 ;  /* 0x000000ffff047224 */ /* 0x000fe400078e000c */
[----:B--2---:R-:W-:Y:S02]  /*45c0*/  IMAD.MOV.U32 R0, RZ, RZ, R10 ;  /* 0x000000ffff007224 */ /* 0x004fe400078e000a */
[----:B------:R-:W-:Y:S01]  /*45d0*/  @!P5 IMAD.MOV R13, RZ, RZ, -R13 ;  /* 0x000000ffff0dd224 */ /* 0x000fe200078e0a0d */
[----:B------:R-:W-:Y:S01]  /*45e0*/  ISETP.GE.AND P5, PT, R8, RZ, PT ;  /* 0x000000ff0800720c */ /* 0x000fe20003fa6270 */
[----:B------:R-:W-:Y:S01]  /*45f0*/  @!P4 IMAD.MOV R0, RZ, RZ, -R0 ;  /* 0x000000ffff00c224 */ /* 0x000fe200078e0a00 */
[----:B------:R-:W-:Y:S01]  /*4600*/  ISETP.GT.U32.AND P4, PT, R27, R6, PT ;  /* 0x000000061b00720c */ /* 0x000fe20003f84070 */
[----:B------:R-:W-:Y:S01]  /*4610*/  VIADD R8, R24, 0x33 ;  /* 0x0000003318087836 */ /* 0x000fe20000000000 */
[----:B------:R-:W-:Y:S01]  /*4620*/  STL [R1+0x11c], R13 ;  /* 0x00011c0d01007387 */ /* 0x000fe20000100800 */
[----:B------:R-:W-:-:S03]  /*4630*/  IMAD.HI.U32 R10, R23, R4, RZ ;  /* 0x00000004170a7227 */ /* 0x000fc600078e00ff */
[----:B------:R2:W-:Y:S01]  /*4640*/  STL [R1+0x110], R0 ;  /* 0x0001100001007387 */ /* 0x0005e20000100800 */
[--C-:B------:R-:W-:Y:S01]  /*4650*/  @!P1 IMAD.IADD R2, R2, 0x1, -R27.reuse ;  /* 0x0000000102029824 */ /* 0x100fe200078e0a1b */
[----:B------:R-:W-:Y:S01]  /*4660*/  IABS R15, R8 ;  /* 0x00000008000f7213 */ /* 0x000fe20000000000 */
[--C-:B------:R-:W-:Y:S01]  /*4670*/  @!P3 IMAD.IADD R11, R11, 0x1, -R27.reuse ;  /* 0x000000010b0bb824 */ /* 0x100fe200078e0a1b */
[----:B------:R-:W-:Y:S01]  /*4680*/  ISETP.GE.AND P1, PT, R5, RZ, PT ;  /* 0x000000ff0500720c */ /* 0x000fe20003f26270 */
[----:B------:R-:W-:Y:S01]  /*4690*/  IMAD.MOV R10, RZ, RZ, -R10 ;  /* 0x000000ffff0a7224 */ /* 0x000fe200078e0a0a */
[----:B------:R-:W-:Y:S01]  /*46a0*/  ISETP.GE.AND P3, PT, R7, RZ, PT ;  /* 0x000000ff0700720c */ /* 0x000fe20003f66270 */
[----:B------:R-:W-:Y:S01]  /*46b0*/  @!P0 IMAD.IADD R9, R9, 0x1, -R27 ;  /* 0x0000000109098824 */ /* 0x000fe200078e0a1b */
[C---:B------:R-:W-:Y:S01]  /*46c0*/  ISETP.GT.U32.AND P0, PT, R27.reuse, R11, PT ;  /* 0x0000000b1b00720c */ /* 0x040fe20003f04070 */
[----:B------:R-:W-:Y:S02]  /*46d0*/  IMAD R4, R27, R10, R4 ;  /* 0x0000000a1b047224 */ /* 0x000fe400078e0204 */
[----:B--2---:R-:W-:-:S02]  /*46e0*/  IMAD.MOV.U32 R0, RZ, RZ, R2 ;  /* 0x000000ffff007224 */ /* 0x004fc400078e0002 */
[----:B------:R-:W-:-:S04]  /*46f0*/  IMAD.HI.U32 R10, R23, R15, RZ ;  /* 0x0000000f170a7227 */ /* 0x000fc800078e00ff */
[--C-:B------:R-:W-:Y:S01]  /*4700*/  @!P4 IMAD.IADD R6, R6, 0x1, -R27.reuse ;  /* 0x000000010606c824 */ /* 0x100fe200078e0a1b */
[----:B------:R-:W-:Y:S01]  /*4710*/  IADD3 R10, PT, PT, -R10, RZ, RZ ;  /* 0x000000ff0a0a7210 */ /* 0x000fe20007ffe1ff */
[----:B------:R-:W-:Y:S01]  /*4720*/  @!P6 IMAD.MOV R0, RZ, RZ, -R0 ;  /* 0x000000ffff00e224 */ /* 0x000fe200078e0a00 */
[C---:B------:R-:W-:Y:S01]  /*4730*/  ISETP.GT.U32.AND P6, PT, R27.reuse, R9, PT ;  /* 0x000000091b00720c */ /* 0x040fe20003fc4070 */
[C---:B------:R-:W-:Y:S01]  /*4740*/  VIADD R2, R24.reuse, 0x31 ;  /* 0x0000003118027836 */ /* 0x040fe20000000000 */
[----:B------:R-:W-:Y:S01]  /*4750*/  ISETP.GT.U32.AND P4, PT, R27, R6, PT ;  /* 0x000000061b00720c */ /* 0x000fe20003f84070 */
[----:B------:R-:W-:Y:S01]  /*4760*/  @!P0 IMAD.IADD R11, R11, 0x1, -R27 ;  /* 0x000000010b0b8824 */ /* 0x000fe200078e0a1b */
[C---:B------:R-:W-:Y:S01]  /*4770*/  ISETP.GT.U32.AND P0, PT, R27.reuse, R4, PT ;  /* 0x000000041b00720c */ /* 0x040fe20003f04070 */
[----:B------:R-:W-:Y:S01]  /*4780*/  IMAD R15, R27, R10, R15 ;  /* 0x0000000a1b0f7224 */ /* 0x000fe200078e020f */
[----:B------:R-:W-:Y:S01]  /*4790*/  IABS R13, R2 ;  /* 0x00000002000d7213 */ /* 0x000fe20000000000 */
[C---:B------:R-:W-:Y:S01]  /*47a0*/  VIADD R5, R24.reuse, 0x32 ;  /* 0x0000003218057836 */ /* 0x040fe20000000000 */
[----:B------:R2:W-:Y:S01]  /*47b0*/  STL [R1+0x104], R0 ;  /* 0x0001040001007387 */ /* 0x0005e20000100800 */
[----:B------:R-:W-:-:S03]  /*47c0*/  VIADD R7, R24, 0x30 ;  /* 0x0000003018077836 */ /* 0x000fc60000000000 */
[----:B------:R-:W-:Y:S01]  /*47d0*/  IABS R14, R5 ;  /* 0x00000005000e7213 */ /* 0x000fe20000000000 */
[--C-:B------:R-:W-:Y:S01]  /*47e0*/  @!P6 IMAD.IADD R9, R9, 0x1, -R27.reuse ;  /* 0x000000010909e824 */ /* 0x100fe200078e0a1b */
[----:B------:R-:W-:Y:S01]  /*47f0*/  ISETP.GT.U32.AND P6, PT, R27, R15, PT ;  /* 0x0000000f1b00720c */ /* 0x000fe20003fc4070 */
[----:B------:R-:W-:Y:S01]  /*4800*/  @!P4 IMAD.IADD R6, R6, 0x1, -R27 ;  /* 0x000000010606c824 */ /* 0x000fe200078e0a1b */
[----:B------:R-:W-:Y:S01]  /*4810*/  ISETP.GE.AND P4, PT, R8, RZ, PT ;  /* 0x000000ff0800720c */ /* 0x000fe20003f86270 */
[----:B------:R-:W-:Y:S01]  /*4820*/  IMAD.HI.U32 R8, R23, R13, RZ ;  /* 0x0000000d17087227 */ /* 0x000fe200078e00ff */
[----:B------:R-:W-:-:S03]  /*4830*/  IABS R12, R7 ;  /* 0x00000007000c7213 */ /* 0x000fc60000000000 */
[----:B--2---:R-:W-:Y:S02]  /*4840*/  IMAD.MOV.U32 R0, RZ, RZ, R11 ;  /* 0x000000ffff007224 */ /* 0x004fe400078e000b */
[----:B------:R-:W-:-:S04]  /*4850*/  IMAD.HI.U32 R10, R23, R14, RZ ;  /* 0x0000000e170a7227 */ /* 0x000fc800078e00ff */
[----:B------:R-:W-:Y:S02]  /*4860*/  @!P2 IMAD.MOV R0, RZ, RZ, -R0 ;  /* 0x000000ffff00a224 */ /* 0x000fe400078e0a00 */
[--C-:B------:R-:W-:Y:S01]  /*4870*/  @!P0 IMAD.IADD R4, R4, 0x1, -R27.reuse ;  /* 0x0000000104048824 */ /* 0x100fe200078e0a1b */
[----:B------:R-:W-:Y:S01]  /*4880*/  ISETP.GE.AND P0, PT, R5, RZ, PT ;  /* 0x000000ff0500720c */ /* 0x000fe20003f06270 */
[----:B------:R-:W-:Y:S01]  /*4890*/  IMAD.MOV R8, RZ, RZ, -R8 ;  /* 0x000000ffff087224 */ /* 0x000fe200078e0a08 */
[----:B------:R2:W-:Y:S01]  /*48a0*/  STL [R1+0xe8], R0 ;  /* 0x0000e80001007387 */ /* 0x0005e20000100800 */
[----:B------:R-:W-:Y:S02]  /*48b0*/  IMAD.MOV R10, RZ, RZ, -R10 ;  /* 0x000000ffff0a7224 */ /* 0x000fe400078e0a0a */
[----:B------:R-:W-:Y:S01]  /*48c0*/  @!P6 IMAD.IADD R15, R15, 0x1, -R27 ;  /* 0x000000010f0fe824 */ /* 0x000fe200078e0a1b */
[C---:B------:R-:W-:Y:S01]  /*48d0*/  ISETP.GT.U32.AND P6, PT, R27.reuse, R4, PT ;  /* 0x000000041b00720c */ /* 0x040fe20003fc4070 */
[C---:B------:R-:W-:Y:S01]  /*48e0*/  IMAD R13, R27.reuse, R8, R13 ;  /* 0x000000081b0d7224 */ /* 0x040fe200078e020d */
[----:B------:R-:W-:Y:S01]  /*48f0*/  IADD3 R8, PT, PT, R24, 0x2e, RZ ;  /* 0x0000002e18087810 */ /* 0x000fe20007ffe0ff */
[C---:B------:R-:W-:Y:S01]  /*4900*/  IMAD R14, R27.reuse, R10, R14 ;  /* 0x0000000a1b0e7224 */ /* 0x040fe200078e020e */
[----:B------:R-:W-:Y:S01]  /*4910*/  ISETP.GT.U32.AND P2, PT, R27, R15, PT ;  /* 0x0000000f1b00720c */ /* 0x000fe20003f44070 */
[----:B------:R-:W-:-:S02]  /*4920*/  @!P5 IMAD.MOV R9, RZ, RZ, -R9 ;  /* 0x000000ffff09d224 */ /* 0x000fc400078e0a09 */
[----:B--2---:R-:W-:Y:S01]  /*4930*/  IMAD.MOV.U32 R0, RZ, RZ, R6 ;  /* 0x000000ffff007224 */ /* 0x004fe200078e0006 */
[----:B------:R-:W-:Y:S01]  /*4940*/  ISETP.GT.U32.AND P5, PT, R27, R14, PT ;  /* 0x0000000e1b00720c */ /* 0x000fe20003fa4070 */
[----:B------:R-:W-:Y:S01]  /*4950*/  IMAD.HI.U32 R5, R23, R12, RZ ;  /* 0x0000000c17057227 */ /* 0x000fe200078e00ff */
[----:B------:R-:W-:Y:S03]  /*4960*/  STL [R1+0xd8], R9 ;  /* 0x0000d80901007387 */ /* 0x000fe60000100800 */
[----:B------:R-:W-:Y:S01]  /*4970*/  @!P1 IMAD.MOV R0, RZ, RZ, -R0 ;  /* 0x000000ffff009224 */ /* 0x000fe200078e0a00 */
[C---:B------:R-:W-:Y:S01]  /*4980*/  ISETP.GT.U32.AND P1, PT, R27.reuse, R13, PT ;  /* 0x0000000d1b00720c */ /* 0x040fe20003f24070 */
[----:B------:R-:W-:Y:S01]  /*4990*/  @!P6 IMAD.IADD R4, R4, 0x1, -R27 ;  /* 0x000000010404e824 */ /* 0x000fe200078e0a1b */
[----:B------:R-:W-:Y:S01]  /*49a0*/  ISETP.GE.AND P6, PT, R2, RZ, PT ;  /* 0x000000ff0200720c */ /* 0x000fe20003fc6270 */
[----:B------:R-:W-:Y:S01]  /*49b0*/  IMAD.MOV R5, RZ, RZ, -R5 ;  /* 0x000000ffff057224 */ /* 0x000fe200078e0a05 */
[----:B------:R2:W-:Y:S01]  /*49c0*/  STL [R1+0xd4], R0 ;  /* 0x0000d40001007387 */ /* 0x0005e20000100800 */
[----:B------:R-:W-:Y:S01]  /*49d0*/  VIADD R6, R24, 0x2f ;  /* 0x0000002f18067836 */ /* 0x000fe20000000000 */
[----:B------:R-:W-:Y:S01]  /*49e0*/  IABS R2, R8 ;  /* 0x0000000800027213 */ /* 0x000fe20000000000 */
[----:B------:R-:W-:-:S02]  /*49f0*/  IMAD R12, R27, R5, R12 ;  /* 0x000000051b0c7224 */ /* 0x000fc400078e020c */
[--C-:B------:R-:W-:Y:S01]  /*4a00*/  @!P5 IMAD.IADD R14, R14, 0x1, -R27.reuse ;  /* 0x000000010e0ed824 */ /* 0x100fe200078e0a1b */
[----:B------:R-:W-:Y:S01]  /*4a10*/  IABS R5, R6 ;  /* 0x0000000600057213 */ /* 0x000fe20000000000 */
[--C-:B------:R-:W-:Y:S01]  /*4a20*/  @!P2 IMAD.IADD R15, R15, 0x1, -R27.reuse ;  /* 0x000000010f0fa824 */ /* 0x100fe200078e0a1b */
[----:B------:R-:W-:Y:S01]  /*4a30*/  ISETP.GE.AND P5, PT, R7, RZ, PT ;  /* 0x000000ff0700720c */ /* 0x000fe20003fa6270 */
[----:B------:R-:W-:Y:S01]  /*4a40*/  @!P1 IMAD.IADD R13, R13, 0x1, -R27 ;  /* 0x000000010d0d9824 */ /* 0x000fe200078e0a1b */
[C---:B------:R-:W-:Y:S01]  /*4a50*/  ISETP.GT.U32.AND P1, PT, R27.reuse, R14, PT ;  /* 0x0000000e1b00720c */ /* 0x040fe20003f24070 */
[----:B--2---:R-:W-:Y:S01]  /*4a60*/  IMAD.MOV.U32 R0, RZ, RZ, R4 ;  /* 0x000000ffff007224 */ /* 0x004fe200078e0004 */
[----:B------:R-:W-:Y:S01]  /*4a70*/  ISETP.GT.U32.AND P2, PT, R27, R12, PT ;  /* 0x0000000c1b00720c */ /* 0x000fe20003f44070 */
[----:B------:R-:W-:-:S04]  /*4a80*/  IMAD.HI.U32 R4, R23, R2, RZ ;  /* 0x0000000217047227 */ /* 0x000fc800078e00ff */
[----:B------:R-:W-:Y:S01]  /*4a90*/  @!P3 IMAD.MOV R0, RZ, RZ, -R0 ;  /* 0x000000ffff00b224 */ /* 0x000fe200078e0a00 */
[----:B------:R-:W-:Y:S01]  /*4aa0*/  ISETP.GT.U32.AND P3, PT, R27, R13, PT ;  /* 0x0000000d1b00720c */ /* 0x000fe20003f64070 */
[----:B------:R-:W-:-:S03]  /*4ab0*/  IMAD.HI.U32 R9, R23, R5, RZ ;  /* 0x0000000517097227 */ /* 0x000fc600078e00ff */
[----:B------:R2:W-:Y:S01]  /*4ac0*/  STL [R1+0xd0], R0 ;  /* 0x0000d00001007387 */ /* 0x0005e20000100800 */
[----:B------:R-:W-:Y:S02]  /*4ad0*/  IMAD.MOV R4, RZ, RZ, -R4 ;  /* 0x000000ffff047224 */ /* 0x000fe400078e0a04 */
[----:B------:R-:W-:Y:S02]  /*4ae0*/  IMAD.MOV R9, RZ, RZ, -R9 ;  /* 0x000000ffff097224 */ /* 0x000fe400078e0a09 */
[C---:B------:R-:W-:Y:S02]  /*4af0*/  IMAD R2, R27.reuse, R4, R2 ;  /* 0x000000041b027224 */ /* 0x040fe400078e0202 */
[----:B------:R-:W-:Y:S02]  /*4b00*/  IMAD R5, R27, R9, R5 ;  /* 0x000000091b057224 */ /* 0x000fe400078e0205 */
[----:B------:R-:W-:Y:S01]  /*4b10*/  VIADD R7, R24, 0x2d ;  /* 0x0000002d18077836 */ /* 0x000fe20000000000 */
[----:B--2---:R-:W-:Y:S01]  /*4b20*/  MOV R0, R15 ;  /* 0x0000000f00007202 */ /* 0x004fe20000000f00 */
[--C-:B------:R-:W-:Y:S01]  /*4b30*/  @!P3 IMAD.IADD R13, R13, 0x1, -R27.reuse ;  /* 0x000000010d0db824 */ /* 0x100fe200078e0a1b */
[C---:B------:R-:W-:Y:S01]  /*4b40*/  ISETP.GT.U32.AND P3, PT, R27.reuse, R2, PT ;  /* 0x000000021b00720c */ /* 0x040fe20003f64070 */
[--C-:B------:R-:W-:Y:S01]  /*4b50*/  @!P1 IMAD.IADD R14, R14, 0x1, -R27.reuse ;  /* 0x000000010e0e9824 */ /* 0x100fe200078e0a1b */
[----:B------:R-:W-:Y:S01]  /*4b60*/  ISETP.GT.U32.AND P1, PT, R27, R5, PT ;  /* 0x000000051b00720c */ /* 0x000fe20003f24070 */
[----:B------:R-:W-:Y:S01]  /*4b70*/  VIADD R9, R24, 0x2c ;  /* 0x0000002c18097836 */ /* 0x000fe20000000000 */
[----:B------:R-:W-:Y:S01]  /*4b80*/  IABS R16, R7 ;  /* 0x0000000700107213 */ /* 0x000fe20000000000 */
[----:B------:R-:W-:-:S02]  /*4b90*/  @!P2 IMAD.IADD R12, R12, 0x1, -R27 ;  /* 0x000000010c0ca824 */ /* 0x000fc400078e0a1b */
[----:B------:R-:W-:Y:S01]  /*4ba0*/  @!P0 IMAD.MOV R14, RZ, RZ, -R14 ;  /* 0x000000ffff0e8224 */ /* 0x000fe200078e0a0e */
[----:B------:R-:W-:Y:S01]  /*4bb0*/  IABS R10, R9 ;  /* 0x00000009000a7213 */ /* 0x000fe20000000000 */
[----:B------:R-:W-:Y:S01]  /*4bc0*/  IMAD.HI.U32 R17, R23, R16, RZ ;  /* 0x0000001017117227 */ /* 0x000fe200078e00ff */
[----:B------:R-:W-:-:S03]  /*4bd0*/  ISETP.GT.U32.AND P2, PT, R27, R12, PT ;  /* 0x0000000c1b00720c */ /* 0x000fc60003f44070 */
[----:B------:R-:W-:Y:S02]  /*4be0*/  IMAD.MOV R17, RZ, RZ, -R17 ;  /* 0x000000ffff117224 */ /* 0x000fe400078e0a11 */
[--C-:B------:R-:W-:Y:S02]  /*4bf0*/  @!P3 IMAD.IADD R2, R2, 0x1, -R27.reuse ;  /* 0x000000010202b824 */ /* 0x100fe400078e0a1b */
[----:B------:R-:W-:Y:S01]  /*4c00*/  @!P1 IMAD.IADD R5, R5, 0x1, -R27 ;  /* 0x0000000105059824 */ /* 0x000fe200078e0a1b */
[----:B------:R-:W-:Y:S01]  /*4c10*/  ISETP.GE.AND P1, PT, R8, RZ, PT ;  /* 0x000000ff0800720c */ /* 0x000fe20003f26270 */
[C---:B------:R-:W-:Y:S01]  /*4c20*/  IMAD R8, R27.reuse, R17, R16 ;  /* 0x000000111b087224 */ /* 0x040fe200078e0210 */
[----:B------:R-:W-:Y:S01]  /*4c30*/  ISETP.GT.U32.AND P3, PT, R27, R2, PT ;  /* 0x000000021b00720c */ /* 0x000fe20003f64070 */
[----:B------:R-:W-:-:S03]  /*4c40*/  IMAD.HI.U32 R11, R23, R10, RZ ;  /* 0x0000000a170b7227 */ /* 0x000fc600078e00ff */
[----:B------:R-:W-:Y:S01]  /*4c50*/  ISETP.GT.U32.AND P0, PT, R27, R8, PT ;  /* 0x000000081b00720c */ /* 0x000fe20003f04070 */
[----:B------:R-:W-:Y:S02]  /*4c60*/  IMAD.MOV R11, RZ, RZ, -R11 ;  /* 0x000000ffff0b7224 */ /* 0x000fe400078e0a0b */
[----:B------:R-:W-:Y:S01]  /*4c70*/  @!P6 IMAD.MOV R13, RZ, RZ, -R13 ;  /* 0x000000ffff0de224 */ /* 0x000fe200078e0a0d */
[----:B------:R-:W-:Y:S01]  /*4c80*/  ISETP.GE.AND P6, PT, R7, RZ, PT ;  /* 0x000000ff0700720c */ /* 0x000fe20003fc6270 */
[----:B------:R-:W-:Y:S01]  /*4c90*/  @!P4 IMAD.MOV R0, RZ, RZ, -R0 ;  /* 0x000000ffff00c224 */ /* 0x000fe200078e0a00 */
[C---:B------:R-:W-:Y:S01]  /*4ca0*/  ISETP.GT.U32.AND P4, PT, R27.reuse, R5, PT ;  /* 0x000000051b00720c */ /* 0x040fe20003f84070 */
[C---:B------:R-:W-:Y:S02]  /*4cb0*/  IMAD R7, R27.reuse, R11, R10 ;  /* 0x0000000b1b077224 */ /* 0x040fe400078e020a */
[----:B------:R-:W-:Y:S01]  /*4cc0*/  VIADD R4, R24, 0x2b ;  /* 0x0000002b18047836 */ /* 0x000fe20000000000 */
[----:B------:R2:W-:Y:S01]  /*4cd0*/  STL [R1+0xb8], R0 ;  /* 0x0000b80001007387 */ /* 0x0005e20000100800 */
[--C-:B------:R-:W-:Y:S01]  /*4ce0*/  @!P2 IMAD.IADD R12, R12, 0x1, -R27.reuse ;  /* 0x000000010c0ca824 */ /* 0x100fe200078e0a1b */
[----:B------:R-:W-:Y:S01]  /*4cf0*/  ISETP.GE.AND P2, PT, R6, RZ, PT ;  /* 0x000000ff0600720c */ /* 0x000fe20003f46270 */
[--C-:B------:R-:W-:Y:S01]  /*4d00*/  @!P3 IMAD.IADD R2, R2, 0x1, -R27.reuse ;  /* 0x000000010202b824 */ /* 0x100fe200078e0a1b */
[----:B------:R-:W-:Y:S01]  /*4d10*/  ISETP.GT.U32.AND P3, PT, R27, R7, PT ;  /* 0x000000071b00720c */ /* 0x000fe20003f64070 */
[--C-:B------:R-:W-:Y:S01]  /*4d20*/  @!P0 IMAD.IADD R8, R8, 0x1, -R27.reuse ;  /* 0x0000000108088824 */ /* 0x100fe200078e0a1b */
[----:B------:R-:W-:Y:S01]  /*4d30*/  IABS R6, R4 ;  /* 0x0000000400067213 */ /* 0x000fe20000000000 */
[----:B------:R3:W-:Y:S02]  /*4d40*/  STL [R1+0xb4], R14 ;  /* 0x0000b40e01007387 */ /* 0x0007e40000100800 */
[----:B------:R-:W-:Y:S01]  /*4d50*/  @!P4 IMAD.IADD R5, R5, 0x1, -R27 ;  /* 0x000000010505c824 */ /* 0x000fe200078e0a1b */
[----:B------:R-:W-:Y:S01]  /*4d60*/  ISETP.GT.U32.AND P0, PT, R27, R8, PT ;  /* 0x000000081b00720c */ /* 0x000fe20003f04070 */
[----:B--2---:R-:W-:Y:S01]  /*4d70*/  IMAD.MOV.U32 R0, RZ, RZ, R12 ;  /* 0x000000ffff007224 */ /* 0x004fe200078e000c */
[----:B------:R2:W-:Y:S01]  /*4d80*/  STL [R1+0xb0], R13 ;  /* 0x0000b00d01007387 */ /* 0x0005e20000100800 */
[----:B------:R-:W-:Y:S01]  /*4d90*/  IMAD.HI.U32 R12, R23, R6, RZ ;  /* 0x00000006170c7227 */ /* 0x000fe200078e00ff */
[----:B------:R-:W-:-:S03]  /*4da0*/  ISETP.GE.AND P4, PT, R4, RZ, PT ;  /* 0x000000ff0400720c */ /* 0x000fc60003f86270 */
[----:B------:R-:W-:Y:S01]  /*4db0*/  @!P5 IMAD.MOV R0, RZ, RZ, -R0 ;  /* 0x000000ffff00d224 */ /* 0x000fe200078e0a00 */
[----:B------:R-:W-:Y:S01]  /*4dc0*/  ISETP.GE.AND P5, PT, R9, RZ, PT ;  /* 0x000000ff0900720c */ /* 0x000fe20003fa6270 */
[----:B------:R-:W-:Y:S02]  /*4dd0*/  VIADD R9, R24, 0x2a ;  /* 0x0000002a18097836 */ /* 0x000fe40000000000 */
[----:B------:R-:W-:Y:S01]  /*4de0*/  IMAD.MOV R12, RZ, RZ, -R12 ;  /* 0x000000ffff0c7224 */ /* 0x000fe200078e0a0c */
[----:B------:R0:W-:Y:S01]  /*4df0*/  STL [R1+0xac], R0 ;  /* 0x0000ac0001007387 */ /* 0x0001e20000100800 */
[----:B---3--:R-:W-:Y:S01]  /*4e00*/  IMAD.MOV.U32 R14, RZ, RZ, R5 ;  /* 0x000000ffff0e7224 */ /* 0x008fe200078e0005 */
[----:B--2---:R-:W-:Y:S01]  /*4e10*/  IABS R13, R9 ;  /* 0x00000009000d7213 */ /* 0x004fe20000000000 */
[----:B------:R-:W-:Y:S02]  /*4e20*/  @!P3 IMAD.IADD R7, R7, 0x1, -R27 ;  /* 0x000000010707b824 */ /* 0x000fe400078e0a1b */
[----:B------:R-:W-:-:S02]  /*4e30*/  IMAD R4, R27, R12, R6 ;  /* 0x0000000c1b047224 */ /* 0x000fc400078e0206 */
[----:B------:R-:W-:Y:S01]  /*4e40*/  @!P2 IMAD.MOV R14, RZ, RZ, -R14 ;  /* 0x000000ffff0ea224 */ /* 0x000fe200078e0a0e */
[----:B------:R-:W-:Y:S01]  /*4e50*/  ISETP.GE.AND P2, PT, R9, RZ, PT ;  /* 0x000000ff0900720c */ /* 0x000fe20003f46270 */
[----:B------:R-:W-:Y:S01]  /*4e60*/  IMAD.HI.U32 R9, R23, R13, RZ ;  /* 0x0000000d17097227 */ /* 0x000fe200078e00ff */
[C---:B------:R-:W-:Y:S02]  /*4e70*/  ISETP.GT.U32.AND P3, PT, R27.reuse, R7, PT ;  /* 0x000000071b00720c */ /* 0x040fe40003f64070 */
[----:B------:R-:W-:Y:S01]  /*4e80*/  STL [R1+0xa8], R14 ;  /* 0x0000a80e01007387 */ /* 0x000fe20000100800 */
[----:B0-----:R-:W-:Y:S02]  /*4e90*/  IMAD.MOV.U32 R0, RZ, RZ, R2 ;  /* 0x000000ffff007224 */ /* 0x001fe400078e0002 */
[----:B------:R-:W-:Y:S02]  /*4ea0*/  VIADD R2, R24, 0x29 ;  /* 0x0000002918027836 */ /* 0x000fe40000000000 */
[----:B------:R-:W-:Y:S01]  /*4eb0*/  @!P0 IMAD.IADD R8, R8, 0x1, -R27 ;  /* 0x0000000108088824 */ /* 0x000fe200078e0a1b */
[----:B------:R-:W-:Y:S01]  /*4ec0*/  @!P1 IADD3 R0, PT, PT, -R0, RZ, RZ ;  /* 0x000000ff00009210 */ /* 0x000fe20007ffe1ff */
[----:B------:R-:W-:Y:S01]  /*4ed0*/  IMAD.MOV R9, RZ, RZ, -R9 ;  /* 0x000000ffff097224 */ /* 0x000fe200078e0a09 */
[C---:B------:R-:W-:Y:S01]  /*4ee0*/  ISETP.GT.U32.AND P1, PT, R27.reuse, R4, PT ;  /* 0x000000041b00720c */ /* 0x040fe20003f24070 */
[----:B------:R-:W-:Y:S01]  /*4ef0*/  VIADD R5, R24, 0x28 ;  /* 0x0000002818057836 */ /* 0x000fe20000000000 */
[----:B------:R-:W-:Y:S01]  /*4f00*/  IABS R6, R2 ;  /* 0x0000000200067213 */ /* 0x000fe20000000000 */
[----:B------:R0:W-:Y:S01]  /*4f10*/  STL [R1+0xa4], R0 ;  /* 0x0000a40001007387 */ /* 0x0001e20000100800 */
[----:B------:R-:W-:Y:S01]  /*4f20*/  IMAD R13, R27, R9, R13 ;  /* 0x000000091b0d7224 */ /* 0x000fe200078e020d */
[----:B------:R-:W-:Y:S01]  /*4f30*/  ISETP.GE.AND P0, PT, R2, RZ, PT ;  /* 0x000000ff0200720c */ /* 0x000fe20003f06270 */
[----:B------:R-:W-:Y:S01]  /*4f40*/  @!P3 IMAD.IADD R7, R7, 0x1, -R27 ;  /* 0x000000010707b824 */ /* 0x000fe200078e0a1b */
[----:B------:R-:W-:Y:S01]  /*4f50*/  IABS R11, R5 ;  /* 0x00000005000b7213 */ /* 0x000fe20000000000 */
[----:B------:R-:W-:Y:S01]  /*4f60*/  IMAD.HI.U32 R9, R23, R6, RZ ;  /* 0x0000000617097227 */ /* 0x000fe200078e00ff */
[----:B------:R-:W-:-:S03]  /*4f70*/  ISETP.GE.AND P3, PT, R5, RZ, PT ;  /* 0x000000ff0500720c */ /* 0x000fc60003f66270 */
[----:B------:R-:W-:Y:S02]  /*4f80*/  IMAD.MOV R9, RZ, RZ, -R9 ;  /* 0x000000ffff097224 */ /* 0x000fe400078e0a09 */
[----:B0-----:R-:W-:Y:S02]  /*4f90*/  IMAD.MOV.U32 R0, RZ, RZ, R8 ;  /* 0x000000ffff007224 */ /* 0x001fe400078e0008 */
[----:B------:R-:W-:Y:S02]  /*4fa0*/  @!P1 IMAD.IADD R4, R4, 0x1, -R27 ;  /* 0x0000000104049824 */ /* 0x000fe400078e0a1b */
[----:B------:R-:W-:Y:S01]  /*4fb0*/  @!P6 IMAD.MOV R0, RZ, RZ, -R0 ;  /* 0x000000ffff00e224 */ /* 0x000fe200078e0a00 */
[C---:B------:R-:W-:Y:S01]  /*4fc0*/  ISETP.GT.U32.AND P6, PT, R27.reuse, R13, PT ;  /* 0x0000000d1b00720c */ /* 0x040fe20003fc4070 */
[C---:B------:R-:W-:Y:S01]  /*4fd0*/  IMAD R6, R27.reuse, R9, R6 ;  /* 0x000000091b067224 */ /* 0x040fe200078e0206 */
[----:B------:R-:W-:Y:S01]  /*4fe0*/  ISETP.GT.U32.AND P1, PT, R27, R4, PT ;  /* 0x000000041b00720c */ /* 0x000fe20003f24070 */
[----:B------:R-:W-:Y:S01]  /*4ff0*/  IMAD.HI.U32 R5, R23, R11, RZ ;  /* 0x0000000b17057227 */ /* 0x000fe200078e00ff */
[----:B------:R0:W-:Y:S03]  /*5000*/  STL [R1+0xe0], R0 ;  /* 0x0000e00001007387 */ /* 0x0001e60000100800 */
[----:B------:R-:W-:-:S02]  /*5010*/  VIADD R9, R24, 0x26 ;  /* 0x0000002618097836 */ /* 0x000fc40000000000 */
[----:B------:R-:W-:Y:S02]  /*5020*/  IMAD.MOV R5, RZ, RZ, -R5 ;  /* 0x000000ffff057224 */ /* 0x000fe400078e0a05 */
[----:B------:R-:W-:Y:S02]  /*5030*/  VIADD R2, R24, 0x27 ;  /* 0x0000002718027836 */ /* 0x000fe40000000000 */
[----:B------:R-:W-:Y:S02]  /*5040*/  @!P6 IMAD.IADD R13, R13, 0x1, -R27 ;  /* 0x000000010d0de824 */ /* 0x000fe400078e0a1b */
[----:B0-----:R-:W-:Y:S01]  /*5050*/  IMAD.MOV.U32 R0, RZ, RZ, R7 ;  /* 0x000000ffff007224 */ /* 0x001fe200078e0007 */
[----:B------:R-:W-:Y:S01]  /*5060*/  IABS R7, R9 ;  /* 0x0000000900077213 */ /* 0x000fe20000000000 */
[----:B------:R-:W-:Y:S01]  /*5070*/  @!P1 IMAD.IADD R4, R4, 0x1, -R27 ;  /* 0x0000000104049824 */ /* 0x000fe200078e0a1b */
[C---:B------:R-:W-:Y:S01]  /*5080*/  ISETP.GT.U32.AND P6, PT, R27.reuse, R13, PT ;  /* 0x0000000d1b00720c */ /* 0x040fe20003fc4070 */
[----:B------:R-:W-:Y:S01]  /*5090*/  @!P5 IMAD.MOV R0, RZ, RZ, -R0 ;  /* 0x000000ffff00d224 */ /* 0x000fe200078e0a00 */
[C---:B------:R-:W-:Y:S01]  /*50a0*/  ISETP.GT.U32.AND P5, PT, R27.reuse, R6, PT ;  /* 0x000000061b00720c */ /* 0x040fe20003fa4070 */
[----:B------:R-:W-:Y:S01]  /*50b0*/  IMAD R11, R27, R5, R11 ;  /* 0x000000051b0b7224 */ /* 0x000fe200078e020b */
[----:B------:R-:W-:Y:S01]  /*50c0*/  IABS R8, R2 ;  /* 0x0000000200087213 */ /* 0x000fe20000000000 */
[----:B------:R-:W-:Y:S01]  /*50d0*/  IMAD.HI.U32 R10, R23, R7, RZ ;  /* 0x00000007170a7227 */ /* 0x000fe200078e00ff */
[----:B------:R0:W-:Y:S01]  /*50e0*/  STL [R1+0xdc], R0 ;  /* 0x0000dc0001007387 */ /* 0x0001e20000100800 */
[----:B------:R-:W-:-:S02]  /*50f0*/  ISETP.GE.AND P1, PT, R2, RZ, PT ;  /* 0x000000ff0200720c */ /* 0x000fc40003f26270 */
[----:B------:R-:W-:Y:S02]  /*5100*/  IMAD.MOV R10, RZ, RZ, -R10 ;  /* 0x000000ffff0a7224 */ /* 0x000fe400078e0a0a */
[----:B------:R-:W-:-:S04]  /*5110*/  IMAD.HI.U32 R2, R23, R8, RZ ;  /* 0x0000000817027227 */ /* 0x000fc800078e00ff */
[----:B------:R-:W-:Y:S01]  /*5120*/  @!P5 IMAD.IADD R6, R6, 0x1, -R27 ;  /* 0x000000010606d824 */ /* 0x000fe200078e0a1b */
[----:B0-----:R-:W-:Y:S01]  /*5130*/  MOV R0, R4 ;  /* 0x0000000400007202 */ /* 0x001fe20000000f00 */
[C---:B------:R-:W-:Y:S02]  /*5140*/  IMAD R7, R27.reuse, R10, R7 ;  /* 0x0000000a1b077224 */ /* 0x040fe400078e0207 */
[----:B------:R-:W-:Y:S01]  /*5150*/  VIADD R5, R24, 0x25 ;  /* 0x0000002518057836 */ /* 0x000fe20000000000 */
[C---:B------:R-:W-:Y:S01]  /*5160*/  ISETP.GT.U32.AND P5, PT, R27.reuse, R6, PT ;  /* 0x000000061b00720c */ /* 0x040fe20003fa4070 */
[----:B------:R-:W-:Y:S01]  /*5170*/  @!P4 IMAD.MOV R0, RZ, RZ, -R0 ;  /* 0x000000ffff00c224 */ /* 0x000fe200078e0a00 */
[----:B------:R-:W-:Y:S01]  /*5180*/  ISETP.GT.U32.AND P4, PT, R27, R11, PT ;  /* 0x0000000b1b00720c */ /* 0x000fe20003f84070 */
[----:B------:R-:W-:Y:S01]  /*5190*/  IMAD.MOV R2, RZ, RZ, -R2 ;  /* 0x000000ffff027224 */ /* 0x000fe200078e0a02 */
[----:B------:R-:W-:Y:S01]  /*51a0*/  IABS R18, R5 ;  /* 0x0000000500127213 */ /* 0x000fe20000000000 */
[----:B------:R-:W-:Y:S01]  /*51b0*/  @!P6 IMAD.IADD R13, R13, 0x1, -R27 ;  /* 0x000000010d0de824 */ /* 0x000fe200078e0a1b */
[----:B------:R0:W-:Y:S01]  /*51c0*/  STL [R1+0xf4], R0 ;  /* 0x0000f40001007387 */ /* 0x0001e20000100800 */
[----:B------:R-:W-:-:S02]  /*51d0*/  IMAD R8, R27, R2, R8 ;  /* 0x000000021b087224 */ /* 0x000fc400078e0208 */
[----:B------:R-:W-:Y:S02]  /*51e0*/  VIADD R2, R24, 0x24 ;  /* 0x0000002418027836 */ /* 0x000fe40000000000 */
[----:B------:R-:W-:Y:S01]  /*51f0*/  IMAD.HI.U32 R14, R23, R18, RZ ;  /* 0x00000012170e7227 */ /* 0x000fe200078e00ff */
[C---:B------:R-:W-:Y:S02]  /*5200*/  ISETP.GT.U32.AND P6, PT, R27.reuse, R8, PT ;  /* 0x000000081b00720c */ /* 0x040fe40003fc4070 */
[----:B------:R-:W-:Y:S01]  /*5210*/  IABS R12, R2 ;  /* 0x00000002000c7213 */ /* 0x000fe20000000000 */
[--C-:B------:R-:W-:Y:S01]  /*5220*/  @!P5 IMAD.IADD R6, R6, 0x1, -R27.reuse ;  /* 0x000000010606d824 */ /* 0x100fe200078e0a1b */
[----:B------:R-:W-:Y:S01]  /*5230*/  ISETP.GT.U32.AND P5, PT, R27, R7, PT ;  /* 0x000000071b00720c */ /* 0x000fe20003fa4070 */
[----:B------:R-:W-:Y:S02]  /*5240*/  @!P4 IMAD.IADD R11, R11, 0x1, -R27 ;  /* 0x000000010b0bc824 */ /* 0x000fe400078e0a1b */
[----:B0-----:R-:W-:-:S02]  /*5250*/  IMAD.MOV.U32 R0, RZ, RZ, R13 ;  /* 0x000000ffff007224 */ /* 0x001fc400078e000d */
[----:B------:R-:W-:Y:S01]  /*5260*/  VIADD R4, R24, 0x23 ;  /* 0x0000002318047836 */ /* 0x000fe20000000000 */
[----:B------:R-:W-:Y:S01]  /*5270*/  ISETP.GT.U32.AND P4, PT, R27, R11, PT ;  /* 0x0000000b1b00720c */ /* 0x000fe20003f84070 */
[----:B------:R-:W-:Y:S01]  /*5280*/  @!P2 IMAD.MOV R0, RZ, RZ, -R0 ;  /* 0x000000ffff00a224 */ /* 0x000fe200078e0a00 */
[----:B------:R-:W-:Y:S01]  /*5290*/  ISETP.GE.AND P2, PT, R9, RZ, PT ;  /* 0x000000ff0900720c */ /* 0x000fe20003f46270 */
[----:B------:R-:W-:Y:S01]  /*52a0*/  IMAD.MOV R14, RZ, RZ, -R14 ;  /* 0x000000ffff0e7224 */ /* 0x000fe200078e0a0e */
[----:B------:R-:W-:Y:S01]  /*52b0*/  IABS R10, R4 ;  /* 0x00000004000a7213 */ /* 0x000fe20000000000 */
[----:B------:R-:W-:Y:S01]  /*52c0*/  IMAD.HI.U32 R9, R23, R12, RZ ;  /* 0x0000000c17097227 */ /* 0x000fe200078e00ff */
[----:B------:R0:W-:Y:S01]  /*52d0*/  STL [R1+0xe4], R0 ;  /* 0x0000e40001007387 */ /* 0x0001e20000100800 */
[----:B------:R-:W-:Y:S02]  /*52e0*/  @!P5 IADD3 R7, PT, PT, R7, -R27, RZ ;  /* 0x8000001b0707d210 */ /* 0x000fe40007ffe0ff */
[----:B------:R-:W-:Y:S01]  /*52f0*/  IMAD R18, R27, R14, R18 ;  /* 0x0000000e1b127224 */ /* 0x000fe200078e0212 */
[----:B------:R-:W-:Y:S01]  /*5300*/  ISETP.GE.AND P5, PT, R5, RZ, PT ;  /* 0x000000ff0500720c */ /* 0x000fe20003fa6270 */
[----:B------:R-:W-:-:S02]  /*5310*/  @!P6 IMAD.IADD R8, R8, 0x1, -R27 ;  /* 0x000000010808e824 */ /* 0x000fc400078e0a1b */
[----:B------:R-:W-:Y:S01]  /*5320*/  @!P4 IMAD.IADD R11, R11, 0x1, -R27 ;  /* 0x000000010b0bc824 */ /* 0x000fe200078e0a1b */
[C---:B------:R-:W-:Y:S01]  /*5330*/  ISETP.GT.U32.AND P4, PT, R27.reuse, R18, PT ;  /* 0x000000121b00720c */ /* 0x040fe20003f84070 */
[----:B------:R-:W-:Y:S01]  /*5340*/  IMAD.MOV R9, RZ, RZ, -R9 ;  /* 0x000000ffff097224 */ /* 0x000fe200078e0a09 */
[----:B------:R-:W-:Y:S01]  /*5350*/  ISETP.GT.U32.AND P6, PT, R27, R8, PT ;  /* 0x000000081b00720c */ /* 0x000fe20003fc4070 */
[----:B0-----:R-:W-:Y:S02]  /*5360*/  IMAD.MOV.U32 R0, RZ, RZ, R6 ;  /* 0x000000ffff007224 */ /* 0x001fe400078e0006 */
[----:B------:R-:W-:-:S04]  /*5370*/  IMAD.HI.U32 R6, R23, R10, RZ ;  /* 0x0000000a17067227 */ /* 0x000fc800078e00ff */
[----:B------:R-:W-:Y:S01]  /*5380*/  @!P0 IMAD.MOV R0, RZ, RZ, -R0 ;  /* 0x000000ffff008224 */ /* 0x000fe200078e0a00 */
[C---:B------:R-:W-:Y:S01]  /*5390*/  ISETP.GT.U32.AND P0, PT, R27.reuse, R7, PT ;  /* 0x000000071b00720c */ /* 0x040fe20003f04070 */
[----:B------:R-:W-:Y:S02]  /*53a0*/  IMAD.MOV R6, RZ, RZ, -R6 ;  /* 0x000000ffff067224 */ /* 0x000fe400078e0a06 */
[C---:B------:R-:W-:Y:S01]  /*53b0*/  IMAD R12, R27.reuse, R9, R12 ;  /* 0x000000091b0c7224 */ /* 0x040fe200078e020c */
[----:B------:R-:W-:Y:S01]  /*53c0*/  STL [R1+0xa0], R0 ;  /* 0x0000a00001007387 */ /* 0x000fe20000100800 */
[C---:B------:R-:W-:Y:S02]  /*53d0*/  IMAD R10, R27.reuse, R6, R10 ;  /* 0x000000061b0a7224 */ /* 0x040fe400078e020a */
[----:B------:R-:W-:Y:S02]  /*53e0*/  @!P4 IMAD.IADD R18, R18, 0x1, -R27 ;  /* 0x000000011212c824 */ /* 0x000fe400078e0a1b */
[----:B------:R-:W-:Y:S01]  /*53f0*/  @!P3 IMAD.MOV R11, RZ, RZ, -R11 ;  /* 0x000000ffff0bb224 */ /* 0x000fe200078e0a0b */
[C---:B------:R-:W-:Y:S01]  /*5400*/  ISETP.GT.U32.AND P3, PT, R27.reuse, R10, PT ;  /* 0x0000000a1b00720c */ /* 0x040fe20003f64070 */
[--C-:B------:R-:W-:Y:S01]  /*5410*/  @!P6 IMAD.IADD R8, R8, 0x1, -R27.reuse ;  /* 0x000000010808e824 */ /* 0x100fe200078e0a1b */
[----:B------:R-:W-:Y:S01]  /*5420*/  ISETP.GT.U32.AND P4, PT, R27, R18, PT ;  /* 0x000000121b00720c */ /* 0x000fe20003f84070 */
[----:B------:R-:W-:Y:S01]  /*5430*/  @!P0 IMAD.IADD R7, R7, 0x1, -R27 ;  /* 0x0000000107078824 */ /* 0x000fe200078e0a1b */
[----:B------:R-:W-:Y:S01]  /*5440*/  ISETP.GT.U32.AND P0, PT, R27, R12, PT ;  /* 0x0000000c1b00720c */ /* 0x000fe20003f04070 */
[----:B------:R-:W-:Y:S01]  /*5450*/  VIADD R5, R24, 0x22 ;  /* 0x0000002218057836 */ /* 0x000fe20000000000 */
[----:B------:R-:W-:Y:S01]  /*5460*/  ISETP.GE.AND P6, PT, R2, RZ, PT ;  /* 0x000000ff0200720c */ /* 0x000fe20003fc6270 */
[----:B------:R-:W-:Y:S01]  /*5470*/  IMAD.MOV.U32 R13, RZ, RZ, R8 ;  /* 0x000000ffff0d7224 */ /* 0x000fe200078e0008 */
[----:B------:R0:W-:Y:S01]  /*5480*/  STL [R1+0x8c], R11 ;  /* 0x00008c0b01007387 */ /* 0x0001e20000100800 */
[----:B------:R-:W-:Y:S01]  /*5490*/  VIADD R2, R24, 0x21 ;  /* 0x0000002118027836 */ /* 0x000fe20000000000 */
[----:B------:R-:W-:Y:S01]  /*54a0*/  IABS R9, R5 ;  /* 0x0000000500097213 */ /* 0x000fe20000000000 */
[----:B------:R-:W-:Y:S01]  /*54b0*/  @!P1 IMAD.MOV R13, RZ, RZ, -R13 ;  /* 0x000000ffff0d9224 */ /* 0x000fe200078e0a0d */
[----:B------:R-:W-:Y:S01]  /*54c0*/  ISETP.GE.AND P1, PT, R4, RZ, PT ;  /* 0x000000ff0400720c */ /* 0x000fe20003f26270 */
[--C-:B------:R-:W-:Y:S01]  /*54d0*/  @!P3 IMAD.IADD R10, R10, 0x1, -R27.reuse ;  /* 0x000000010a0ab824 */ /* 0x100fe200078e0a1b */
[----:B------:R-:W-:Y:S01]  /*54e0*/  IABS R6, R2 ;  /* 0x0000000200067213 */ /* 0x000fe20000000000 */
[----:B------:R-:W-:Y:S01]  /*54f0*/  IMAD.HI.U32 R4, R23, R9, RZ ;  /* 0x0000000917047227 */ /* 0x000fe200078e00ff */
[----:B------:R-:W-:Y:S02]  /*5500*/  STL [R1+0x80], R13 ;  /* 0x0000800d01007387 */ /* 0x000fe40000100800 */
[C---:B------:R-:W-:Y:S01]  /*5510*/  ISETP.GT.U32.AND P3, PT, R27.reuse, R10, PT ;  /* 0x0000000a1b00720c */ /* 0x040fe20003f64070 */
[--C-:B------:R-:W-:Y:S01]  /*5520*/  @!P0 IMAD.IADD R12, R12, 0x1, -R27.reuse ;  /* 0x000000010c0c8824 */ /* 0x100fe200078e0a1b */
[----:B------:R-:W-:Y:S01]  /*5530*/  IADD3 R4, PT, PT, -R4, RZ, RZ ;  /* 0x000000ff04047210 */ /* 0x000fe20007ffe1ff */
[----:B------:R-:W-:Y:S01]  /*5540*/  @!P4 IMAD.IADD R18, R18, 0x1, -R27 ;  /* 0x000000011212c824 */ /* 0x000fe200078e0a1b */
[----:B------:R-:W-:Y:S01]  /*5550*/  ISETP.GE.AND P4, PT, R2, RZ, PT ;  /* 0x000000ff0200720c */ /* 0x000fe20003f86270 */
[----:B0-----:R-:W-:Y:S01]  /*5560*/  VIADD R11, R24, 0x20 ;  /* 0x00000020180b7836 */ /* 0x001fe20000000000 */
[----:B------:R-:W-:Y:S01]  /*5570*/  ISETP.GT.U32.AND P0, PT, R27, R12, PT ;  /* 0x0000000c1b00720c */ /* 0x000fe20003f04070 */
[----:B------:R-:W-:-:S04]  /*5580*/  IMAD.HI.U32 R2, R23, R6, RZ ;  /* 0x0000000617027227 */ /* 0x000fc800078e00ff */
[----:B------:R-:W-:Y:S01]  /*5590*/  IMAD.MOV.U32 R0, RZ, RZ, R7 ;  /* 0x000000ffff007224 */ /* 0x000fe200078e0007 */
[----:B------:R-:W-:Y:S01]  /*55a0*/  IABS R7, R11 ;  /* 0x0000000b00077213 */ /* 0x000fe20000000000 */
[----:B------:R-:W-:Y:S02]  /*55b0*/  IMAD.MOV R2, RZ, RZ, -R2 ;  /* 0x000000ffff027224 */ /* 0x000fe400078e0a02 */
[C---:B------:R-:W-:Y:S02]  /*55c0*/  IMAD R9, R27.reuse, R4, R9 ;  /* 0x000000041b097224 */ /* 0x040fe400078e0209 */
[C---:B------:R-:W-:Y:S02]  /*55d0*/  IMAD R6, R27.reuse, R2, R6 ;  /* 0x000000021b067224 */ /* 0x040fe400078e0206 */
[----:B------:R-:W-:Y:S01]  /*55e0*/  @!P0 IMAD.IADD R12, R12, 0x1, -R27 ;  /* 0x000000010c0c8824 */ /* 0x000fe200078e0a1b */
[----:B------:R-:W-:Y:S01]  /*55f0*/  ISETP.GT.U32.AND P0, PT, R27, R9, PT ;  /* 0x000000091b00720c */ /* 0x000fe20003f04070 */
[----:B------:R-:W-:Y:S01]  /*5600*/  @!P2 IMAD.MOV R0, RZ, RZ, -R0 ;  /* 0x000000ffff00a224 */ /* 0x000fe200078e0a00 */
[----:B------:R-:W-:Y:S01]  /*5610*/  ISETP.GE.AND P2, PT, R5, RZ, PT ;  /* 0x000000ff0500720c */ /* 0x000fe20003f46270 */
[----:B------:R-:W-:-:S03]  /*5620*/  IMAD.HI.U32 R2, R23, R7, RZ ;  /* 0x0000000717027227 */ /* 0x000fc600078e00ff */
[----:B------:R0:W-:Y:S01]  /*5630*/  STL [R1+0x7c], R0 ;  /* 0x00007c0001007387 */ /* 0x0001e20000100800 */
[----:B------:R-:W-:Y:S01]  /*5640*/  @!P3 IMAD.IADD R10, R10, 0x1, -R27 ;  /* 0x000000010a0ab824 */ /* 0x000fe200078e0a1b */
[C---:B------:R-:W-:Y:S01]  /*5650*/  ISETP.GT.U32.AND P3, PT, R27.reuse, R6, PT ;  /* 0x000000061b00720c */ /* 0x040fe20003f64070 */
[----:B------:R-:W-:Y:S02]  /*5660*/  IMAD.MOV R2, RZ, RZ, -R2 ;  /* 0x000000ffff027224 */ /* 0x000fe400078e0a02 */
[C---:B------:R-:W-:Y:S02]  /*5670*/  VIADD R5, R24.reuse, 0x1d ;  /* 0x0000001d18057836 */ /* 0x040fe40000000000 */
[----:B------:R-:W-:Y:S02]  /*5680*/  IMAD R7, R27, R2, R7 ;  /* 0x000000021b077224 */ /* 0x000fe400078e0207 */
[----:B------:R-:W-:Y:S01]  /*5690*/  @!P0 IMAD.IADD R9, R9, 0x1, -R27 ;  /* 0x0000000109098824 */ /* 0x000fe200078e0a1b */
[----:B------:R-:W-:Y:S01]  /*56a0*/  IABS R15, R5 ;  /* 0x00000005000f7213 */ /* 0x000fe20000000000 */
[----:B0-----:R-:W-:Y:S01]  /*56b0*/  IMAD.MOV.U32 R0, RZ, RZ, R18 ;  /* 0x000000ffff007224 */ /* 0x001fe200078e0012 */
[----:B------:R-:W-:Y:S01]  /*56c0*/  ISETP.GT.U32.AND P0, PT, R27, R7, PT ;  /* 0x000000071b00720c */ /* 0x000fe20003f04070 */
[----:B------:R-:W-:-:S02]  /*56d0*/  VIADD R4, R24, 0x1f ;  /* 0x0000001f18047836 */ /* 0x000fc40000000000 */
[----:B------:R-:W-:Y:S01]  /*56e0*/  @!P5 IMAD.MOV R0, RZ, RZ, -R0 ;  /* 0x000000ffff00d224 */ /* 0x000fe200078e0a00 */
[----:B------:R-:W-:Y:S01]  /*56f0*/  ISETP.GT.U32.AND P5, PT, R27, R9, PT ;  /* 0x000000091b00720c */ /* 0x000fe20003fa4070 */
[----:B------:R-:W-:Y:S01]  /*5700*/  VIADD R8, R24, 0x1e ;  /* 0x0000001e18087836 */ /* 0x000fe20000000000 */
[----:B------:R-:W-:Y:S01]  /*5710*/  IABS R17, R4 ;  /* 0x0000000400117213 */ /* 0x000fe20000000000 */
[----:B------:R-:W-:Y:S01]  /*5720*/  @!P3 IMAD.IADD R6, R6, 0x1, -R27 ;  /* 0x000000010606b824 */ /* 0x000fe200078e0a1b */
[----:B------:R0:W-:Y:S01]  /*5730*/  STL [R1+0x78], R0 ;  /* 0x0000780001007387 */ /* 0x0001e20000100800 */
[----:B------:R-:W-:Y:S01]  /*5740*/  ISETP.GE.AND P3, PT, R11, RZ, PT ;  /* 0x000000ff0b00720c */ /* 0x000fe20003f66270 */
[----:B------:R-:W-:Y:S01]  /*5750*/  IMAD.HI.U32 R11, R23, R15, RZ ;  /* 0x0000000f170b7227 */ /* 0x000fe200078e00ff */
[----:B------:R-:W-:Y:S02]  /*5760*/  IABS R16, R8 ;  /* 0x0000000800107213 */ /* 0x000fe40000000000 */
[----:B------:R-:W-:Y:S01]  /*5770*/  @!P0 IADD3 R7, PT, PT, R7, -R27, RZ ;  /* 0x8000001b07078210 */ /* 0x000fe20007ffe0ff */
[----:B------:R-:W-:-:S03]  /*5780*/  IMAD.HI.U32 R14, R23, R17, RZ ;  /* 0x00000011170e7227 */ /* 0x000fc600078e00ff */
[----:B------:R-:W-:Y:S01]  /*5790*/  ISETP.GT.U32.AND P0, PT, R27, R7, PT ;  /* 0x000000071b00720c */ /* 0x000fe20003f04070 */
[----:B0-----:R-:W-:Y:S02]  /*57a0*/  IMAD.MOV.U32 R0, RZ, RZ, R12 ;  /* 0x000000ffff007224 */ /* 0x001fe400078e000c */
[----:B------:R-:W-:-:S04]  /*57b0*/  IMAD.HI.U32 R13, R23, R16, RZ ;  /* 0x00000010170d7227 */ /* 0x000fc800078e00ff */
[----:B------:R-:W-:Y:S01]  /*57c0*/  @!P6 IMAD.MOV R0, RZ, RZ, -R0 ;  /* 0x000000ffff00e224 */ /* 0x000fe200078e0a00 */
[----:B------:R-:W-:Y:S01]  /*57d0*/  ISETP.GT.U32.AND P6, PT, R27, R6, PT ;  /* 0x000000061b00720c */ /* 0x000fe20003fc4070 */
[----:B------:R-:W-:Y:S02]  /*57e0*/  IMAD.MOV R11, RZ, RZ, -R11 ;  /* 0x000000ffff0b7224 */ /* 0x000fe400078e0a0b */
[----:B------:R-:W-:Y:S01]  /*57f0*/  IMAD.MOV R14, RZ, RZ, -R14 ;  /* 0x000000ffff0e7224 */ /* 0x000fe200078e0a0e */
[----:B------:R0:W-:Y:S01]  /*5800*/  STL [R1+0x74], R0 ;  /* 0x0000740001007387 */ /* 0x0001e20000100800 */
[----:B------:R-:W-:Y:S02]  /*5810*/  IMAD.MOV R13, RZ, RZ, -R13 ;  /* 0x000000ffff0d7224 */ /* 0x000fe400078e0a0d */
[----:B------:R-:W-:Y:S02]  /*5820*/  @!P5 IMAD.IADD R9, R9, 0x1, -R27 ;  /* 0x000000010909d824 */ /* 0x000fe400078e0a1b */
[----:B------:R-:W-:-:S02]  /*5830*/  IMAD R15, R27, R11, R15 ;  /* 0x0000000b1b0f7224 */ /* 0x000fc400078e020f */
[C---:B------:R-:W-:Y:S02]  /*5840*/  IMAD R17, R27.reuse, R14, R17 ;  /* 0x0000000e1b117224 */ /* 0x040fe400078e0211 */
[C---:B------:R-:W-:Y:S02]  /*5850*/  IMAD R16, R27.reuse, R13, R16 ;  /* 0x0000000d1b107224 */ /* 0x040fe400078e0210 */
[----:B0-----:R-:W-:Y:S01]  /*5860*/  IMAD.MOV.U32 R0, RZ, RZ, R9 ;  /* 0x000000ffff007224 */ /* 0x001fe200078e0009 */
[C---:B------:R-:W-:Y:S01]  /*5870*/  ISETP.GT.U32.AND P5, PT, R27.reuse, R17, PT ;  /* 0x000000111b00720c */ /* 0x040fe20003fa4070 */
[----:B------:R-:W-:Y:S01]  /*5880*/  @!P6 IMAD.IADD R6, R6, 0x1, -R27 ;  /* 0x000000010606e824 */ /* 0x000fe200078e0a1b */
[C---:B------:R-:W-:Y:S01]  /*5890*/  ISETP.GT.U32.AND P6, PT, R27.reuse, R15, PT ;  /* 0x0000000f1b00720c */ /* 0x040fe20003fc4070 */
[----:B------:R-:W-:Y:S01]  /*58a0*/  @!P1 IMAD.MOV R10, RZ, RZ, -R10 ;  /* 0x000000ffff0a9224 */ /* 0x000fe200078e0a0a */
[----:B------:R-:W-:Y:S01]  /*58b0*/  ISETP.GT.U32.AND P1, PT, R27, R16, PT ;  /* 0x000000101b00720c */ /* 0x000fe20003f24070 */
[----:B------:R-:W-:Y:S01]  /*58c0*/  @!P2 IMAD.MOV R0, RZ, RZ, -R0 ;  /* 0x000000ffff00a224 */ /* 0x000fe200078e0a00 */
[----:B------:R-:W-:Y:S01]  /*58d0*/  ISETP.GE.AND P2, PT, R4, RZ, PT ;  /* 0x000000ff0400720c */ /* 0x000fe20003f46270 */
[C---:B------:R-:W-:Y:S01]  /*58e0*/  VIADD R2, R24.reuse, 0x1c ;  /* 0x0000001c18027836 */ /* 0x040fe20000000000 */
[----:B------:R-:W-:Y:S01]  /*58f0*/  STL [R1+0x6c], R10 ;  /* 0x00006c0a01007387 */ /* 0x000fe20000100800 */
[----:B------:R-:W-:-:S02]  /*5900*/  VIADD R4, R24, 0x1b ;  /* 0x0000001b18047836 */ /* 0x000fc40000000000 */
[--C-:B------:R-:W-:Y:S01]  /*5910*/  @!P0 IMAD.IADD R7, R7, 0x1, -R27.reuse ;  /* 0x0000000107078824 */ /* 0x100fe200078e0a1b */
[----:B------:R-:W-:Y:S01]  /*5920*/  ISETP.GE.AND P0, PT, R8, RZ, PT ;  /* 0x000000ff0800720c */ /* 0x000fe20003f06270 */
[----:B------:R0:W-:Y:S01]  /*5930*/  STL [R1+0x58], R0 ;  /* 0x0000580001007387 */ /* 0x0001e20000100800 */
[----:B------:R-:W-:Y:S01]  /*5940*/  IABS R14, R2 ;  /* 0x00000002000e7213 */ /* 0x000fe20000000000 */
[--C-:B------:R-:W-:Y:S01]  /*5950*/  @!P6 IMAD.IADD R15, R15, 0x1, -R27.reuse ;  /* 0x000000010f0fe824 */ /* 0x100fe200078e0a1b */
[----:B------:R-:W-:Y:S01]  /*5960*/  IABS R8, R4 ;  /* 0x0000000400087213 */ /* 0x000fe20000000000 */
[----:B------:R-:W-:Y:S01]  /*5970*/  @!P5 IMAD.IADD R17, R17, 0x1, -R27 ;  /* 0x000000011111d824 */ /* 0x000fe200078e0a1b */
[----:B------:R-:W-:Y:S01]  /*5980*/  ISETP.GE.AND P5, PT, R5, RZ, PT ;  /* 0x000000ff0500720c */ /* 0x000fe20003fa6270 */
[----:B------:R-:W-:-:S04]  /*5990*/  IMAD.HI.U32 R9, R23, R14, RZ ;  /* 0x0000000e17097227 */ /* 0x000fc800078e00ff */
[----:B0-----:R-:W-:Y:S02]  /*59a0*/  IMAD.MOV.U32 R0, RZ, RZ, R6 ;  /* 0x000000ffff007224 */ /* 0x001fe400078e0006 */
[----:B------:R-:W-:Y:S02]  /*59b0*/  IMAD.MOV.U32 R6, RZ, RZ, R8 ;  /* 0x000000ffff067224 */ /* 0x000fe400078e0008 */
[----:B------:R-:W-:Y:S01]  /*59c0*/  @!P1 IMAD.IADD R16, R16, 0x1, -R27 ;  /* 0x0000000110109824 */ /* 0x000fe200078e0a1b */
[----:B------:R-:W-:Y:S01]  /*59d0*/  @!P4 IADD3 R0, PT, PT, -R0, RZ, RZ ;  /* 0x000000ff0000c210 */ /* 0x000fe20007ffe1ff */
[----:B------:R-:W-:Y:S01]  /*59e0*/  IMAD.MOV R9, RZ, RZ, -R9 ;  /* 0x000000ffff097224 */ /* 0x000fe200078e0a09 */
[----:B------:R-:W-:Y:S01]  /*59f0*/  ISETP.GT.U32.AND P4, PT, R27, R15, PT ;  /* 0x0000000f1b00720c */ /* 0x000fe20003f84070 */
[----:B------:R-:W-:Y:S01]  /*5a00*/  IMAD.HI.U32 R8, R23, R6, RZ ;  /* 0x0000000617087227 */ /* 0x000fe200078e00ff */
[C---:B------:R-:W-:Y:S01]  /*5a10*/  ISETP.GT.U32.AND P1, PT, R27.reuse, R17, PT ;  /* 0x000000111b00720c */ /* 0x040fe20003f24070 */
[----:B------:R0:W-:Y:S01]  /*5a20*/  STL [R1+0x54], R0 ;  /* 0x0000540001007387 */ /* 0x0001e20000100800 */
[----:B------:R-:W-:Y:S01]  /*5a30*/  ISETP.GT.U32.AND P6, PT, R27, R16, PT ;  /* 0x000000101b00720c */ /* 0x000fe20003fc4070 */
[----:B------:R-:W-:-:S02]  /*5a40*/  VIADD R5, R24, 0x1a ;  /* 0x0000001a18057836 */ /* 0x000fc40000000000 */
[C---:B------:R-:W-:Y:S02]  /*5a50*/  IMAD R14, R27.reuse, R9, R14 ;  /* 0x000000091b0e7224 */ /* 0x040fe400078e020e */
[----:B------:R-:W-:Y:S01]  /*5a60*/  IMAD.MOV R8, RZ, RZ, -R8 ;  /* 0x000000ffff087224 */ /* 0x000fe200078e0a08 */
[----:B------:R-:W-:Y:S01]  /*5a70*/  IABS R10, R5 ;  /* 0x00000005000a7213 */ /* 0x000fe20000000000 */
[----:B0-----:R-:W-:Y:S02]  /*5a80*/  IMAD.MOV.U32 R0, RZ, RZ, R7 ;  /* 0x000000ffff007224 */ /* 0x001fe400078e0007 */
[C---:B------:R-:W-:Y:S02]  /*5a90*/  IMAD R6, R27.reuse, R8, R6 ;  /* 0x000000081b067224 */ /* 0x040fe400078e0206 */
[----:B------:R-:W-:Y:S01]  /*5aa0*/  @!P3 IMAD.MOV R0, RZ, RZ, -R0 ;  /* 0x000000ffff00b224 */ /* 0x000fe200078e0a00 */
[----:B------:R-:W-:Y:S01]  /*5ab0*/  ISETP.GT.U32.AND P3, PT, R27, R14, PT ;  /* 0x0000000e1b00720c */ /* 0x000fe20003f64070 */
[----:B------:R-:W-:-:S03]  /*5ac0*/  IMAD.HI.U32 R7, R23, R10, RZ ;  /* 0x0000000a17077227 */ /* 0x000fc600078e00ff */
[----:B------:R0:W-:Y:S01]  /*5ad0*/  STL [R1+0x50], R0 ;  /* 0x0000500001007387 */ /* 0x0001e20000100800 */
[--C-:B------:R-:W-:Y:S01]  /*5ae0*/  @!P4 IMAD.IADD R15, R15, 0x1, -R27.reuse ;  /* 0x000000010f0fc824 */ /* 0x100fe200078e0a1b */
[----:B------:R-:W-:Y:S01]  /*5af0*/  ISETP.GT.U32.AND P4, PT, R27, R6, PT ;  /* 0x000000061b00720c */ /* 0x000fe20003f84070 */
[--C-:B------:R-:W-:Y:S01]  /*5b00*/  @!P1 IMAD.IADD R17, R17, 0x1, -R27.reuse ;  /* 0x0000000111119824 */ /* 0x100fe200078e0a1b */
[----:B------:R-:W-:Y:S01]  /*5b10*/  ISETP.GE.AND P1, PT, R2, RZ, PT ;  /* 0x000000ff0200720c */ /* 0x000fe20003f26270 */
[----:B------:R-:W-:Y:S01]  /*5b20*/  @!P6 IMAD.IADD R16, R16, 0x1, -R27 ;  /* 0x000000011010e824 */ /* 0x000fe200078e0a1b */
[----:B------:R-:W-:Y:S01]  /*5b30*/  ISETP.GE.AND P6, PT, R4, RZ, PT ;  /* 0x000000ff0400720c */ /* 0x000fe20003fc6270 */
[----:B------:R-:W-:Y:S02]  /*5b40*/  IMAD.MOV R7, RZ, RZ, -R7 ;  /* 0x000000ffff077224 */ /* 0x000fe400078e0a07 */
[----:B------:R-:W-:Y:S02]  /*5b50*/  VIADD R2, R24, 0x19 ;  /* 0x0000001918027836 */ /* 0x000fe40000000000 */
[----:B0-----:R-:W-:-:S02]  /*5b60*/  IMAD.MOV.U32 R0, RZ, RZ, R17 ;  /* 0x000000ffff007224 */ /* 0x001fc400078e0011 */
[----:B------:R-:W-:Y:S01]  /*5b70*/  IMAD R10, R27, R7, R10 ;  /* 0x000000071b0a7224 */ /* 0x000fe200078e020a */
[----:B------:R-:W-:Y:S01]  /*5b80*/  IABS R12, R2 ;  /* 0x00000002000c7213 */ /* 0x000fe20000000000 */
[----:B------:R-:W-:Y:S01]  /*5b90*/  IMAD.MOV.U32 R18, RZ, RZ, R16 ;  /* 0x000000ffff127224 */ /* 0x000fe200078e0010 */
[----:B------:R-:W-:Y:S01]  /*5ba0*/  @!P2 IADD3 R0, PT, PT, -R0, RZ, RZ ;  /* 0x000000ff0000a210 */ /* 0x000fe20007ffe1ff */
[--C-:B------:R-:W-:Y:S01]  /*5bb0*/  @!P3 IMAD.IADD R14, R14, 0x1, -R27.reuse ;  /* 0x000000010e0eb824 */ /* 0x100fe200078e0a1b */
[----:B------:R-:W-:Y:S01]  /*5bc0*/  ISETP.GE.AND P3, PT, R5, RZ, PT ;  /* 0x000000ff0500720c */ /* 0x000fe20003f66270 */
[----:B------:R-:W-:Y:S01]  /*5bd0*/  @!P0 IMAD.MOV R18, RZ, RZ, -R18 ;  /* 0x000000ffff128224 */ /* 0x000fe200078e0a12 */
[C---:B------:R-:W-:Y:S01]  /*5be0*/  ISETP.GT.U32.AND P0, PT, R27.reuse, R10, PT ;  /* 0x0000000a1b00720c */ /* 0x040fe20003f04070 */
[----:B------:R-:W-:Y:S01]  /*5bf0*/  @!P4 IMAD.IADD R6, R6, 0x1, -R27 ;  /* 0x000000010606c824 */ /* 0x000fe200078e0a1b */
[----:B------:R-:W-:Y:S01]  /*5c00*/  ISETP.GT.U32.AND P4, PT, R27, R14, PT ;  /* 0x0000000e1b00720c */ /* 0x000fe20003f84070 */
[----:B------:R-:W-:Y:S01]  /*5c10*/  IMAD.HI.U32 R13, R23, R12, RZ ;  /* 0x0000000c170d7227 */ /* 0x000fe200078e00ff */
[----:B------:R0:W-:Y:S02]  /*5c20*/  STL [R1+0x4c], R0 ;  /* 0x00004c0001007387 */ /* 0x0001e40000100800 */
[----:B------:R-:W-:Y:S01]  /*5c30*/  ISETP.GT.U32.AND P2, PT, R27, R6, PT ;  /* 0x000000061b00720c */ /* 0x000fe20003f44070 */
[----:B------:R-:W-:Y:S01]  /*5c40*/  IMAD.MOV R13, RZ, RZ, -R13 ;  /* 0x000000ffff0d7224 */ /* 0x000fe200078e0a0d */
[----:B------:R-:W-:Y:S01]  /*5c50*/  STL [R1+0x30], R18 ;  /* 0x0000301201007387 */ /* 0x000fe20000100800 */
[----:B------:R-:W-:-:S02]  /*5c60*/  VIADD R5, R24, 0x18 ;  /* 0x0000001818057836 */ /* 0x000fc40000000000 */
[----:B------:R-:W-:Y:S02]  /*5c70*/  VIADD R4, R24, 0x16 ;  /* 0x0000001618047836 */ /* 0x000fe40000000000 */
[----:B------:R-:W-:Y:S01]  /*5c80*/  @!P0 IMAD.IADD R10, R10, 0x1, -R27 ;  /* 0x000000010a0a8824 */ /* 0x000fe200078e0a1b */
[----:B------:R-:W-:Y:S01]  /*5c90*/  IABS R8, R5 ;  /* 0x0000000500087213 */ /* 0x000fe20000000000 */
[----:B0-----:R-:W-:Y:S01]  /*5ca0*/  IMAD.MOV.U32 R0, RZ, RZ, R15 ;  /* 0x000000ffff007224 */ /* 0x001fe200078e000f */
[----:B------:R-:W-:Y:S01]  /*5cb0*/  IABS R11, R4 ;  /* 0x00000004000b7213 */ /* 0x000fe20000000000 */
[----:B------:R-:W-:Y:S01]  /*5cc0*/  VIADD R7, R24, 0x17 ;  /* 0x0000001718077836 */ /* 0x000fe20000000000 */
[C---:B------:R-:W-:Y:S01]  /*5cd0*/  ISETP.GT.U32.AND P0, PT, R27.reuse, R10, PT ;  /* 0x0000000a1b00720c */ /* 0x040fe20003f04070 */
[----:B------:R-:W-:Y:S01]  /*5ce0*/  @!P5 IMAD.MOV R0, RZ, RZ, -R0 ;  /* 0x000000ffff00d224 */ /* 0x000fe200078e0a00 */
[----:B------:R-:W-:Y:S01]  /*5cf0*/  ISETP.GE.AND P5, PT, R2, RZ, PT ;  /* 0x000000ff0200720c */ /* 0x000fe20003fa6270 */
[----:B------:R-:W-:Y:S01]  /*5d00*/  IMAD R2, R27, R13, R12 ;  /* 0x0000000d1b027224 */ /* 0x000fe200078e020c */
[----:B------:R-:W-:Y:S01]  /*5d10*/  IABS R9, R7 ;  /* 0x0000000700097213 */ /* 0x000fe20000000000 */
[----:B------:R-:W-:Y:S01]  /*5d20*/  @!P4 IMAD.IADD R14, R14, 0x1, -R27 ;  /* 0x000000010e0ec824 */ /* 0x000fe200078e0a1b */
[----:B------:R0:W-:Y:S01]  /*5d30*/  STL [R1+0x18], R0 ;  /* 0x0000180001007387 */ /* 0x0001e20000100800 */
[----:B------:R-:W-:Y:S01]  /*5d40*/  IMAD.HI.U32 R15, R23, R8, RZ ;  /* 0x00000008170f7227 */ /* 0x000fe200078e00ff */
[----:B------:R-:W-:-:S03]  /*5d50*/  ISETP.GT.U32.AND P4, PT, R27, R2, PT ;  /* 0x000000021b00720c */ /* 0x000fc60003f84070 */
[----:B------:R-:W-:-:S04]  /*5d60*/  IMAD.HI.U32 R13, R23, R11, RZ ;  /* 0x0000000b170d7227 */ /* 0x000fc800078e00ff */
[----:B------:R-:W-:-:S04]  /*5d70*/  IMAD.HI.U32 R12, R23, R9, RZ ;  /* 0x00000009170c7227 */ /* 0x000fc800078e00ff */
[----:B------:R-:W-:Y:S02]  /*5d80*/  IMAD.MOV R15, RZ, RZ, -R15 ;  /* 0x000000ffff0f7224 */ /* 0x000fe400078e0a0f */
[----:B0-----:R-:W-:Y:S02]  /*5d90*/  IMAD.MOV.U32 R0, RZ, RZ, R14 ;  /* 0x000000ffff007224 */ /* 0x001fe400078e000e */
[----:B------:R-:W-:Y:S02]  /*5da0*/  IMAD.MOV R13, RZ, RZ, -R13 ;  /* 0x000000ffff0d7224 */ /* 0x000fe400078e0a0d */
[----:B------:R-:W-:Y:S01]  /*5db0*/  @!P2 IMAD.IADD R6, R6, 0x1, -R27 ;  /* 0x000000010606a824 */ /* 0x000fe200078e0a1b */
[----:B------:R-:W-:Y:S01]  /*5dc0*/  ISETP.GE.AND P2, PT, R5, RZ, PT ;  /* 0x000000ff0500720c */ /* 0x000fe20003f46270 */
[----:B------:R-:W-:Y:S02]  /*5dd0*/  IMAD.MOV R12, RZ, RZ, -R12 ;  /* 0x000000ffff0c7224 */ /* 0x000fe400078e0a0c */
[----:B------:R-:W-:-:S02]  /*5de0*/  IMAD R8, R27, R15, R8 ;  /* 0x0000000f1b087224 */ /* 0x000fc400078e0208 */
[--C-:B------:R-:W-:Y:S02]  /*5df0*/  @!P4 IMAD.IADD R2, R2, 0x1, -R27.reuse ;  /* 0x000000010202c824 */ /* 0x100fe400078e0a1b */
[----:B------:R-:W-:Y:S01]  /*5e00*/  @!P1 IMAD.MOV R0, RZ, RZ, -R0 ;  /* 0x000000ffff009224 */ /* 0x000fe200078e0a00 */
[C---:B------:R-:W-:Y:S01]  /*5e10*/  ISETP.GT.U32.AND P1, PT, R27.reuse, R8, PT ;  /* 0x000000081b00720c */ /* 0x040fe20003f24070 */
[----:B------:R-:W-:Y:S01]  /*5e20*/  @!P0 IMAD.IADD R10, R10, 0x1, -R27 ;  /* 0x000000010a0a8824 */ /* 0x000fe200078e0a1b */
[C---:B------:R-:W-:Y:S01]  /*5e30*/  ISETP.GT.U32.AND P4, PT, R27.reuse, R2, PT ;  /* 0x000000021b00720c */ /* 0x040fe20003f84070 */
[C---:B------:R-:W-:Y:S01]  /*5e40*/  IMAD R11, R27.reuse, R13, R11 ;  /* 0x0000000d1b0b7224 */ /* 0x040fe200078e020b */
[----:B------:R0:W-:Y:S01]  /*5e50*/  STL [R1+0x14], R0 ;  /* 0x0000140001007387 */ /* 0x0001e20000100800 */
[----:B------:R-:W-:Y:S02]  /*5e60*/  IMAD R9, R27, R12, R9 ;  /* 0x0000000c1b097224 */ /* 0x000fe400078e0209 */
[----:B------:R-:W-:-:S02]  /*5e70*/  IMAD.MOV.U32 R13, RZ, RZ, R6 ;  /* 0x000000ffff0d7224 */ /* 0x000fc400078e0006 */
[----:B------:R-:W-:Y:S01]  /*5e80*/  VIADD R5, R24, 0x15 ;  /* 0x0000001518057836 */ /* 0x000fe20000000000 */
[----:B------:R-:W-:Y:S02]  /*5e90*/  ISETP.GT.U32.AND P0, PT, R27, R9, PT ;  /* 0x000000091b00720c */ /* 0x000fe40003f04070 */
[----:B------:R-:W-:Y:S01]  /*5ea0*/  @!P6 IADD3 R13, PT, PT, -R13, RZ, RZ ;  /* 0x000000ff0d0de210 */ /* 0x000fe20007ffe1ff */
[--C-:B------:R-:W-:Y:S01]  /*5eb0*/  @!P1 IMAD.IADD R8, R8, 0x1, -R27.reuse ;  /* 0x0000000108089824 */ /* 0x100fe200078e0a1b */
[----:B------:R-:W-:Y:S01]  /*5ec0*/  IABS R12, R5 ;  /* 0x00000005000c7213 */ /* 0x000fe20000000000 */
[----:B0-----:R-:W-:Y:S01]  /*5ed0*/  IMAD.MOV.U32 R0, RZ, RZ, R10 ;  /* 0x000000ffff007224 */ /* 0x001fe200078e000a */
[----:B------:R-:W-:Y:S01]  /*5ee0*/  ISETP.GE.AND P1, PT, R5, RZ, PT ;  /* 0x000000ff0500720c */ /* 0x000fe20003f26270 */
[----:B------:R0:W-:Y:S01]  /*5ef0*/  STL [R1+0x10], R13 ;  /* 0x0000100d01007387 */ /* 0x0001e20000100800 */
[----:B------:R-:W-:Y:S01]  /*5f00*/  @!P4 IMAD.IADD R2, R2, 0x1, -R27 ;  /* 0x000000010202c824 */ /* 0x000fe200078e0a1b */
[----:B------:R-:W-:Y:S01]  /*5f10*/  ISETP.GE.AND P4, PT, R4, RZ, PT ;  /* 0x000000ff0400720c */ /* 0x000fe20003f86270 */
[----:B------:R-:W-:Y:S01]  /*5f20*/  @!P3 IMAD.MOV R0, RZ, RZ, -R0 ;  /* 0x000000ffff00b224 */ /* 0x000fe200078e0a00 */
[----:B------:R-:W-:Y:S01]  /*5f30*/  ISETP.GT.U32.AND P3, PT, R27, R11, PT ;  /* 0x0000000b1b00720c */ /* 0x000fe20003f64070 */
[----:B------:R-:W-:Y:S01]  /*5f40*/  IMAD.HI.U32 R6, R23, R12, RZ ;  /* 0x0000000c17067227 */ /* 0x000fe200078e00ff */
[----:B------:R-:W-:-:S02]  /*5f50*/  ISETP.GE.AND P6, PT, R7, RZ, PT ;  /* 0x000000ff0700720c */ /* 0x000fc40003fc6270 */
[----:B------:R2:W-:Y:S01]  /*5f60*/  STL [R1+0xc], R0 ;  /* 0x00000c0001007387 */ /* 0x0005e20000100800 */
[----:B------:R-:W-:Y:S02]  /*5f70*/  IMAD.MOV R6, RZ, RZ, -R6 ;  /* 0x000000ffff067224 */ /* 0x000fe400078e0a06 */
[----:B0-----:R-:W-:Y:S02]  /*5f80*/  VIADD R13, R24, 0x14 ;  /* 0x00000014180d7836 */ /* 0x001fe40000000000 */
[--C-:B------:R-:W-:Y:S01]  /*5f90*/  @!P0 IMAD.IADD R9, R9, 0x1, -R27.reuse ;  /* 0x0000000109098824 */ /* 0x100fe200078e0a1b */
[C---:B------:R-:W-:Y:S01]  /*5fa0*/  ISETP.GT.U32.AND P0, PT, R27.reuse, R8, PT ;  /* 0x000000081b00720c */ /* 0x040fe20003f04070 */
[----:B------:R-:W-:Y:S01]  /*5fb0*/  IMAD R12, R27, R6, R12 ;  /* 0x000000061b0c7224 */ /* 0x000fe200078e020c */
[----:B------:R-:W-:Y:S01]  /*5fc0*/  IABS R4, R13 ;  /* 0x0000000d00047213 */ /* 0x000fe20000000000 */
[----:B------:R-:W-:Y:S02]  /*5fd0*/  @!P3 IMAD.IADD R11, R11, 0x1, -R27 ;  /* 0x000000010b0bb824 */ /* 0x000fe400078e0a1b */
[----:B--2---:R-:W-:-:S02]  /*5fe0*/  IMAD.MOV.U32 R0, RZ, RZ, R2 ;  /* 0x000000ffff007224 */ /* 0x004fc400078e0002 */
[----:B------:R-:W-:Y:S01]  /*5ff0*/  IMAD.MOV.U32 R6, RZ, RZ, R4 ;  /* 0x000000ffff067224 */ /* 0x000fe200078e0004 */
[C---:B------:R-:W-:Y:S01]  /*6000*/  ISETP.GT.U32.AND P3, PT, R27.reuse, R11, PT ;  /* 0x0000000b1b00720c */ /* 0x040fe20003f64070 */
[----:B------:R-:W-:Y:S01]  /*6010*/  @!P5 IMAD.MOV R0, RZ, RZ, -R0 ;  /* 0x000000ffff00d224 */ /* 0x000fe200078e0a00 */
[----:B------:R-:W-:Y:S01]  /*6020*/  ISETP.GT.U32.AND P5, PT, R27, R9, PT ;  /* 0x000000091b00720c */ /* 0x000fe20003fa4070 */
[----:B------:R-:W-:-:S03]  /*6030*/  IMAD.HI.U32 R10, R23, R6, RZ ;  /* 0x00000006170a7227 */ /* 0x000fc600078e00ff */
[----:B------:R0:W-:Y:S01]  /*6040*/  STL [R1+0x8], R0 ;  /* 0x0000080001007387 */ /* 0x0001e20000100800 */
[----:B------:R-:W-:Y:S02]  /*6050*/  VIADD R5, R24, 0x13 ;  /* 0x0000001318057836 */ /* 0x000fe40000000000 */
[----:B------:R-:W-:Y:S02]  /*6060*/  IMAD.MOV R10, RZ, RZ, -R10 ;  /* 0x000000ffff0a7224 */ /* 0x000fe400078e0a0a */
[--C-:B------:R-:W-:Y:S01]  /*6070*/  @!P0 IMAD.IADD R8, R8, 0x1, -R27.reuse ;  /* 0x0000000108088824 */ /* 0x100fe200078e0a1b */
[----:B------:R-:W-:Y:S01]  /*6080*/  IABS R7, R5 ;  /* 0x0000000500077213 */ /* 0x000fe20000000000 */
[C---:B------:R-:W-:Y:S01]  /*6090*/  IMAD R6, R27.reuse, R10, R6 ;  /* 0x0000000a1b067224 */ /* 0x040fe200078e0206 */
[----:B------:R-:W-:Y:S01]  /*60a0*/  ISETP.GT.U32.AND P0, PT, R27, R12, PT ;  /* 0x0000000c1b00720c */ /* 0x000fe20003f04070 */
[----:B------:R-:W-:Y:S01]  /*60b0*/  @!P5 IMAD.IADD R9, R9, 0x1, -R27 ;  /* 0x000000010909d824 */ /* 0x000fe200078e0a1b */
[----:B------:R-:W-:Y:S01]  /*60c0*/  @!P3 IADD3 R11, PT, PT, R11, -R27, RZ ;  /* 0x8000001b0b0bb210 */ /* 0x000fe20007ffe0ff */
[----:B------:R-:W-:Y:S01]  /*60d0*/  IMAD.HI.U32 R10, R23, R7, RZ ;  /* 0x00000007170a7227 */ /* 0x000fe200078e00ff */
[----:B------:R-:W-:-:S02]  /*60e0*/  ISETP.GT.U32.AND P5, PT, R27, R6, PT ;  /* 0x000000061b00720c */ /* 0x000fc40003fa4070 */
[----:B------:R-:W-:Y:S01]  /*60f0*/  ISETP.GE.AND P3, PT, R13, RZ, PT ;  /* 0x000000ff0d00720c */ /* 0x000fe20003f66270 */
[----:B------:R-:W-:Y:S02]  /*6100*/  IMAD.MOV R13, RZ, RZ, -R10 ;  /* 0x000000ffff0d7224 */ /* 0x000fe400078e0a0a */
[----:B------:R-:W-:Y:S02]  /*6110*/  @!P6 IMAD.MOV R9, RZ, RZ, -R9 ;  /* 0x000000ffff09e224 */ /* 0x000fe400078e0a09 */
[----:B------:R-:W-:Y:S02]  /*6120*/  IMAD R7, R27, R13, R7 ;  /* 0x0000000d1b077224 */ /* 0x000fe400078e0207 */
[--C-:B------:R-:W-:Y:S01]  /*6130*/  @!P0 IMAD.IADD R12, R12, 0x1, -R27.reuse ;  /* 0x000000010c0c8824 */ /* 0x100fe200078e0a1b */
[----:B------:R-:W-:Y:S01]  /*6140*/  ISETP.GE.AND P0, PT, R5, RZ, PT ;  /* 0x000000ff0500720c */ /* 0x000fe20003f06270 */
[----:B------:R-:W-:Y:S01]  /*6150*/  @!P2 IMAD.MOV R8, RZ, RZ, -R8 ;  /* 0x000000ffff08a224 */ /* 0x000fe200078e0a08 */
[C---:B------:R-:W-:Y:S01]  /*6160*/  ISETP.GT.U32.AND P6, PT, R27.reuse, R7, PT ;  /* 0x000000071b00720c */ /* 0x040fe20003fc4070 */
[----:B------:R-:W-:Y:S01]  /*6170*/  VIADD R4, R24, 0x11 ;  /* 0x0000001118047836 */ /* 0x000fe20000000000 */
[C---:B------:R-:W-:Y:S01]  /*6180*/  ISETP.GT.U32.AND P2, PT, R27.reuse, R12, PT ;  /* 0x0000000c1b00720c */ /* 0x040fe20003f44070 */
[----:B------:R-:W-:Y:S01]  /*6190*/  @!P5 IMAD.IADD R6, R6, 0x1, -R27 ;  /* 0x000000010606d824 */ /* 0x000fe200078e0a1b */
[----:B------:R-:W-:Y:S01]  /*61a0*/  STL [R1+0x744], R8 ;  /* 0x0007440801007387 */ /* 0x000fe20000100800 */
[----:B------:R-:W-:Y:S01]  /*61b0*/  VIADD R2, R24, 0x12 ;  /* 0x0000001218027836 */ /* 0x000fe20000000000 */
[----:B------:R-:W-:Y:S01]  /*61c0*/  IABS R16, R4 ;  /* 0x0000000400107213 */ /* 0x000fe20000000000 */
[----:B------:R-:W-:Y:S01]  /*61d0*/  @!P4 IMAD.MOV R11, RZ, RZ, -R11 ;  /* 0x000000ffff0bc224 */ /* 0x000fe200078e0a0b */
[----:B------:R-:W-:Y:S01]  /*61e0*/  ISETP.GT.U32.AND P5, PT, R27, R6, PT ;  /* 0x000000061b00720c */ /* 0x000fe20003fa4070 */
[----:B------:R-:W-:Y:S01]  /*61f0*/  STL [R1+0x748], R9 ;  /* 0x0007480901007387 */ /* 0x000fe20000100800 */
[----:B------:R-:W-:Y:S01]  /*6200*/  IABS R15, R2 ;  /* 0x00000002000f7213 */ /* 0x000fe20000000000 */
[----:B------:R-:W-:Y:S01]  /*6210*/  IMAD.HI.U32 R5, R23, R16, RZ ;  /* 0x0000001017057227 */ /* 0x000fe200078e00ff */
[----:B------:R-:W-:Y:S01]  /*6220*/  ISETP.GE.AND P4, PT, R2, RZ, PT ;  /* 0x000000ff0200720c */ /* 0x000fe20003f86270 */
[----:B------:R-:W-:Y:S02]  /*6230*/  STL [R1+0x74c], R11 ;  /* 0x00074c0b01007387 */ /* 0x000fe40000100800 */
[----:B------:R-:W-:-:S02]  /*6240*/  @!P6 IMAD.IADD R7, R7, 0x1, -R27 ;  /* 0x000000010707e824 */ /* 0x000fc400078e0a1b */
[----:B------:R-:W-:Y:S01]  /*6250*/  @!P2 IMAD.IADD R12, R12, 0x1, -R27 ;  /* 0x000000010c0ca824 */ /* 0x000fe200078e0a1b */
[----:B------:R-:W-:Y:S01]  /*6260*/  ISETP.GE.AND P2, PT, R4, RZ, PT ;  /* 0x000000ff0400720c */ /* 0x000fe20003f46270 */
[----:B------:R-:W-:Y:S01]  /*6270*/  IMAD.MOV R5, RZ, RZ, -R5 ;  /* 0x000000ffff057224 */ /* 0x000fe200078e0a05 */
[----:B------:R-:W-:Y:S01]  /*6280*/  ISETP.GT.U32.AND P6, PT, R27, R7, PT ;  /* 0x000000071b00720c */ /* 0x000fe20003fc4070 */
[----:B------:R-:W-:Y:S02]  /*6290*/  VIADD R4, R24, 0x10 ;  /* 0x0000001018047836 */ /* 0x000fe40000000000 */
[----:B------:R-:W-:-:S03]  /*62a0*/  IMAD.HI.U32 R10, R23, R15, RZ ;  /* 0x0000000f170a7227 */ /* 0x000fc600078e00ff */
[----:B------:R-:W-:Y:S01]  /*62b0*/  IABS R18, R4 ;  /* 0x0000000400127213 */ /* 0x000fe20000000000 */
[C---:B------:R-:W-:Y:S02]  /*62c0*/  IMAD R16, R27.reuse, R5, R16 ;  /* 0x000000051b107224 */ /* 0x040fe400078e0210 */
[----:B------:R-:W-:Y:S02]  /*62d0*/  @!P5 IMAD.IADD R6, R6, 0x1, -R27 ;  /* 0x000000010606d824 */ /* 0x000fe400078e0a1b */
[----:B------:R-:W-:Y:S02]  /*62e0*/  IMAD.MOV R10, RZ, RZ, -R10 ;  /* 0x000000ffff0a7224 */ /* 0x000fe400078e0a0a */
[----:B0-----:R-:W-:Y:S02]  /*62f0*/  IMAD.MOV.U32 R0, RZ, RZ, R6 ;  /* 0x000000ffff007224 */ /* 0x001fe400078e0006 */
[----:B------:R-:W-:Y:S01]  /*6300*/  @!P1 IMAD.MOV R12, RZ, RZ, -R12 ;  /* 0x000000ffff0c9224 */ /* 0x000fe200078e0a0c */
[C---:B------:R-:W-:Y:S01]  /*6310*/  ISETP.GT.U32.AND P1, PT, R27.reuse, R16, PT ;  /* 0x000000101b00720c */ /* 0x040fe20003f24070 */
[----:B------:R-:W-:Y:S01]  /*6320*/  IMAD R15, R27, R10, R15 ;  /* 0x0000000a1b0f7224 */ /* 0x000fe200078e020f */
[----:B------:R-:W-:Y:S01]  /*6330*/  @!P3 IADD3 R0, PT, PT, -R0, RZ, RZ ;  /* 0x000000ff0000b210 */ /* 0x000fe20007ffe1ff */
[----:B------:R-:W-:Y:S01]  /*6340*/  IMAD.HI.U32 R6, R23, R18, RZ ;  /* 0x0000001217067227 */ /* 0x000fe200078e00ff */
[----:B------:R-:W-:Y:S01]  /*6350*/  STL [R1+0x750], R12 ;  /* 0x0007500c01007387 */ /* 0x000fe20000100800 */
[----:B------:R-:W-:-:S02]  /*6360*/  ISETP.GE.AND P3, PT, R4, RZ, PT ;  /* 0x000000ff0400720c */ /* 0x000fc40003f66270 */
[C---:B------:R-:W-:Y:S01]  /*6370*/  VIADD R2, R24.reuse, 0xe ;  /* 0x0000000e18027836 */ /* 0x040fe20000000000 */
[----:B------:R-:W-:Y:S01]  /*6380*/  ISETP.GT.U32.AND P5, PT, R27, R15, PT ;  /* 0x0000000f1b00720c */ /* 0x000fe20003fa4070 */
[----:B------:R-:W-:Y:S01]  /*6390*/  IMAD.MOV R6, RZ, RZ, -R6 ;  /* 0x000000ffff067224 */ /* 0x000fe200078e0a06 */
[----:B------:R0:W-:Y:S01]  /*63a0*/  STL [R1+0x44], R0 ;  /* 0x0000440001007387 */ /* 0x0001e20000100800 */
[--C-:B------:R-:W-:Y:S01]  /*63b0*/  @!P6 IMAD.IADD R7, R7, 0x1, -R27.reuse ;  /* 0x000000010707e824 */ /* 0x100fe200078e0a1b */
[----:B------:R-:W-:Y:S01]  /*63c0*/  IABS R4, R2 ;  /* 0x0000000200047213 */ /* 0x000fe20000000000 */
[----:B------:R-:W-:Y:S02]  /*63d0*/  VIADD R5, R24, 0xf ;  /* 0x0000000f18057836 */ /* 0x000fe40000000000 */
[----:B------:R-:W-:Y:S02]  /*63e0*/  IMAD R18, R27, R6, R18 ;  /* 0x000000061b127224 */ /* 0x000fe400078e0212 */
[----:B------:R-:W-:Y:S01]  /*63f0*/  @!P1 IMAD.IADD R16, R16, 0x1, -R27 ;  /* 0x0000000110109824 */ /* 0x000fe200078e0a1b */
[----:B------:R-:W-:Y:S01]  /*6400*/  IABS R19, R5 ;  /* 0x0000000500137213 */ /* 0x000fe20000000000 */
[----:B------:R-:W-:Y:S01]  /*6410*/  IMAD.HI.U32 R6, R23, R4, RZ ;  /* 0x0000000417067227 */ /* 0x000fe200078e00ff */
[----:B------:R-:W-:-:S02]  /*6420*/  ISETP.GE.AND P6, PT, R5, RZ, PT ;  /* 0x000000ff0500720c */ /* 0x000fc40003fc6270 */
[----:B------:R-:W-:Y:S01]  /*6430*/  ISETP.GT.U32.AND P1, PT, R27, R16, PT ;  /* 0x000000101b00720c */ /* 0x000fe20003f24070 */
[----:B0-----:R-:W-:Y:S02]  /*6440*/  IMAD.MOV.U32 R0, RZ, RZ, R7 ;  /* 0x000000ffff007224 */ /* 0x001fe400078e0007 */
[----:B------:R-:W-:Y:S02]  /*6450*/  @!P5 IMAD.IADD R15, R15, 0x1, -R27 ;  /* 0x000000010f0fd824 */ /* 0x000fe400078e0a1b */
[----:B------:R-:W-:Y:S01]  /*6460*/  @!P0 IMAD.MOV R0, RZ, RZ, -R0 ;  /* 0x000000ffff008224 */ /* 0x000fe200078e0a00 */
[----:B------:R-:W-:Y:S01]  /*6470*/  ISETP.GT.U32.AND P0, PT, R27, R18, PT ;  /* 0x000000121b00720c */ /* 0x000fe20003f04070 */
[----:B------:R-:W-:Y:S01]  /*6480*/  IMAD.HI.U32 R10, R23, R19, RZ ;  /* 0x00000013170a7227 */ /* 0x000fe200078e00ff */
[----:B------:R-:W-:Y:S02]  /*6490*/  ISETP.GT.U32.AND P5, PT, R27, R15, PT ;  /* 0x0000000f1b00720c */ /* 0x000fe40003fa4070 */
[----:B------:R-:W-:Y:S01]  /*64a0*/  STL [R1+0x754], R0 ;  /* 0x0007540001007387 */ /* 0x000fe20000100800 */
[----:B------:R-:W-:-:S02]  /*64b0*/  IMAD.MOV R6, RZ, RZ, -R6 ;  /* 0x000000ffff067224 */ /* 0x000fc400078e0a06 */
[----:B------:R-:W-:Y:S02]  /*64c0*/  IMAD.MOV R7, RZ, RZ, -R10 ;  /* 0x000000ffff077224 */ /* 0x000fe400078e0a0a */
[C---:B------:R-:W-:Y:S02]  /*64d0*/  IMAD R4, R27.reuse, R6, R4 ;  /* 0x000000061b047224 */ /* 0x040fe400078e0204 */
[C---:B------:R-:W-:Y:S01]  /*64e0*/  IMAD R19, R27.reuse, R7, R19 ;  /* 0x000000071b137224 */ /* 0x040fe200078e0213 */
[----:B------:R-:W-:Y:S01]  /*64f0*/  IABS R7, R21 ;  /* 0x0000001500077213 */ /* 0x000fe20000000000 */
[--C-:B------:R-:W-:Y:S01]  /*6500*/  @!P0 IMAD.IADD R18, R18, 0x1, -R27.reuse ;  /* 0x0000000112128824 */ /* 0x100fe200078e0a1b */
[C---:B------:R-:W-:Y:S01]  /*6510*/  ISETP.GT.U32.AND P0, PT, R27.reuse, R4, PT ;  /* 0x000000041b00720c */ /* 0x040fe20003f04070 */
[----:B------:R-:W-:Y:S02]  /*6520*/  VIADD R5, R24, 0xd ;  /* 0x0000000d18057836 */ /* 0x000fe40000000000 */
[--C-:B------:R-:W-:Y:S01]  /*6530*/  @!P1 IMAD.IADD R16, R16, 0x1, -R27.reuse ;  /* 0x0000000110109824 */ /* 0x100fe200078e0a1b */
[----:B------:R-:W-:Y:S01]  /*6540*/  ISETP.GT.U32.AND P1, PT, R27, R19, PT ;  /* 0x000000131b00720c */ /* 0x000fe20003f24070 */
[----:B------:R-:W-:Y:S01]  /*6550*/  @!P5 IMAD.IADD R15, R15, 0x1, -R27 ;  /* 0x000000010f0fd824 */ /* 0x000fe200078e0a1b */
[----:B------:R-:W-:Y:S01]  /*6560*/  IABS R13, R5 ;  /* 0x00000005000d7213 */ /* 0x000fe20000000000 */
[----:B------:R-:W-:Y:S01]  /*6570*/  @!P2 IMAD.MOV R16, RZ, RZ, -R16 ;  /* 0x000000ffff10a224 */ /* 0x000fe200078e0a10 */
[----:B------:R-:W-:Y:S01]  /*6580*/  ISETP.GE.AND P5, PT, R2, RZ, PT ;  /* 0x000000ff0200720c */ /* 0x000fe20003fa6270 */
[----:B------:R-:W-:Y:S01]  /*6590*/  @!P4 IMAD.MOV R15, RZ, RZ, -R15 ;  /* 0x000000ffff0fc224 */ /* 0x000fe200078e0a0f */
[----:B------:R-:W-:Y:S01]  /*65a0*/  ISETP.GT.U32.AND P4, PT, R27, R18, PT ;  /* 0x000000121b00720c */ /* 0x000fe20003f84070 */
[----:B------:R-:W-:-:S03]  /*65b0*/  IMAD.HI.U32 R14, R23, R13, RZ ;  /* 0x0000000d170e7227 */ /* 0x000fc600078e00ff */
[----:B------:R-:W-:Y:S01]  /*65c0*/  STL [R1+0x758], R15 ;  /* 0x0007580f01007387 */ /* 0x000fe20000100800 */
[----:B------:R-:W-:Y:S02]  /*65d0*/  @!P0 IMAD.IADD R4, R4, 0x1, -R27 ;  /* 0x0000000104048824 */ /* 0x000fe400078e0a1b */
[----:B------:R-:W-:Y:S01]  /*65e0*/  IMAD.MOV R14, RZ, RZ, -R14 ;  /* 0x000000ffff0e7224 */ /* 0x000fe200078e0a0e */
[----:B------:R-:W-:Y:S01]  /*65f0*/  @!P1 IADD3 R19, PT, PT, R19, -R27, RZ ;  /* 0x8000001b13139210 */ /* 0x000fe20007ffe0ff */
[----:B------:R-:W-:Y:S01]  /*6600*/  VIADD R2, R24, 0xc ;  /* 0x0000000c18027836 */ /* 0x000fe20000000000 */
[----:B------:R-:W-:Y:S01]  /*6610*/  ISETP.GE.AND P1, PT, R5, RZ, PT ;  /* 0x000000ff0500720c */ /* 0x000fe20003f26270 */
[C---:B------:R-:W-:Y:S01]  /*6620*/  IMAD R5, R27.reuse, R14, R13 ;  /* 0x0000000e1b057224 */ /* 0x040fe200078e020d */
[----:B------:R-:W-:Y:S01]  /*6630*/  ISETP.GT.U32.AND P0, PT, R27, R4, PT ;  /* 0x000000041b00720c */ /* 0x000fe20003f04070 */
[----:B------:R-:W-:Y:S01]  /*6640*/  IMAD.HI.U32 R13, R23, R7, RZ ;  /* 0x00000007170d7227 */ /* 0x000fe200078e00ff */
[----:B------:R-:W-:Y:S01]  /*6650*/  ISETP.GT.U32.AND P2, PT, R27, R19, PT ;  /* 0x000000131b00720c */ /* 0x000fe20003f44070 */
[----:B------:R-:W-:Y:S01]  /*6660*/  STL [R1+0x75c], R16 ;  /* 0x00075c1001007387 */ /* 0x000fe20000100800 */
[----:B------:R-:W-:Y:S01]  /*6670*/  IABS R6, R2 ;  /* 0x0000000200067213 */ /* 0x000fe20000000000 */
[----:B------:R-:W-:-:S02]  /*6680*/  IMAD.MOV R13, RZ, RZ, -R13 ;  /* 0x000000ffff0d7224 */ /* 0x000fc400078e0a0d */
[----:B------:R-:W-:Y:S01]  /*6690*/  @!P4 IMAD.IADD R18, R18, 0x1, -R27 ;  /* 0x000000011212c824 */ /* 0x000fe200078e0a1b */
[C---:B------:R-:W-:Y:S01]  /*66a0*/  ISETP.GT.U32.AND P4, PT, R27.reuse, R5, PT ;  /* 0x000000051b00720c */ /* 0x040fe20003f84070 */
[C---:B------:R-:W-:Y:S02]  /*66b0*/  IMAD R7, R27.reuse, R13, R7 ;  /* 0x0000000d1b077224 */ /* 0x040fe400078e0207 */
[----:B------:R-:W-:Y:S02]  /*66c0*/  @!P3 IMAD.MOV R18, RZ, RZ, -R18 ;  /* 0x000000ffff12b224 */ /* 0x000fe400078e0a12 */
[--C-:B------:R-:W-:Y:S01]  /*66d0*/  @!P0 IMAD.IADD R4, R4, 0x1, -R27.reuse ;  /* 0x0000000104048824 */ /* 0x100fe200078e0a1b */
[----:B------:R-:W-:Y:S01]  /*66e0*/  ISETP.GT.U32.AND P0, PT, R27, R7, PT ;  /* 0x000000071b00720c */ /* 0x000fe20003f04070 */
[----:B------:R-:W-:Y:S01]  /*66f0*/  IMAD.HI.U32 R10, R23, R6, RZ ;  /* 0x00000006170a7227 */ /* 0x000fe200078e00ff */
[----:B------:R0:W-:Y:S03]  /*6700*/  STL [R1+0x760], R18 ;  /* 0x0007601201007387 */ /* 0x0001e60000100800 */
[--C-:B------:R-:W-:Y:S01]  /*6710*/  @!P2 IMAD.IADD R19, R19, 0x1, -R27.reuse ;  /* 0x000000011313a824 */ /* 0x100fe200078e0a1b */
[----:B------:R-:W-:Y:S01]  /*6720*/  ISETP.GE.AND P2, PT, R2, RZ, PT ;  /* 0x000000ff0200720c */ /* 0x000fe20003f46270 */
[----:B------:R-:W-:-:S02]  /*6730*/  @!P4 IMAD.IADD R5, R5, 0x1, -R27 ;  /* 0x000000010505c824 */ /* 0x000fc400078e0a1b */
[----:B------:R-:W-:Y:S02]  /*6740*/  IMAD.MOV R10, RZ, RZ, -R10 ;  /* 0x000000ffff0a7224 */ /* 0x000fe400078e0a0a */
[----:B------:R-:W-:Y:S01]  /*6750*/  VIADD R14, R24, 0xa ;  /* 0x0000000a180e7836 */ /* 0x000fe20000000000 */
[----:B------:R-:W-:Y:S01]  /*6760*/  ISETP.GT.U32.AND P4, PT, R27, R5, PT ;  /* 0x000000051b00720c */ /* 0x000fe20003f84070 */
[----:B0-----:R-:W-:Y:S02]  /*6770*/  IMAD.MOV.U32 R18, RZ, RZ, R24 ;  /* 0x000000ffff127224 */ /* 0x001fe400078e0018 */
[----:B------:R-:W-:Y:S02]  /*6780*/  @!P0 IMAD.IADD R7, R7, 0x1, -R27 ;  /* 0x0000000107078824 */ /* 0x000fe400078e0a1b */
[C---:B------:R-:W-:Y:S02]  /*6790*/  VIADD R2, R18.reuse, 0x9 ;  /* 0x0000000912027836 */ /* 0x040fe40000000000 */
[C---:B------:R-:W-:Y:S01]  /*67a0*/  IMAD R6, R27.reuse, R10, R6 ;  /* 0x0000000a1b067224 */ /* 0x040fe200078e0206 */
[C---:B------:R-:W-:Y:S01]  /*67b0*/  ISETP.GT.U32.AND P0, PT, R27.reuse, R7, PT ;  /* 0x000000071b00720c */ /* 0x040fe20003f04070 */
[C---:B------:R-:W-:Y:S01]  /*67c0*/  VIADD R16, R18.reuse, 0x8 ;  /* 0x0000000812107836 */ /* 0x040fe20000000000 */
[----:B------:R-:W-:Y:S01]  /*67d0*/  IABS R13, R2 ;  /* 0x00000002000d7213 */ /* 0x000fe20000000000 */
[----:B------:R-:W-:Y:S01]  /*67e0*/  @!P6 IMAD.MOV R19, RZ, RZ, -R19 ;  /* 0x000000ffff13e224 */ /* 0x000fe200078e0a13 */
[----:B------:R-:W-:Y:S01]  /*67f0*/  ISETP.GT.U32.AND P3, PT, R27, R6, PT ;  /* 0x000000061b00720c */ /* 0x000fe20003f64070 */
[----:B------:R-:W-:Y:S01]  /*6800*/  VIADD R15, R18, 0x7 ;  /* 0x00000007120f7836 */ /* 0x000fe20000000000 */
[----:B------:R-:W-:Y:S01]  /*6810*/  @!P4 IADD3 R5, PT, PT, R5, -R27, RZ ;  /* 0x8000001b0505c210 */ /* 0x000fe20007ffe0ff */
[----:B------:R-:W-:Y:S01]  /*6820*/  IMAD.HI.U32 R22, R23, R13, RZ ;  /* 0x0000000d17167227 */ /* 0x000fe200078e00ff */
[----:B------:R-:W-:Y:S01]  /*6830*/  IABS R10, R14 ;  /* 0x0000000e000a7213 */ /* 0x000fe20000000000 */
[----:B------:R-:W-:Y:S01]  /*6840*/  STL [R1+0x764], R19 ;  /* 0x0007641301007387 */ /* 0x000fe20000100800 */
[----:B------:R-:W-:Y:S01]  /*6850*/  ISETP.GE.AND P4, PT, R14, RZ, PT ;  /* 0x000000ff0e00720c */ /* 0x000fe20003f86270 */
[----:B------:R-:W-:Y:S01]  /*6860*/  IMAD.MOV R22, RZ, RZ, -R22 ;  /* 0x000000ffff167224 */ /* 0x000fe200078e0a16 */
[----:B------:R-:W-:Y:S01]  /*6870*/  IABS R14, R16 ;  /* 0x00000010000e7213 */ /* 0x000fe20000000000 */
[----:B------:R-:W-:Y:S01]  /*6880*/  @!P0 IMAD.IADD R7, R7, 0x1, -R27 ;  /* 0x0000000107078824 */ /* 0x000fe200078e0a1b */
[----:B------:R-:W-:Y:S01]  /*6890*/  ISETP.GE.AND P6, PT, R21, RZ, PT ;  /* 0x000000ff1500720c */ /* 0x000fe20003fc6270 */
[----:B------:R-:W-:-:S02]  /*68a0*/  IMAD R13, R27, R22, R13 ;  /* 0x000000161b0d7224 */ /* 0x000fc400078e020d */
[----:B------:R-:W-:Y:S02]  /*68b0*/  @!P3 IMAD.IADD R6, R6, 0x1, -R27 ;  /* 0x000000010606b824 */ /* 0x000fe400078e0a1b */
[----:B------:R-:W-:Y:S01]  /*68c0*/  IMAD.HI.U32 R17, R23, R10, RZ ;  /* 0x0000000a17117227 */ /* 0x000fe200078e00ff */
[C---:B------:R-:W-:Y:S02]  /*68d0*/  ISETP.GT.U32.AND P0, PT, R27.reuse, R13, PT ;  /* 0x0000000d1b00720c */ /* 0x040fe40003f04070 */
[----:B------:R-:W-:Y:S01]  /*68e0*/  ISETP.GT.U32.AND P3, PT, R27, R6, PT ;  /* 0x000000061b00720c */ /* 0x000fe20003f64070 */
[----:B------:R-:W-:-:S04]  /*68f0*/  IMAD.HI.U32 R21, R23, R14, RZ ;  /* 0x0000000e17157227 */ /* 0x000fc800078e00ff */
[----:B------:R-:W-:Y:S02]  /*6900*/  IMAD.MOV R17, RZ, RZ, -R17 ;  /* 0x000000ffff117224 */ /* 0x000fe400078e0a11 */
[----:B------:R-:W-:Y:S02]  /*6910*/  IMAD.MOV R21, RZ, RZ, -R21 ;  /* 0x000000ffff157224 */ /* 0x000fe400078e0a15 */
[C---:B------:R-:W-:Y:S01]  /*6920*/  IMAD R10, R27.reuse, R17, R10 ;  /* 0x000000111b0a7224 */ /* 0x040fe200078e020a */
[----:B------:R-:W-:Y:S01]  /*6930*/  IABS R17, R15 ;  /* 0x0000000f00117213 */ /* 0x000fe20000000000 */
[----:B------:R-:W-:Y:S02]  /*6940*/  IMAD R14, R27, R21, R14 ;  /* 0x000000151b0e7224 */ /* 0x000fe400078e020e */
[----:B------:R-:W-:Y:S02]  /*6950*/  @!P0 IMAD.IADD R13, R13, 0x1, -R27 ;  /* 0x000000010d0d8824 */ /* 0x000fe400078e0a1b */
[----:B------:R-:W-:Y:S01]  /*6960*/  IMAD.HI.U32 R28, R23, R17, RZ ;  /* 0x00000011171c7227 */ /* 0x000fe200078e00ff */
[----:B------:R-:W-:-:S03]  /*6970*/  ISETP.GT.U32.AND P0, PT, R27, R14, PT ;  /* 0x0000000e1b00720c */ /* 0x000fc60003f04070 */
[----:B------:R-:W-:Y:S01]  /*6980*/  @!P3 IMAD.IADD R6, R6, 0x1, -R27 ;  /* 0x000000010606b824 */ /* 0x000fe200078e0a1b */
[C---:B------:R-:W-:Y:S01]  /*6990*/  ISETP.GT.U32.AND P3, PT, R27.reuse, R10, PT ;  /* 0x0000000a1b00720c */ /* 0x040fe20003f64070 */
[----:B------:R-:W-:Y:S02]  /*69a0*/  IMAD.MOV R28, RZ, RZ, -R28 ;  /* 0x000000ffff1c7224 */ /* 0x000fe400078e0a1c */
[C---:B------:R-:W-:Y:S02]  /*69b0*/  VIADD R12, R18.reuse, 0x5 ;  /* 0x00000005120c7836 */ /* 0x040fe40000000000 */
[C---:B------:R-:W-:Y:S02]  /*69c0*/  IMAD R17, R27.reuse, R28, R17 ;  /* 0x0000001c1b117224 */ /* 0x040fe400078e0211 */
[C---:B------:R-:W-:Y:S01]  /*69d0*/  VIADD R0, R18.reuse, 0x6 ;  /* 0x0000000612007836 */ /* 0x040fe20000000000 */
[----:B------:R-:W-:Y:S01]  /*69e0*/  IABS R25, R12 ;  /* 0x0000000c00197213 */ /* 0x000fe20000000000 */
[----:B------:R-:W-:Y:S01]  /*69f0*/  VIADD R11, R18, 0x4 ;  /* 0x00000004120b7836 */ /* 0x000fe20000000000 */
[----:B------:R-:W-:Y:S01]  /*6a00*/  @!P0 IADD3 R14, PT, PT, R14, -R27, RZ ;  /* 0x8000001b0e0e8210 */ /* 0x000fe20007ffe0ff */
[----:B------:R-:W-:Y:S01]  /*6a10*/  VIADD R9, R18, 0x3 ;  /* 0x0000000312097836 */ /* 0x000fe20000000000 */
[----:B------:R-:W-:Y:S01]  /*6a20*/  ISETP.GT.U32.AND P0, PT, R27, R17, PT ;  /* 0x000000111b00720c */ /* 0x000fe20003f04070 */
[----:B------:R-:W-:Y:S01]  /*6a30*/  @!P3 IMAD.IADD R10, R10, 0x1, -R27 ;  /* 0x000000010a0ab824 */ /* 0x000fe200078e0a1b */
[----:B------:R-:W-:Y:S01]  /*6a40*/  IABS R26, R0 ;  /* 0x00000000001a7213 */ /* 0x000fe20000000000 */
[----:B------:R-:W-:Y:S01]  /*6a50*/  @!P1 IMAD.MOV R5, RZ, RZ, -R5 ;  /* 0x000000ffff059224 */ /* 0x000fe200078e0a05 */
[----:B------:R-:W-:Y:S01]  /*6a60*/  ISETP.GE.AND P3, PT, R2, RZ, PT ;  /* 0x000000ff0200720c */ /* 0x000fe20003f66270 */
[----:B------:R-:W-:Y:S01]  /*6a70*/  IMAD.HI.U32 R2, R23, R25, RZ ;  /* 0x0000001917027227 */ /* 0x000fe200078e00ff */
[----:B------:R-:W-:-:S02]  /*6a80*/  IABS R21, R11 ;  /* 0x0000000b00157213 */ /* 0x000fc40000000000 */
[----:B------:R-:W-:Y:S01]  /*6a90*/  IABS R24, R9 ;  /* 0x0000000900187213 */ /* 0x000fe20000000000 */
[----:B------:R-:W-:Y:S01]  /*6aa0*/  IMAD.HI.U32 R22, R23, R26, RZ ;  /* 0x0000001a17167227 */ /* 0x000fe200078e00ff */
[----:B------:R-:W-:-:S03]  /*6ab0*/  ISETP.GT.U32.AND P1, PT, R27, R13, PT ;  /* 0x0000000d1b00720c */ /* 0x000fc60003f24070 */
[----:B------:R-:W-:Y:S02]  /*6ac0*/  IMAD.MOV R2, RZ, RZ, -R2 ;  /* 0x000000ffff027224 */ /* 0x000fe400078e0a02 */
[----:B------:R-:W-:-:S04]  /*6ad0*/  IMAD.HI.U32 R28, R23, R21, RZ ;  /* 0x00000015171c7227 */ /* 0x000fc800078e00ff */
[----:B------:R-:W-:Y:S01]  /*6ae0*/  @!P0 IMAD.IADD R17, R17, 0x1, -R27 ;  /* 0x0000000111118824 */ /* 0x000fe200078e0a1b */
[C---:B------:R-:W-:Y:S01]  /*6af0*/  ISETP.GT.U32.AND P0, PT, R27.reuse, R10, PT ;  /* 0x0000000a1b00720c */ /* 0x040fe20003f04070 */
[----:B------:R-:W-:Y:S02]  /*6b00*/  IMAD.MOV R22, RZ, RZ, -R22 ;  /* 0x000000ffff167224 */ /* 0x000fe400078e0a16 */
[----:B------:R-:W-:Y:S02]  /*6b10*/  IMAD R25, R27, R2, R25 ;  /* 0x000000021b197224 */ /* 0x000fe400078e0219 */
[----:B------:R-:W-:Y:S02]  /*6b20*/  VIADD R8, R18, 0x2 ;  /* 0x0000000212087836 */ /* 0x000fe40000000000 */
[----:B------:R-:W-:-:S04]  /*6b30*/  IMAD.HI.U32 R29, R23, R24, RZ ;  /* 0x00000018171d7227 */ /* 0x000fc800078e00ff */
[----:B------:R-:W-:Y:S02]  /*6b40*/  IMAD.MOV R28, RZ, RZ, -R28 ;  /* 0x000000ffff1c7224 */ /* 0x000fe400078e0a1c */
[----:B------:R-:W-:Y:S02]  /*6b50*/  VIADD R2, R18, 0x1 ;  /* 0x0000000112027836 */ /* 0x000fe40000000000 */
[C---:B------:R-:W-:Y:S01]  /*6b60*/  IMAD R26, R27.reuse, R22, R26 ;  /* 0x000000161b1a7224 */ /* 0x040fe200078e021a */
[----:B------:R-:W-:Y:S01]  /*6b70*/  IABS R22, R8 ;  /* 0x0000000800167213 */ /* 0x000fe20000000000 */
[----:B------:R-:W-:Y:S02]  /*6b80*/  IMAD.MOV R29, RZ, RZ, -R29 ;  /* 0x000000ffff1d7224 */ /* 0x000fe400078e0a1d */
[C---:B------:R-:W-:Y:S01]  /*6b90*/  IMAD R21, R27.reuse, R28, R21 ;  /* 0x0000001c1b157224 */ /* 0x040fe200078e0215 */
[----:B------:R-:W-:Y:S01]  /*6ba0*/  IABS R28, R2 ;  /* 0x00000002001c7213 */ /* 0x000fe20000000000 */
[----:B------:R-:W-:-:S02]  /*6bb0*/  IMAD R24, R27, R29, R24 ;  /* 0x0000001d1b187224 */ /* 0x000fc400078e0218 */
[----:B------:R-:W-:Y:S01]  /*6bc0*/  @!P2 IMAD.MOV R6, RZ, RZ, -R6 ;  /* 0x000000ffff06a224 */ /* 0x000fe200078e0a06 */
[C---:B------:R-:W-:Y:S01]  /*6bd0*/  ISETP.GT.U32.AND P2, PT, R27.reuse, R14, PT ;  /* 0x0000000e1b00720c */ /* 0x040fe20003f44070 */
[----:B------:R-:W-:Y:S01]  /*6be0*/  @!P6 IMAD.MOV R7, RZ, RZ, -R7 ;  /* 0x000000ffff07e224 */ /* 0x000fe200078e0a07 */
[----:B------:R-:W-:Y:S01]  /*6bf0*/  ISETP.GT.U32.AND P6, PT, R27, R26, PT ;  /* 0x0000001a1b00720c */ /* 0x000fe20003fc4070 */
[----:B------:R-:W-:Y:S01]  /*6c00*/  @!P1 IMAD.IADD R13, R13, 0x1, -R27 ;  /* 0x000000010d0d9824 */ /* 0x000fe200078e0a1b */
[----:B------:R-:W-:Y:S01]  /*6c10*/  ISETP.GT.U32.AND P1, PT, R27, R21, PT ;  /* 0x000000151b00720c */ /* 0x000fe20003f24070 */
[----:B------:R-:W-:-:S04]  /*6c20*/  IMAD.HI.U32 R29, R23, R22, RZ ;  /* 0x00000016171d7227 */ /* 0x000fc800078e00ff */
[----:B------:R-:W-:-:S04]  /*6c30*/  IMAD.HI.U32 R23, R23, R28, RZ ;  /* 0x0000001c17177227 */ /* 0x000fc800078e00ff */
[----:B------:R-:W-:Y:S01]  /*6c40*/  @!P5 IMAD.MOV R4, RZ, RZ, -R4 ;  /* 0x000000ffff04d224 */ /* 0x000fe200078e0a04 */
[C---:B------:R-:W-:Y:S01]  /*6c50*/  ISETP.GT.U32.AND P5, PT, R27.reuse, R17, PT ;  /* 0x000000111b00720c */ /* 0x040fe20003fa4070 */
[----:B------:R-:W-:Y:S01]  /*6c60*/  @!P0 IMAD.IADD R10, R10, 0x1, -R27 ;  /* 0x000000010a0a8824 */ /* 0x000fe200078e0a1b */
[----:B------:R-:W-:Y:S01]  /*6c70*/  ISETP.GT.U32.AND P0, PT, R27, R25, PT ;  /* 0x000000191b00720c */ /* 0x000fe20003f04070 */
[----:B------:R-:W-:Y:S01]  /*6c80*/  IMAD.MOV R29, RZ, RZ, -R29 ;  /* 0x000000ffff1d7224 */ /* 0x000fe200078e0a1d */
[----:B------:R-:W-:Y:S01]  /*6c90*/  @!P1 IADD3 R21, PT, PT, R21, -R27, RZ ;  /* 0x8000001b15159210 */ /* 0x000fe20007ffe0ff */
[----:B------:R-:W-:Y:S01]  /*6ca0*/  IMAD.MOV R23, RZ, RZ, -R23 ;  /* 0x000000ffff177224 */ /* 0x000fe200078e0a17 */
[----:B------:R-:W-:Y:S01]  /*6cb0*/  STL [R1+0x768], R4 ;  /* 0x0007680401007387 */ /* 0x000fe20000100800 */
[C---:B------:R-:W-:Y:S02]  /*6cc0*/  IMAD R22, R27.reuse, R29, R22 ;  /* 0x0000001d1b167224 */ /* 0x040fe400078e0216 */
[C---:B------:R-:W-:Y:S01]  /*6cd0*/  IMAD R23, R27.reuse, R23, R28 ;  /* 0x000000171b177224 */ /* 0x040fe200078e021c */
[----:B------:R0:W-:Y:S01]  /*6ce0*/  STL [R1+0x76c], R5 ;  /* 0x00076c0501007387 */ /* 0x0001e20000100800 */
[--C-:B------:R-:W-:Y:S01]  /*6cf0*/  @!P2 IMAD.IADD R14, R14, 0x1, -R27.reuse ;  /* 0x000000010e0ea824 */ /* 0x100fe200078e0a1b */
[C---:B------:R-:W-:Y:S01]  /*6d00*/  ISETP.GT.U32.AND P2, PT, R27.reuse, R24, PT ;  /* 0x000000181b00720c */ /* 0x040fe20003f44070 */
[--C-:B------:R-:W-:Y:S01]  /*6d10*/  @!P6 IMAD.IADD R26, R26, 0x1, -R27.reuse ;  /* 0x000000011a1ae824 */ /* 0x100fe200078e0a1b */
[----:B------:R-:W-:Y:S01]  /*6d20*/  ISETP.GT.U32.AND P6, PT, R27, R22, PT ;  /* 0x000000161b00720c */ /* 0x000fe20003fc4070 */
[--C-:B------:R-:W-:Y:S01]  /*6d30*/  @!P5 IMAD.IADD R17, R17, 0x1, -R27.reuse ;  /* 0x000000011111d824 */ /* 0x100fe200078e0a1b */
[----:B------:R-:W-:Y:S01]  /*6d40*/  ISETP.GT.U32.AND P1, PT, R27, R23, PT ;  /* 0x000000171b00720c */ /* 0x000fe20003f24070 */
[----:B------:R-:W-:Y:S01]  /*6d50*/  @!P0 IMAD.IADD R25, R25, 0x1, -R27 ;  /* 0x0000000119198824 */ /* 0x000fe200078e0a1b */
[----:B------:R-:W-:Y:S01]  /*6d60*/  ISETP.GE.AND P5, PT, R16, RZ, PT ;  /* 0x000000ff1000720c */ /* 0x000fe20003fa6270 */
[----:B------:R-:W-:Y:S01]  /*6d70*/  @!P4 IMAD.MOV R10, RZ, RZ, -R10 ;  /* 0x000000ffff0ac224 */ /* 0x000fe200078e0a0a */
[----:B------:R-:W-:Y:S01]  /*6d80*/  ISETP.GE.AND P0, PT, R15, RZ, PT ;  /* 0x000000ff0f00720c */ /* 0x000fe20003f06270 */
[----:B------:R-:W-:Y:S01]  /*6d90*/  @!P3 IMAD.MOV R13, RZ, RZ, -R13 ;  /* 0x000000ffff0db224 */ /* 0x000fe200078e0a0d */
[C---:B------:R-:W-:Y:S01]  /*6da0*/  ISETP.GT.U32.AND P4, PT, R27.reuse, R26, PT ;  /* 0x0000001a1b00720c */ /* 0x040fe20003f84070 */
[----:B------:R-:W2:Y:S01]  /*6db0*/  LDC.64 R28, c[0x0][0x380] ;  /* 0x0000e000ff1c7b82 */ /* 0x000ea20000000a00 */
[C---:B------:R-:W-:Y:S01]  /*6dc0*/  ISETP.GT.U32.AND P3, PT, R27.reuse, R25, PT ;  /* 0x000000191b00720c */ /* 0x040fe20003f64070 */
[--C-:B------:R-:W-:Y:S01]  /*6dd0*/  @!P2 IMAD.IADD R24, R24, 0x1, -R27.reuse ;  /* 0x000000011818a824 */ /* 0x100fe200078e0a1b */
[----:B------:R-:W-:Y:S01]  /*6de0*/  STL [R1+0x770], R6 ;  /* 0x0007700601007387 */ /* 0x000fe20000100800 */
[--C-:B------:R-:W-:Y:S01]  /*6df0*/  @!P6 IMAD.IADD R22, R22, 0x1, -R27.reuse ;  /* 0x000000011616e824 */ /* 0x100fe200078e0a1b */
[----:B------:R-:W-:Y:S01]  /*6e00*/  ISETP.GT.U32.AND P6, PT, R27, R21, PT ;  /* 0x000000151b00720c */ /* 0x000fe20003fc4070 */
[----:B------:R-:W-:Y:S01]  /*6e10*/  @!P1 IMAD.IADD R23, R23, 0x1, -R27 ;  /* 0x0000000117179824 */ /* 0x000fe200078e0a1b */
[C---:B------:R-:W-:Y:S01]  /*6e20*/  ISETP.GT.U32.AND P1, PT, R27.reuse, R24, PT ;  /* 0x000000181b00720c */ /* 0x040fe20003f24070 */
[----:B------:R-:W-:Y:S01]  /*6e30*/  @!P5 IMAD.MOV R14, RZ, RZ, -R14 ;  /* 0x000000ffff0ed224 */ /* 0x000fe200078e0a0e */
[C---:B------:R-:W-:Y:S01]  /*6e40*/  ISETP.GT.U32.AND P5, PT, R27.reuse, R22, PT ;  /* 0x000000161b00720c */ /* 0x040fe20003fa4070 */
[----:B------:R-:W-:Y:S01]  /*6e50*/  @!P0 IMAD.MOV R17, RZ, RZ, -R17 ;  /* 0x000000ffff118224 */ /* 0x000fe200078e0a11 */
[----:B------:R-:W-:Y:S01]  /*6e60*/  ISETP.GT.U32.AND P0, PT, R27, R23, PT ;  /* 0x000000171b00720c */ /* 0x000fe20003f04070 */
[--C-:B------:R-:W-:Y:S01]  /*6e70*/  @!P4 IMAD.IADD R26, R26, 0x1, -R27.reuse ;  /* 0x000000011a1ac824 */ /* 0x100fe200078e0a1b */
[----:B------:R-:W-:Y:S01]  /*6e80*/  STL [R1+0x774], R7 ;  /* 0x0007740701007387 */ /* 0x000fe20000100800 */
[----:B------:R-:W-:Y:S01]  /*6e90*/  @!P3 IMAD.IADD R25, R25, 0x1, -R27 ;  /* 0x000000011919b824 */ /* 0x000fe200078e0a1b */
[----:B------:R-:W-:-:S02]  /*6ea0*/  ISETP.GE.AND P2, PT, R0, RZ, PT ;  /* 0x000000ff0000720c */ /* 0x000fc40003f46270 */
[----:B------:R-:W-:Y:S01]  /*6eb0*/  STL [R1+0x778], R10 ;  /* 0x0007780a01007387 */ /* 0x000fe20000100800 */
[--C-:B------:R-:W-:Y:S01]  /*6ec0*/  @!P6 IMAD.IADD R21, R21, 0x1, -R27.reuse ;  /* 0x000000011515e824 */ /* 0x100fe200078e0a1b */
[----:B------:R-:W-:Y:S01]  /*6ed0*/  ISETP.GE.AND P4, PT, R12, RZ, PT ;  /* 0x000000ff0c00720c */ /* 0x000fe20003f86270 */
[--C-:B------:R-:W-:Y:S01]  /*6ee0*/  @!P1 IMAD.IADD R24, R24, 0x1, -R27.reuse ;  /* 0x0000000118189824 */ /* 0x100fe200078e0a1b */
[----:B------:R-:W-:Y:S01]  /*6ef0*/  STL [R1+0x77c], R13 ;  /* 0x00077c0d01007387 */ /* 0x000fe20000100800 */
[--C-:B------:R-:W-:Y:S01]  /*6f00*/  @!P5 IMAD.IADD R22, R22, 0x1, -R27.reuse ;  /* 0x000000011616d824 */ /* 0x100fe200078e0a1b */
[----:B------:R-:W-:Y:S01]  /*6f10*/  ISETP.GE.AND P5, PT, R2, RZ, PT ;  /* 0x000000ff0200720c */ /* 0x000fe20003fa6270 */
[----:B------:R-:W-:Y:S01]  /*6f20*/  @!P0 IMAD.IADD R23, R23, 0x1, -R27 ;  /* 0x0000000117178824 */ /* 0x000fe200078e0a1b */
[----:B------:R-:W-:Y:S01]  /*6f30*/  ISETP.NE.AND P0, PT, R3, RZ, PT ;  /* 0x000000ff0300720c */ /* 0x000fe20003f05270 */
[----:B------:R-:W-:Y:S01]  /*6f40*/  STL [R1+0x780], R14 ;  /* 0x0007800e01007387 */ /* 0x000fe20000100800 */
[----:B------:R-:W-:-:S02]  /*6f50*/  LOP3.LUT R27, RZ, R3, RZ, 0x33, !PT ;  /* 0x00000003ff1b7212 */ /* 0x000fc400078e33ff */
[----:B------:R-:W3:Y:S01]  /*6f60*/  LDC.64 R2, c[0x0][0x388] ;  /* 0x0000e200ff027b82 */ /* 0x000ee20000000a00 */
[----:B------:R-:W-:Y:S01]  /*6f70*/  STL [R1+0x784], R17 ;  /* 0x0007841101007387 */ /* 0x000fe20000100800 */
[----:B------:R-:W-:Y:S02]  /*6f80*/  ISETP.GE.AND P3, PT, R11, RZ, PT ;  /* 0x000000ff0b00720c */ /* 0x000fe40003f66270 */
[----:B------:R-:W-:Y:S01]  /*6f90*/  ISETP.GE.AND P6, PT, R9, RZ, PT ;  /* 0x000000ff0900720c */ /* 0x000fe20003fc6270 */
[----:B--2---:R-:W-:Y:S01]  /*6fa0*/  STL [R1+0x78c], R28 ;  /* 0x00078c1c01007387 */ /* 0x004fe20000100800 */
[----:B------:R-:W-:-:S03]  /*6fb0*/  ISETP.GE.AND P1, PT, R8, RZ, PT ;  /* 0x000000ff0800720c */ /* 0x000fc60003f26270 */
[----:B------:R-:W-:Y:S04]  /*6fc0*/  STL [R1+0x788], R29 ;  /* 0x0007881d01007387 */ /* 0x000fe80000100800 */
[----:B0-----:R-:W2:Y:S04]  /*6fd0*/  LDL.LU R5, [R1+0x3c] ;  /* 0x00003c0001057983 */ /* 0x001ea80000300800 */
[----:B------:R-:W4:Y:S04]  /*6fe0*/  LDL.LU R4, [R1+0x38] ;  /* 0x0000380001047983 */ /* 0x000f280000300800 */
[----:B---3--:R0:W-:Y:S04]  /*6ff0*/  STL.64 [R1], R2 ;  /* 0x0000000201007387 */ /* 0x0081e80000100a00 */
[----:B------:R-:W3:Y:S04]  /*7000*/  LDL.LU R19, [R1+0x34] ;  /* 0x0000340001137983 */ /* 0x000ee80000300800 */
[----:B------:R-:W3:Y:S04]  /*7010*/  LDL.LU R18, [R1+0x48] ;  /* 0x0000480001127983 */ /* 0x000ee80000300800 */
[----:B------:R-:W3:Y:S01]  /*7020*/  LDL.LU R16, [R1+0x5c] ;  /* 0x00005c0001107983 */ /* 0x000ee20000300800 */
[----:B0-----:R-:W0:Y:S03]  /*7030*/  LDC.64 R2, c[0x0][0x388] ;  /* 0x0000e200ff027b82 */ /* 0x001e260000000a00 */
[----:B------:R-:W3:Y:S04]  /*7040*/  LDL.LU R15, [R1+0x60] ;  /* 0x00006000010f7983 */ /* 0x000ee80000300800 */
[----:B------:R-:W3:Y:S04]  /*7050*/  LDL.LU R0, [R1+0x64] ;  /* 0x0000640001007983 */ /* 0x000ee80000300800 */
[----:B------:R-:W3:Y:S01]  /*7060*/  LDL.LU R12, [R1+0x68] ;  /* 0x00006800010c7983 */ /* 0x000ee20000300800 */
[----:B------:R-:W-:-:S02]  /*7070*/  @!P2 IMAD.MOV R26, RZ, RZ, -R26 ;  /* 0x000000ffff1aa224 */ /* 0x000fc400078e0a1a */
[----:B------:R-:W-:Y:S01]  /*7080*/  @!P4 IMAD.MOV R25, RZ, RZ, -R25 ;  /* 0x000000ffff19c224 */ /* 0x000fe200078e0a19 */
[----:B------:R-:W3:Y:S01]  /*7090*/  LDL.LU R11, [R1+0x1b8] ;  /* 0x0001b800010b7983 */ /* 0x000ee20000300800 */
[----:B------:R-:W-:Y:S01]  /*70a0*/  @!P3 IMAD.MOV R21, RZ, RZ, -R21 ;  /* 0x000000ffff15b224 */ /* 0x000fe200078e0a15 */
[----:B------:R-:W-:Y:S02]  /*70b0*/  @!P6 IADD3 R24, PT, PT, -R24, RZ, RZ ;  /* 0x000000ff1818e210 */ /* 0x000fe40007ffe1ff */
[----:B------:R-:W3:Y:S01]  /*70c0*/  LDL.LU R9, [R1+0x1bc] ;  /* 0x0001bc0001097983 */ /* 0x000ee20000300800 */
[----:B------:R-:W-:-:S03]  /*70d0*/  @!P1 IMAD.MOV R22, RZ, RZ, -R22 ;  /* 0x000000ffff169224 */ /* 0x000fc600078e0a16 */
[----:B------:R-:W3:Y:S01]  /*70e0*/  LDL.LU R8, [R1+0x70] ;  /* 0x0000700001087983 */ /* 0x000ee20000300800 */
[----:B------:R-:W-:Y:S01]  /*70f0*/  @!P5 IMAD.MOV R23, RZ, RZ, -R23 ;  /* 0x000000ffff17d224 */ /* 0x000fe200078e0a17 */
[C---:B------:R-:W-:Y:S02]  /*7100*/  SEL R20, R27.reuse, R20, !P0 ;  /* 0x000000141b147207 */ /* 0x040fe40004000000 */
[----:B0-----:R-:W-:Y:S04]  /*7110*/  STL [R1+0x790], R2 ;  /* 0x0007900201007387 */ /* 0x001fe80000100800 */
[----:B------:R4:W-:Y:S04]  /*7120*/  STL [R1+0x6b8], R3 ;  /* 0x0006b80301007387 */ /* 0x0009e80000100800 */
[----:B------:R-:W-:Y:S04]  /*7130*/  STL [R1+0x794], R26 ;  /* 0x0007941a01007387 */ /* 0x000fe80000100800 */
[----:B------:R-:W-:Y:S04]  /*7140*/  STL [R1+0x798], R25 ;  /* 0x0007981901007387 */ /* 0x000fe80000100800 */
[----:B------:R-:W-:Y:S04]  /*7150*/  STL [R1+0x79c], R21 ;  /* 0x00079c1501007387 */ /* 0x000fe80000100800 */
[----:B------:R-:W-:Y:S04]  /*7160*/  STL [R1+0x7a0], R24 ;  /* 0x0007a01801007387 */ /* 0x000fe80000100800 */
[----:B------:R-:W-:Y:S04]  /*7170*/  STL [R1+0x7a4], R22 ;  /* 0x0007a41601007387 */ /* 0x000fe80000100800 */
[----:B------:R-:W-:Y:S04]  /*7180*/  STL [R1+0x7a8], R23 ;  /* 0x0007a81701007387 */ /* 0x000fe80000100800 */
[----:B------:R-:W-:Y:S01]  /*7190*/  STL [R1+0x7ac], R20 ;  /* 0x0007ac1401007387 */ /* 0x000fe20000100800 */
[----:B--2---:R-:W-:-:S02]  /*71a0*/  SEL R5, R27, R5, !P0 ;  /* 0x000000051b057207 */ /* 0x004fc40004000000 */
[----:B----4-:R-:W-:-:S03]  /*71b0*/  SEL R3, R27, R4, !P0 ;  /* 0x000000041b037207 */ /* 0x010fc60004000000 */
[----:B------:R-:W-:Y:S04]  /*71c0*/  STL [R1+0x2c], R5 ;  /* 0x00002c0501007387 */ /* 0x000fe80000100800 */
[----:B------:R0:W-:Y:S01]  /*71d0*/  STL [R1+0x28], R3 ;  /* 0x0000280301007387 */ /* 0x0001e20000100800 */
[C---:B---3--:R-:W-:Y:S02]  /*71e0*/  SEL R2, R27.reuse, R19, !P0 ;  /* 0x000000131b027207 */ /* 0x048fe40004000000 */
[----:B------:R-:W-:-:S03]  /*71f0*/  SEL R4, R27, R18, !P0 ;  /* 0x000000121b047207 */ /* 0x000fc60004000000 */
[----:B------:R2:W-:Y:S01]  /*7200*/  STL [R1+0x24], R2 ;  /* 0x0000240201007387 */ /* 0x0005e20000100800 */
[----:B0-----:R-:W-:-:S03]  /*7210*/  SEL R3, R27, R16, !P0 ;  /* 0x000000101b037207 */ /* 0x001fc60004000000 */
[----:B------:R-:W-:Y:S04]  /*7220*/  STL [R1+0x34], R4 ;  /* 0x0000340401007387 */ /* 0x000fe80000100800 */
[----:B------:R0:W-:Y:S01]  /*7230*/  STL [R1+0x38], R3 ;  /* 0x0000380301007387 */ /* 0x0001e20000100800 */
[C---:B--2---:R-:W-:Y:S02]  /*7240*/  SEL R2, R27.reuse, R15, !P0 ;  /* 0x0000000f1b027207 */ /* 0x044fe40004000000 */
[----:B------:R-:W-:-:S03]  /*7250*/  SEL R0, R27, R0, !P0 ;  /* 0x000000001b007207 */ /* 0x000fc60004000000 */
[----:B------:R2:W-:Y:S01]  /*7260*/  STL [R1+0x48], R2 ;  /* 0x0000480201007387 */ /* 0x0005e20000100800 */
[----:B0-----:R-:W-:-:S03]  /*7270*/  SEL R3, R27, R12, !P0 ;  /* 0x0000000c1b037207 */ /* 0x001fc60004000000 */
[----:B------:R0:W-:Y:S04]  /*7280*/  STL [R1+0x5c], R0 ;  /* 0x00005c0001007387 */ /* 0x0001e80000100800 */
[----:B------:R-:W-:Y:S01]  /*7290*/  STL [R1+0x60], R3 ;  /* 0x0000600301007387 */ /* 0x000fe20000100800 */
[----:B--2---:R-:W-:-:S03]  /*72a0*/  SEL R2, R27, R11, !P0 ;  /* 0x0000000b1b027207 */ /* 0x004fc60004000000 */
[----:B------:R-:W2:Y:S01]  /*72b0*/  LDL.LU R20, [R1+0x90] ;  /* 0x0000900001147983 */ /* 0x000ea20000300800 */
[----:B0-----:R-:W-:-:S03]  /*72c0*/  SEL R0, R27, R9, !P0 ;  /* 0x000000091b007207 */ /* 0x001fc60004000000 */
[----:B------:R-:W-:Y:S04]  /*72d0*/  STL [R1+0x64], R2 ;  /* 0x0000640201007387 */ /* 0x000fe80000100800 */
[----:B--2---:R0:W-:Y:S04]  /*72e0*/  STL [R1+0x7c0], R20 ;  /* 0x0007c01401007387 */ /* 0x0041e80000100800 */
[----:B------:R2:W-:Y:S04]  /*72f0*/  STL [R1+0x68], R0 ;  /* 0x0000680001007387 */ /* 0x0005e80000100800 */
[----:B0-----:R-:W3:Y:S01]  /*7300*/  LDL.LU R20, [R1+0x88] ;  /* 0x0000880001147983 */ /* 0x001ee20000300800 */
[----:B--2---:R-:W-:-:S03]  /*7310*/  SEL R0, R27, R8, !P0 ;  /* 0x000000081b007207 */ /* 0x004fc60004000000 */
[----:B---3--:R0:W-:Y:S04]  /*7320*/  STL [R1+0x7c4], R20 ;  /* 0x0007c41401007387 */ /* 0x0081e80000100800 */
[----:B0-----:R-:W2:Y:S04]  /*7330*/  LDL.LU R20, [R1+0x84] ;  /* 0x0000840001147983 */ /* 0x001ea80000300800 */
[----:B------:R-:W3:Y:S04]  /*7340*/  LDL.LU R23, [R1+0x94] ;  /* 0x0000940001177983 */ /* 0x000ee80000300800 */
[----:B------:R-:W4:Y:S04]  /*7350*/  LDL.LU R22, [R1+0x98] ;  /* 0x0000980001167983 */ /* 0x000f280000300800 */
[----:B------:R-:W3:Y:S04]  /*7360*/  LDL.LU R24, [R1+0x9c] ;  /* 0x00009c0001187983 */ /* 0x000ee80000300800 */
[----:B------:R-:W3:Y:S04]  /*7370*/  LDL.LU R21, [R1+0xbc] ;  /* 0x0000bc0001157983 */ /* 0x000ee80000300800 */
[----:B------:R-:W3:Y:S04]  /*7380*/  LDL.LU R9, [R1+0xc0] ;  /* 0x0000c00001097983 */ /* 0x000ee80000300800 */
[----:B------:R-:W3:Y:S04]  /*7390*/  LDL.LU R25, [R1+0xc4] ;  /* 0x0000c40001197983 */ /* 0x000ee80000300800 */
[----:B------:R-:W3:Y:S04]  /*73a0*/  LDL.LU R26, [R1+0xc8] ;  /* 0x0000c800011a7983 */ /* 0x000ee80000300800 */
[----:B------:R0:W-:Y:S04]  /*73b0*/  STL [R1+0x70], R0 ;  /* 0x0000700001007387 */ /* 0x0001e80000100800 */
[----:B------:R-:W3:Y:S04]  /*73c0*/  LDL.LU R3, [R1+0xcc] ;  /* 0x0000cc0001037983 */ /* 0x000ee80000300800 */
        /* <DEDUP_REMOVED lines=15> */
[----:B0-----:R-:W3:Y:S04]  /*74c0*/  LDL.LU R0, [R1+0x154] ;  /* 0x0001540001007983 */ /* 0x001ee80000300800 */
[----:B------:R-:W3:Y:S04]  /*74d0*/  LDL.LU R12, [R1+0x15c] ;  /* 0x00015c00010c7983 */ /* 0x000ee80000300800 */
[----:B------:R-:W3:Y:S04]  /*74e0*/  LDL.LU R11, [R1+0x160] ;  /* 0x00016000010b7983 */ /* 0x000ee80000300800 */
[----:B------:R-:W3:Y:S01]  /*74f0*/  LDL.LU R8, [R1+0x168] ;  /* 0x0001680001087983 */ /* 0x000ee20000300800 */
[----:B--2---:R-:W-:-:S05]  /*7500*/  SEL R20, R27, R20, !P0 ;  /* 0x000000141b147207 */ /* 0x004fca0004000000 */
[----:B------:R0:W-:Y:S04]  /*7510*/  STL [R1+0x84], R20 ;  /* 0x0000841401007387 */ /* 0x0001e80000100800 */
[----:B0-----:R-:W2:Y:S02]  /*7520*/  LDL.LU R20, [R1+0x7c4] ;  /* 0x0007c40001147983 */ /* 0x001ea40000300800 */
[----:B--2---:R-:W-:-:S05]  /*7530*/  SEL R20, R27, R20, !P0 ;  /* 0x000000141b147207 */ /* 0x004fca0004000000 */
[----:B------:R0:W-:Y:S04]  /*7540*/  STL [R1+0x88], R20 ;  /* 0x0000881401007387 */ /* 0x0001e80000100800 */
[----:B0-----:R-:W2:Y:S01]  /*7550*/  LDL.LU R20, [R1+0x7c0] ;  /* 0x0007c00001147983 */ /* 0x001ea20000300800 */
[C---:B---3--:R-:W-:Y:S02]  /*7560*/  SEL R17, R27.reuse, R17, !P0 ;  /* 0x000000111b117207 */ /* 0x048fe40004000000 */
[C---:B------:R-:W-:Y:S02]  /*7570*/  SEL R10, R27.reuse, R10, !P0 ;  /* 0x0000000a1b0a7207 */ /* 0x040fe40004000000 */
[C---:B------:R-:W-:Y:S02]  /*7580*/  SEL R5, R27.reuse, R5, !P0 ;  /* 0x000000051b057207 */ /* 0x040fe40004000000 */
[----:B------:R-:W-:-:S02]  /*7590*/  SEL R0, R27, R0, !P0 ;  /* 0x000000001b007207 */ /* 0x000fc40004000000 */
[----:B--2---:R-:W-:-:S05]  /*75a0*/  SEL R20, R27, R20, !P0 ;  /* 0x000000141b147207 */ /* 0x004fca0004000000 */
[----:B------:R0:W-:Y:S02]  /*75b0*/  STL [R1+0x90], R20 ;  /* 0x0000901401007387 */ /* 0x0001e40000100800 */
[C---:B0-----:R-:W-:Y:S02]  /*75c0*/  SEL R20, R27.reuse, R23, !P0 ;  /* 0x000000171b147207 */ /* 0x041fe40004000000 */
[C---:B----4-:R-:W-:Y:S02]  /*75d0*/  SEL R23, R27.reuse, R22, !P0 ;  /* 0x000000161b177207 */ /* 0x050fe40004000000 */
[C---:B------:R-:W-:Y:S01]  /*75e0*/  SEL R22, R27.reuse, R24, !P0 ;  /* 0x000000181b167207 */ /* 0x040fe20004000000 */
[----:B------:R0:W-:Y:S04]  /*75f0*/  STL [R1+0x94], R20 ;  /* 0x0000941401007387 */ /* 0x0001e80000100800 */
[----:B------:R-:W-:Y:S01]  /*7600*/  STL [R1+0x98], R23 ;  /* 0x0000981701007387 */ /* 0x000fe20000100800 */
[----:B0-----:R-:W-:-:S03]  /*7610*/  SEL R20, R27, R21, !P0 ;  /* 0x000000151b147207 */ /* 0x001fc60004000000 */
[----:B------:R0:W-:Y:S01]  /*7620*/  STL [R1+0x9c], R22 ;  /* 0x00009c1601007387 */ /* 0x0001e20000100800 */
[----:B------:R-:W-:-:S03]  /*7630*/  SEL R21, R27, R9, !P0 ;  /* 0x000000091b157207 */ /* 0x000fc60004000000 */
[----:B------:R-:W2:Y:S04]  /*7640*/  LDL.LU R9, [R1+0x16c] ;  /* 0x00016c0001097983 */ /* 0x000ea80000300800 */
[----:B------:R3:W-:Y:S01]  /*7650*/  STL [R1+0xbc], R20 ;  /* 0x0000bc1401007387 */ /* 0x0007e20000100800 */
[----:B0-----:R-:W-:-:S03]  /*7660*/  SEL R22, R27, R26, !P0 ;  /* 0x0000001a1b167207 */ /* 0x001fc60004000000 */
[----:B------:R0:W-:Y:S01]  /*7670*/  STL [R1+0xc0], R21 ;  /* 0x0000c01501007387 */ /* 0x0001e20000100800 */
[C---:B---3--:R-:W-:Y:S02]  /*7680*/  SEL R20, R27.reuse, R25, !P0 ;  /* 0x000000191b147207 */ /* 0x048fe40004000000 */
[----:B0-----:R-:W-:-:S03]  /*7690*/  SEL R21, R27, R3, !P0 ;  /* 0x000000031b157207 */ /* 0x001fc60004000000 */
[----:B------:R0:W-:Y:S01]  /*76a0*/  STL [R1+0xc4], R20 ;  /* 0x0000c41401007387 */ /* 0x0001e20000100800 */
[----:B------:R-:W-:-:S03]  /*76b0*/  SEL R3, R27, R29, !P0 ;  /* 0x0000001d1b037207 */ /* 0x000fc60004000000 */
[----:B------:R-:W-:Y:S01]  /*76c0*/  STL [R1+0xc8], R22 ;  /* 0x0000c81601007387 */ /* 0x000fe20000100800 */
[----:B0-----:R-:W-:-:S03]  /*76d0*/  SEL R20, R27, R2, !P0 ;  /* 0x000000021b147207 */ /* 0x001fc60004000000 */
[----:B------:R-:W-:Y:S01]  /*76e0*/  STL [R1+0xcc], R21 ;  /* 0x0000cc1501007387 */ /* 0x000fe20000100800 */
[----:B------:R-:W-:-:S03]  /*76f0*/  SEL R2, R27, R28, !P0 ;  /* 0x0000001c1b027207 */ /* 0x000fc60004000000 */
[----:B------:R-:W-:Y:S04]  /*7700*/  STL [R1+0xec], R20 ;  /* 0x0000ec1401007387 */ /* 0x000fe80000100800 */
[----:B------:R0:W-:Y:S04]  /*7710*/  STL [R1+0xf0], R3 ;  /* 0x0000f00301007387 */ /* 0x0001e80000100800 */
[----:B------:R3:W-:Y:S01]  /*7720*/  STL [R1+0xf8], R2 ;  /* 0x0000f80201007387 */ /* 0x0007e20000100800 */
[----:B0-----:R-:W-:-:S03]  /*7730*/  SEL R3, R27, R14, !P0 ;  /* 0x0000000e1b037207 */ /* 0x001fc60004000000 */
[----:B------:R-:W-:Y:S01]  /*7740*/  STL [R1+0xfc], R17 ;  /* 0x0000fc1101007387 */ /* 0x000fe20000100800 */
[----:B---3--:R-:W-:-:S03]  /*7750*/  SEL R2, R27, R13, !P0 ;  /* 0x0000000d1b027207 */ /* 0x008fc60004000000 */
        /* <DEDUP_REMOVED lines=9> */
[C---:B------:R-:W-:Y:S02]  /*77f0*/  SEL R4, R27.reuse, R18, !P0 ;  /* 0x000000121b047207 */ /* 0x040fe40004000000 */
[C---:B---3--:R-:W-:Y:S01]  /*7800*/  SEL R2, R27.reuse, R19, !P0 ;  /* 0x000000131b027207 */ /* 0x048fe20004000000 */
        /* <DEDUP_REMOVED lines=8> */
[----:B------:R0:W-:Y:S04]  /*7890*/  STL [R1+0x154], R0 ;  /* 0x0001540001007387 */ /* 0x0001e80000100800 */
[----:B------:R-:W-:Y:S04]  /*78a0*/  STL [R1+0x15c], R3 ;  /* 0x00015c0301007387 */ /* 0x000fe80000100800 */
[----:B------:R-:W4:Y:S01]  /*78b0*/  LDL.LU R20, [R1+0x180] ;  /* 0x0001800001147983 */ /* 0x000f220000300800 */
[C---:B---3--:R-:W-:Y:S02]  /*78c0*/  SEL R2, R27.reuse, R11, !P0 ;  /* 0x0000000b1b027207 */ /* 0x048fe40004000000 */
[----:B0-----:R-:W-:-:S03]  /*78d0*/  SEL R0, R27, R8, !P0 ;  /* 0x000000081b007207 */ /* 0x001fc60004000000 */
[----:B------:R-:W-:Y:S04]  /*78e0*/  STL [R1+0x160], R2 ;  /* 0x0001600201007387 */ /* 0x000fe80000100800 */
[----:B----4-:R0:W-:Y:S04]  /*78f0*/  STL [R1+0x7b8], R20 ;  /* 0x0007b81401007387 */ /* 0x0101e80000100800 */
        /* <DEDUP_REMOVED lines=40> */
[C---:B----4-:R-:W-:Y:S02]  /*7b80*/  SEL R22, R27.reuse, R22, !P0 ;  /* 0x000000161b167207 */ /* 0x050fe40004000000 */
[C---:B------:R-:W-:Y:S02]  /*7b90*/  SEL R21, R27.reuse, R21, !P0 ;  /* 0x000000151b157207 */ /* 0x040fe40004000000 */
[----:B------:R-:W-:-:S02]  /*7ba0*/  SEL R17, R27, R17, !P0 ;  /* 0x000000111b117207 */ /* 0x000fc40004000000 */
[C---:B------:R-:W-:Y:S02]  /*7bb0*/  SEL R10, R27.reuse, R10, !P0 ;  /* 0x0000000a1b0a7207 */ /* 0x040fe40004000000 */
[C---:B------:R-:W-:Y:S02]  /*7bc0*/  SEL R5, R27.reuse, R5, !P0 ;  /* 0x000000051b057207 */ /* 0x040fe40004000000 */
[C---:B------:R-:W-:Y:S02]  /*7bd0*/  SEL R0, R27.reuse, R0, !P0 ;  /* 0x000000001b007207 */ /* 0x040fe40004000000 */
[----:B--2---:R-:W-:-:S05]  /*7be0*/  SEL R20, R27, R20, !P0 ;  /* 0x000000141b147207 */ /* 0x004fca0004000000 */
[----:B------:R0:W-:Y:S04]  /*7bf0*/  STL [R1+0x180], R20 ;  /* 0x0001801401007387 */ /* 0x0001e80000100800 */
[----:B------:R-:W-:Y:S01]  /*7c00*/  STL [R1+0x188], R23 ;  /* 0x0001881701007387 */ /* 0x000fe20000100800 */
[----:B0-----:R-:W-:-:S03]  /*7c10*/  SEL R20, R27, R8, !P0 ;  /* 0x000000081b147207 */ /* 0x001fc60004000000 */
[----:B------:R-:W2:Y:S04]  /*7c20*/  LDL.LU R8, [R1+0xe8] ;  /* 0x0000e80001087983 */ /* 0x000ea80000300800 */
[----:B------:R0:W-:Y:S04]  /*7c30*/  STL [R1+0x194], R22 ;  /* 0x0001941601007387 */ /* 0x0001e80000100800 */
[----:B------:R3:W-:Y:S01]  /*7c40*/  STL [R1+0x198], R20 ;  /* 0x0001981401007387 */ /* 0x0007e20000100800 */
[C---:B0-----:R-:W-:Y:S02]  /*7c50*/  SEL R22, R27.reuse, R24, !P0 ;  /* 0x000000181b167207 */ /* 0x041fe40004000000 */
[----:B---3--:R-:W-:-:S03]  /*7c60*/  SEL R20, R27, R25, !P0 ;  /* 0x000000191b147207 */ /* 0x008fc60004000000 */
[----:B------:R0:W-:Y:S04]  /*7c70*/  STL [R1+0x1a0], R22 ;  /* 0x0001a01601007387 */ /* 0x0001e80000100800 */
[----:B------:R3:W-:Y:S04]  /*7c80*/  STL [R1+0x1a4], R21 ;  /* 0x0001a41501007387 */ /* 0x0007e80000100800 */
[----:B------:R4:W-:Y:S01]  /*7c90*/  STL [R1+0x1ac], R20 ;  /* 0x0001ac1401007387 */ /* 0x0009e20000100800 */
[C---:B0-----:R-:W-:Y:S02]  /*7ca0*/  SEL R22, R27.reuse, R26, !P0 ;  /* 0x0000001a1b167207 */ /* 0x041fe40004000000 */
[----:B---3--:R-:W-:-:S02]  /*7cb0*/  SEL R21, R27, R3, !P0 ;  /* 0x000000031b157207 */ /* 0x008fc40004000000 */
[C---:B------:R-:W-:Y:S02]  /*7cc0*/  SEL R3, R27.reuse, R29, !P0 ;  /* 0x0000001d1b037207 */ /* 0x040fe40004000000 */
[C---:B----4-:R-:W-:Y:S01]  /*7cd0*/  SEL R20, R27.reuse, R2, !P0 ;  /* 0x000000021b147207 */ /* 0x050fe20004000000 */
[----:B------:R-:W-:Y:S01]  /*7ce0*/  STL [R1+0x1b8], R22 ;  /* 0x0001b81601007387 */ /* 0x000fe20000100800 */
[----:B------:R-:W-:-:S03]  /*7cf0*/  SEL R2, R27, R28, !P0 ;  /* 0x0000001c1b027207 */ /* 0x000fc60004000000 */
[----:B------:R-:W-:Y:S04]  /*7d00*/  STL [R1+0x1bc], R21 ;  /* 0x0001bc1501007387 */ /* 0x000fe80000100800 */
        /* <DEDUP_REMOVED lines=78> */
[C---:B------:R-:W-:Y:S02]  /*81f0*/  SEL R2, R27.reuse, R2, !P0 ;  /* 0x000000021b027207 */ /* 0x040fe40004000000 */
        /* <DEDUP_REMOVED lines=19> */
[----:B--2---:R-:W-:-:S05]  /*8330*/  SEL R20, R27, R20, !P0 ;  /* 0x000000141b147207 */ /* 0x004fca0004000000 */
[----:B------:R0:W-:Y:S04]  /*8340*/  STL [R1+0x130], R20 ;  /* 0x0001301401007387 */ /* 0x0001e80000100800 */
[----:B0-----:R-:W2:Y:S04]  /*8350*/  LDL.LU R20, [R1+0x7ac] ;  /* 0x0007ac0001147983 */ /* 0x001ea80000300800 */
[----:B------:R0:W-:Y:S04]  /*8360*/  STL [R1+0x128], R3 ;  /* 0x0001280301007387 */ /* 0x0001e80000100800 */
[----:B0-----:R-:W3:Y:S04]  /*8370*/  LDL.LU R3, [R1+0x44] ;  /* 0x0000440001037983 */ /* 0x001ee80000300800 */
[----:B------:R0:W-:Y:S04]  /*8380*/  STL [R1+0x124], R23 ;  /* 0x0001241701007387 */ /* 0x0001e80000100800 */
[----:B0-----:R-:W4:Y:S04]  /*8390*/  LDL.LU R23, [R1+0x7a8] ;  /* 0x0007a80001177983 */ /* 0x001f280000300800 */
[----:B------:R0:W-:Y:S04]  /*83a0*/  STL [R1+0x11c], R22 ;  /* 0x00011c1601007387 */ /* 0x0001e80000100800 */
[----:B0-----:R-:W2:Y:S04]  /*83b0*/  LDL.LU R22, [R1+0x7a4] ;  /* 0x0007a40001167983 */ /* 0x001ea80000300800 */
        /* <DEDUP_REMOVED lines=45> */
[----:B0-----:R-:W3:Y:S04]  /*8690*/  LDL.LU R9, [R1+0x748] ;  /* 0x0007480001097983 */ /* 0x001ee80000300800 */
[----:B------:R0:W-:Y:S04]  /*86a0*/  STL [R1+0x50], R8 ;  /* 0x0000500801007387 */ /* 0x0001e80000100800 */
[----:B0-----:R-:W3:Y:S01]  /*86b0*/  LDL.LU R8, [R1+0x744] ;  /* 0x0007440001087983 */ /* 0x001ee20000300800 */
[----:B--2---:R-:W-:-:S02]  /*86c0*/  SEL R11, R27, R11, !P0 ;  /* 0x0000000b1b0b7207 */ /* 0x004fc40004000000 */
[----:B---3--:R-:W-:-:S05]  /*86d0*/  SEL R8, R27, R8, !P0 ;  /* 0x000000081b087207 */ /* 0x008fca0004000000 */
[----:B------:R0:W-:Y:S02]  /*86e0*/  STL [R1+0x4c], R8 ;  /* 0x00004c0801007387 */ /* 0x0001e40000100800 */
[C---:B0-----:R-:W-:Y:S02]  /*86f0*/  SEL R8, R27.reuse, R9, !P0 ;  /* 0x000000091b087207 */ /* 0x041fe40004000000 */
[----:B------:R-:W-:-:S03]  /*8700*/  SEL R9, R27, R12, !P0 ;  /* 0x0000000c1b097207 */ /* 0x000fc60004000000 */
[----:B------:R0:W-:Y:S04]  /*8710*/  STL [R1+0x3c], R8 ;  /* 0x00003c0801007387 */ /* 0x0001e80000100800 */
[----:B------:R-:W-:Y:S04]  /*8720*/  STL [R1+0x30], R11 ;  /* 0x0000300b01007387 */ /* 0x000fe80000100800 */
[----:B------:R2:W-:Y:S01]  /*8730*/  STL [R1+0x20], R9 ;  /* 0x0000200901007387 */ /* 0x0005e20000100800 */
[C---:B0-----:R-:W-:Y:S02]  /*8740*/  SEL R8, R27.reuse, R3, !P0 ;  /* 0x000000031b087207 */ /* 0x041fe40004000000 */
[----:B------:R-:W-:-:S02]  /*8750*/  SEL R3, R27, R0, !P0 ;  /* 0x000000001b037207 */ /* 0x000fc40004000000 */
[----:B------:R-:W3:Y:S01]  /*8760*/  LDL.LU R0, [R1+0x740] ;  /* 0x0007400001007983 */ /* 0x000ee20000300800 */
[----:B--2---:R-:W-:-:S03]  /*8770*/  SEL R9, R27, R15, !P0 ;  /* 0x0000000f1b097207 */ /* 0x004fc60004000000 */
[----:B------:R0:W-:Y:S04]  /*8780*/  STL [R1+0x1c], R8 ;  /* 0x00001c0801007387 */ /* 0x0001e80000100800 */
[----:B------:R2:W-:Y:S04]  /*8790*/  STL [R1+0x18], R3 ;  /* 0x0000180301007387 */ /* 0x0005e80000100800 */
[----:B------:R1:W-:Y:S01]  /*87a0*/  STL [R1+0x14], R9 ;  /* 0x0000140901007387 */ /* 0x0003e20000100800 */
[C---:B0-----:R-:W-:Y:S02]  /*87b0*/  SEL R8, R27.reuse, R16, !P0 ;  /* 0x000000101b087207 */ /* 0x041fe40004000000 */
[C---:B--2---:R-:W-:Y:S01]  /*87c0*/  SEL R3, R27.reuse, R18, !P0 ;  /* 0x000000121b037207 */ /* 0x044fe20004000000 */
[----:B-1----:R-:W2:Y:S04]  /*87d0*/  LDL.LU R9, [R1] ;  /* 0x0000000001097983 */ /* 0x002ea80000300800 */
[----:B------:R-:W-:Y:S04]  /*87e0*/  STL [R1+0x10], R8 ;  /* 0x0000100801007387 */ /* 0x000fe80000100800 */
[----:B------:R-:W2:Y:S04]  /*87f0*/  LDL.LU R16, [R1+0x2c] ;  /* 0x00002c0001107983 */ /* 0x000ea80000300800 */
[----:B------:R0:W-:Y:S04]  /*8800*/  STL [R1+0xc], R3 ;  /* 0x00000c0301007387 */ /* 0x0001e80000100800 */
[----:B------:R-:W2:Y:S04]  /*8810*/  LDL.LU R15, [R1+0x28] ;  /* 0x00002800010f7983 */ /* 0x000ea80000300800 */
[----:B------:R-:W2:Y:S01]  /*8820*/  LDL.LU R12, [R1+0x24] ;  /* 0x00002400010c7983 */ /* 0x000ea20000300800 */
[----:B0-----:R-:W-:-:S03]  /*8830*/  SEL R3, R27, R19, !P0 ;  /* 0x000000131b037207 */ /* 0x001fc60004000000 */
[----:B------:R-:W2:Y:S04]  /*8840*/  LDL.LU R11, [R1+0x34] ;  /* 0x00003400010b7983 */ /* 0x000ea80000300800 */
[----:B------:R0:W-:Y:S04]  /*8850*/  STL [R1+0x6bc], R3 ;  /* 0x0006bc0301007387 */ /* 0x0001e80000100800 */
[----:B0-----:R-:W2:Y:S01]  /*8860*/  LDL.LU R3, [R1+0x4] ;  /* 0x0000040001037983 */ /* 0x001ea20000300800 */
[C---:B------:R-:W-:Y:S02]  /*8870*/  SEL R18, R27.reuse, R4, !P0 ;  /* 0x000000041b127207 */ /* 0x040fe40004000000 */
[----:B------:R-:W-:-:S02]  /*8880*/  SEL R8, R27, R5, !P0 ;  /* 0x000000051b087207 */ /* 0x000fc40004000000 */
[C---:B------:R-:W-:Y:S01]  /*8890*/  SEL R6, R27.reuse, R6, !P0 ;  /* 0x000000061b067207 */ /* 0x040fe20004000000 */
[----:B------:R0:W-:Y:S01]  /*88a0*/  STL [R1+0x6c0], R18 ;  /* 0x0006c01201007387 */ /* 0x0001e20000100800 */
[C---:B------:R-:W-:Y:S02]  /*88b0*/  SEL R7, R27.reuse, R7, !P0 ;  /* 0x000000071b077207 */ /* 0x040fe40004000000 */
[C---:B------:R-:W-:Y:S01]  /*88c0*/  SEL R10, R27.reuse, R10, !P0 ;  /* 0x0000000a1b0a7207 */ /* 0x040fe20004000000 */
[----:B------:R-:W-:Y:S01]  /*88d0*/  STL [R1+0x6c4], R8 ;  /* 0x0006c40801007387 */ /* 0x000fe20000100800 */
[C---:B------:R-:W-:Y:S02]  /*88e0*/  SEL R13, R27.reuse, R13, !P0 ;  /* 0x0000000d1b0d7207 */ /* 0x040fe40004000000 */
[C---:B------:R-:W-:Y:S01]  /*88f0*/  SEL R14, R27.reuse, R14, !P0 ;  /* 0x0000000e1b0e7207 */ /* 0x040fe20004000000 */
[----:B------:R-:W-:Y:S01]  /*8900*/  STL [R1+0x6c8], R6 ;  /* 0x0006c80601007387 */ /* 0x000fe20000100800 */
[----:B0-----:R-:W0:Y:S01]  /*8910*/  LDC R18, c[0x0][0x38c] ;  /* 0x0000e300ff127b82 */ /* 0x001e220000000800 */
[----:B------:R-:W-:-:S02]  /*8920*/  SEL R17, R27, R17, !P0 ;  /* 0x000000111b117207 */ /* 0x000fc40004000000 */
[----:B------:R-:W-:Y:S01]  /*8930*/  STL [R1+0x6cc], R7 ;  /* 0x0006cc0701007387 */ /* 0x000fe20000100800 */
[C---:B------:R-:W-:Y:S02]  /*8940*/  SEL R26, R27.reuse, R26, !P0 ;  /* 0x0000001a1b1a7207 */ /* 0x040fe40004000000 */
[C---:B------:R-:W-:Y:S01]  /*8950*/  SEL R25, R27.reuse, R25, !P0 ;  /* 0x000000191b197207 */ /* 0x040fe20004000000 */
[----:B------:R-:W-:Y:S01]  /*8960*/  STL [R1+0x6d0], R10 ;  /* 0x0006d00a01007387 */ /* 0x000fe20000100800 */
[C---:B----4-:R-:W-:Y:S01]  /*8970*/  SEL R23, R27.reuse, R23, !P0 ;  /* 0x000000171b177207 */ /* 0x050fe20004000000 */
[----:B------:R-:W-:Y:S01]  /*8980*/  IMAD R20, R20, UR7, RZ ;  /* 0x0000000714147c24 */ /* 0x000fe2000f8e02ff */
[C---:B------:R-:W-:Y:S01]  /*8990*/  SEL R21, R27.reuse, R21, !P0 ;  /* 0x000000151b157207 */ /* 0x040fe20004000000 */
[----:B------:R-:W-:Y:S01]  /*89a0*/  STL [R1+0x6d4], R13 ;  /* 0x0006d40d01007387 */ /* 0x000fe20000100800 */
[C---:B------:R-:W-:Y:S02]  /*89b0*/  SEL R24, R27.reuse, R24, !P0 ;  /* 0x000000181b187207 */ /* 0x040fe40004000000 */
[----:B------:R-:W-:Y:S01]  /*89c0*/  SEL R22, R27, R22, !P0 ;  /* 0x000000161b167207 */ /* 0x000fe20004000000 */
[----:B------:R-:W-:Y:S04]  /*89d0*/  STL [R1+0x6d8], R14 ;  /* 0x0006d80e01007387 */ /* 0x000fe80000100800 */
[----:B------:R-:W-:Y:S04]  /*89e0*/  STL [R1+0x6dc], R17 ;  /* 0x0006dc1101007387 */ /* 0x000fe80000100800 */
[----:B------:R-:W-:Y:S04]  /*89f0*/  STL [R1+0x6e0], R26 ;  /* 0x0006e01a01007387 */ /* 0x000fe80000100800 */
[----:B------:R-:W-:Y:S04]  /*8a00*/  STL [R1+0x6e4], R25 ;  /* 0x0006e41901007387 */ /* 0x000fe80000100800 */
[----:B------:R-:W-:Y:S04]  /*8a10*/  STL [R1+0x6e8], R21 ;  /* 0x0006e81501007387 */ /* 0x000fe80000100800 */
[----:B------:R-:W-:Y:S04]  /*8a20*/  STL [R1+0x6ec], R24 ;  /* 0x0006ec1801007387 */ /* 0x000fe80000100800 */
[----:B------:R-:W-:Y:S01]  /*8a30*/  STL [R1+0x6f0], R22 ;  /* 0x0006f01601007387 */ /* 0x000fe20000100800 */
[----:B---3--:R-:W-:Y:S01]  /*8a40*/  IMAD R5, R0, UR9, RZ ;  /* 0x0000000900057c24 */ /* 0x008fe2000f8e02ff */
[----:B------:R-:W1:Y:S01]  /*8a50*/  LDCU UR9, c[0x0][0x3a8] ;  /* 0x00007500ff0977ac */ /* 0x000e620008000800 */
[----:B------:R-:W-:-:S03]  /*8a60*/  IMAD R0, R23, UR7, RZ ;  /* 0x0000000717007c24 */ /* 0x000fc6000f8e02ff */
[----:B------:R-:W-:-:S05]  /*8a70*/  LEA R4, P0, R5, R28, 0x1 ;  /* 0x0000001c05047211 */ /* 0x000fca00078008ff */
[----:B------:R3:W-:Y:S01]  /*8a80*/  STL [R1+0x688], R4 ;  /* 0x0006880401007387 */ /* 0x0007e20000100800 */
[----:B------:R-:W-:Y:S02]  /*8a90*/  LEA.HI.X.SX32 R5, R5, R29, 0x1, P0 ;  /* 0x0000001d05057211 */ /* 0x000fe400000f0eff */
[----:B---3--:R-:W-:Y:S02]  /*8aa0*/  LEA R4, P1, R0, R2, 0x1 ;  /* 0x0000000200047211 */ /* 0x008fe400078208ff */
[----:B--2---:R-:W-:Y:S02]  /*8ab0*/  LEA R6, P2, R20, R9, 0x1 ;  /* 0x0000000914067211 */ /* 0x004fe400078408ff */
[----:B------:R-:W2:Y:S04]  /*8ac0*/  LDL.LU R9, [R1+0x38] ;  /* 0x0000380001097983 */ /* 0x000ea80000300800 */
[----:B------:R-:W-:Y:S04]  /*8ad0*/  STL [R1+0x5a4], R6 ;  /* 0x0005a40601007387 */ /* 0x000fe80000100800 */
[----:B------:R-:W3:Y:S04]  /*8ae0*/  LDL.LU R24, [R1+0x48] ;  /* 0x0000480001187983 */ /* 0x000ee80000300800 */
[----:B------:R-:W4:Y:S04]  /*8af0*/  LDL.LU R19, [R1+0x5c] ;  /* 0x00005c0001137983 */ /* 0x000f280000300800 */
[----:B------:R-:W-:Y:S04]  /*8b00*/  STL [R1+0x59c], R4 ;  /* 0x00059c0401007387 */ /* 0x000fe80000100800 */
[----:B------:R-:W4:Y:S04]  /*8b10*/  LDL.LU R21, [R1+0x60] ;  /* 0x0000600001157983 */ /* 0x000f280000300800 */
[----:B------:R-:W4:Y:S04]  /*8b20*/  LDL.LU R25, [R1+0x64] ;  /* 0x0000640001197983 */ /* 0x000f280000300800 */
[----:B------:R-:W4:Y:S04]  /*8b30*/  LDL.LU R26, [R1+0x68] ;  /* 0x00006800011a7983 */ /* 0x000f280000300800 */
[----:B------:R0:W-:Y:S04]  /*8b40*/  STL [R1+0x6f4], R2 ;  /* 0x0006f40201007387 */ /* 0x0001e80000100800 */
[----:B------:R-:W-:Y:S01]  /*8b50*/  STL [R1+0x68c], R5 ;  /* 0x00068c0501007387 */ /* 0x000fe20000100800 */
[----:B------:R-:W-:-:S03]  /*8b60*/  LEA.HI.X.SX32 R0, R0, R3, 0x1, P1 ;  /* 0x0000000300007211 */ /* 0x000fc600008f0eff */
[----:B------:R-:W4:Y:S01]  /*8b70*/  LDL.LU R17, [R1+0x70] ;  /* 0x0000700001117983 */ /* 0x000f220000300800 */
[----:B0-----:R-:W-:-:S05]  /*8b80*/  LEA.HI.X.SX32 R2, R20, R18, 0x1, P2 ;  /* 0x0000001214027211 */ /* 0x001fca00010f0eff */
[----:B------:R-:W-:Y:S04]  /*8b90*/  STL [R1+0x5a0], R2 ;  /* 0x0005a00201007387 */ /* 0x000fe80000100800 */
[----:B------:R-:W4:Y:S04]  /*8ba0*/  LDL.LU R14, [R1+0x84] ;  /* 0x00008400010e7983 */ /* 0x000f280000300800 */
[----:B------:R-:W4:Y:S04]  /*8bb0*/  LDL.LU R13, [R1+0x88] ;  /* 0x00008800010d7983 */ /* 0x000f280000300800 */
[----:B------:R3:W-:Y:S04]  /*8bc0*/  STL [R1+0x598], R0 ;  /* 0x0005980001007387 */ /* 0x0007e80000100800 */
[----:B------:R-:W4:Y:S04]  /*8bd0*/  LDL.LU R10, [R1+0x90] ;  /* 0x00009000010a7983 */ /* 0x000f280000300800 */
[----:B------:R-:W4:Y:S04]  /*8be0*/  LDL.LU R7, [R1+0x94] ;  /* 0x0000940001077983 */ /* 0x000f280000300800 */
[----:B------:R-:W4:Y:S04]  /*8bf0*/  LDL.LU R6, [R1+0x98] ;  /* 0x0000980001067983 */ /* 0x000f280000300800 */
[----:B------:R-:W4:Y:S01]  /*8c00*/  LDL.LU R8, [R1+0x9c] ;  /* 0x00009c0001087983 */ /* 0x000f220000300800 */
[----:B------:R-:W-:-:S02]  /*8c10*/  IMAD R16, R16, UR7, RZ ;  /* 0x0000000710107c24 */ /* 0x000fc4000f8e02ff */
[----:B------:R-:W-:Y:S01]  /*8c20*/  IMAD R15, R15, UR7, RZ ;  /* 0x000000070f0f7c24 */ /* 0x000fe2000f8e02ff */
[----:B------:R-:W4:Y:S01]  /*8c30*/  LDL.LU R18, [R1+0xbc] ;  /* 0x0000bc0001127983 */ /* 0x000f220000300800 */
[----:B------:R-:W-:Y:S02]  /*8c40*/  IMAD R12, R12, UR7, RZ ;  /* 0x000000070c0c7c24 */ /* 0x000fe4000f8e02ff */
[----:B------:R-:W-:Y:S01]  /*8c50*/  IMAD R11, R11, UR7, RZ ;  /* 0x000000070b0b7c24 */ /* 0x000fe2000f8e02ff */
[----:B------:R-:W4:Y:S04]  /*8c60*/  LDL.LU R3, [R1+0xc0] ;  /* 0x0000c00001037983 */ /* 0x000f280000300800 */
[----:B------:R-:W-:Y:S04]  /*8c70*/  STL [R1+0x6f8], R16 ;  /* 0x0006f81001007387 */ /* 0x000fe80000100800 */
[----:B------:R-:W-:Y:S04]  /*8c80*/  STL [R1+0x6fc], R15 ;  /* 0x0006fc0f01007387 */ /* 0x000fe80000100800 */
[----:B------:R-:W-:Y:S04]  /*8c90*/  STL [R1+0x700], R12 ;  /* 0x0007000c01007387 */ /* 0x000fe80000100800 */
[----:B------:R-:W-:Y:S01]  /*8ca0*/  STL [R1+0x704], R11 ;  /* 0x0007040b01007387 */ /* 0x000fe20000100800 */
[----:B--2---:R-:W-:-:S02]  /*8cb0*/  IMAD R9, R9, UR7, RZ ;  /* 0x0000000709097c24 */ /* 0x004fc4000f8e02ff */
[----:B---3--:R-:W-:-:S03]  /*8cc0*/  IMAD R0, R24, UR7, RZ ;  /* 0x0000000718007c24 */ /* 0x008fc6000f8e02ff */
[----:B------:R-:W-:Y:S01]  /*8cd0*/  STL [R1+0x708], R9 ;  /* 0x0007080901007387 */ /* 0x000fe20000100800 */
[----:B----4-:R-:W-:-:S03]  /*8ce0*/  IMAD R19, R19, UR7, RZ ;  /* 0x0000000713137c24 */ /* 0x010fc6000f8e02ff */
[----:B------:R0:W-:Y:S01]  /*8cf0*/  STL [R1+0x70c], R0 ;  /* 0x00070c0001007387 */ /* 0x0001e20000100800 */
[----:B------:R-:W-:-:S03]  /*8d00*/  IMAD R20, R21, UR7, RZ ;  /* 0x0000000715147c24 */ /* 0x000fc6000f8e02ff */
[----:B------:R-:W-:Y:S01]  /*8d10*/  STL [R1+0x710], R19 ;  /* 0x0007101301007387 */ /* 0x000fe20000100800 */
[----:B------:R-:W-:-:S03]  /*8d20*/  IMAD R23, R25, UR7, RZ ;  /* 0x0000000719177c24 */ /* 0x000fc6000f8e02ff */
[----:B------:R-:W-:Y:S01]  /*8d30*/  STL [R1+0x714], R20 ;  /* 0x0007141401007387 */ /* 0x000fe20000100800 */
[----:B------:R-:W-:-:S03]  /*8d40*/  IMAD R27, R26, UR7, RZ ;  /* 0x000000071a1b7c24 */ /* 0x000fc6000f8e02ff */
[----:B------:R-:W-:Y:S04]  /*8d50*/  STL [R1+0x718], R23 ;  /* 0x0007181701007387 */ /* 0x000fe80000100800 */
[----:B------:R-:W-:Y:S01]  /*8d60*/  STL [R1+0x71c], R27 ;  /* 0x00071c1b01007387 */ /* 0x000fe20000100800 */
[----:B------:R-:W-:-:S05]  /*8d70*/  IMAD R28, R17, UR7, RZ ;  /* 0x00000007111c7c24 */ /* 0x000fca000f8e02ff */
[----:B------:R-:W-:Y:S01]  /*8d80*/  STL [R1+0x720], R28 ;  /* 0x0007201c01007387 */ /* 0x000fe20000100800 */
[----:B------:R-:W-:Y:S02]  /*8d90*/  IMAD R29, R14, UR7, RZ ;  /* 0x000000070e1d7c24 */ /* 0x000fe4000f8e02ff */
[----:B0-----:R-:W-:-:S03]  /*8da0*/  IMAD R0, R13, UR7, RZ ;  /* 0x000000070d007c24 */ /* 0x001fc6000f8e02ff */
[----:B------:R-:W-:Y:S01]  /*8db0*/  STL [R1+0x724], R29 ;  /* 0x0007241d01007387 */ /* 0x000fe20000100800 */
[----:B------:R-:W-:-:S03]  /*8dc0*/  IMAD R4, R10, UR7, RZ ;  /* 0x000000070a047c24 */ /* 0x000fc6000f8e02ff */
[----:B------:R0:W-:Y:S01]  /*8dd0*/  STL [R1], R0 ;  /* 0x0000000001007387 */ /* 0x0001e20000100800 */
[----:B------:R-:W-:-:S03]  /*8de0*/  IMAD R2, R7, UR7, RZ ;  /* 0x0000000707027c24 */ /* 0x000fc6000f8e02ff */
[----:B------:R2:W-:Y:S01]  /*8df0*/  STL [R1+0x4], R4 ;  /* 0x0000040401007387 */ /* 0x0005e20000100800 */
[----:B0-----:R-:W-:-:S03]  /*8e00*/  IMAD R0, R6, UR7, RZ ;  /* 0x0000000706007c24 */ /* 0x001fc6000f8e02ff */
[----:B------:R0:W-:Y:S01]  /*8e10*/  STL [R1+0x24], R2 ;  /* 0x0000240201007387 */ /* 0x0001e20000100800 */
[----:B--2---:R-:W-:-:S03]  /*8e20*/  IMAD R4, R8, UR7, RZ ;  /* 0x0000000708047c24 */ /* 0x004fc6000f8e02ff */
[----:B------:R2:W-:Y:S04]  /*8e30*/  STL [R1+0x28], R0 ;  /* 0x0000280001007387 */ /* 0x0005e80000100800 */
[----:B------:R-:W-:Y:S04]  /*8e40*/  STL [R1+0x2c], R4 ;  /* 0x00002c0401007387 */ /* 0x000fe80000100800 */
[----:B------:R-:W3:Y:S01]  /*8e50*/  LDL.LU R29, [R1+0xcc] ;  /* 0x0000cc00011d7983 */ /* 0x000ee20000300800 */
[----:B0-----:R-:W-:Y:S02]  /*8e60*/  IMAD R2, R18, UR7, RZ ;  /* 0x0000000712027c24 */ /* 0x001fe4000f8e02ff */
[----:B--2---:R-:W-:-:S03]  /*8e70*/  IMAD R0, R3, UR7, RZ ;  /* 0x0000000703007c24 */ /* 0x004fc6000f8e02ff */
[----:B------:R-:W-:Y:S04]  /*8e80*/  STL [R1+0x34], R2 ;  /* 0x0000340201007387 */ /* 0x000fe80000100800 */
[----:B---3--:R0:W-:Y:S04]  /*8e90*/  STL [R1+0x738], R29 ;  /* 0x0007381d01007387 */ /* 0x0081e80000100800 */
[----:B------:R-:W-:Y:S04]  /*8ea0*/  STL [R1+0x38], R0 ;  /* 0x0000380001007387 */ /* 0x000fe80000100800 */
[----:B0-----:R-:W2:Y:S04]  /*8eb0*/  LDL.LU R29, [R1+0xc8] ;  /* 0x0000c800011d7983 */ /* 0x001ea80000300800 */
[----:B--2---:R0:W-:Y:S04]  /*8ec0*/  STL [R1+0x73c], R29 ;  /* 0x00073c1d01007387 */ /* 0x0041e80000100800 */
        /* <DEDUP_REMOVED lines=28> */
[----:B------:R-:W3:Y:S01]  /*9090*/  LDL.LU R3, [R1+0x1a4] ;  /* 0x0001a40001037983 */ /* 0x000ee20000300800 */
[----:B--2---:R-:W-:-:S05]  /*90a0*/  IMAD R29, R29, UR7, RZ ;  /* 0x000000071d1d7c24 */ /* 0x004fca000f8e02ff */
[----:B------:R0:W-:Y:S04]  /*90b0*/  STL [R1+0x40], R29 ;  /* 0x0000401d01007387 */ /* 0x0001e80000100800 */
[----:B0-----:R-:W2:Y:S02]  /*90c0*/  LDL.LU R29, [R1+0x73c] ;  /* 0x00073c00011d7983 */ /* 0x001ea40000300800 */
[----:B--2---:R-:W-:-:S05]  /*90d0*/  IMAD R29, R29, UR7, RZ ;  /* 0x000000071d1d7c24 */ /* 0x004fca000f8e02ff */
[----:B------:R0:W-:Y:S04]  /*90e0*/  STL [R1+0x44], R29 ;  /* 0x0000441d01007387 */ /* 0x0001e80000100800 */
[----:B0-----:R-:W2:Y:S01]  /*90f0*/  LDL.LU R29, [R1+0x738] ;  /* 0x00073800011d7983 */ /* 0x001ea20000300800 */
[----:B---3--:R-:W-:Y:S02]  /*9100*/  IMAD R5, R5, UR7, RZ ;  /* 0x0000000705057c24 */ /* 0x008fe4000f8e02ff */
[----:B------:R-:W-:Y:S02]  /*9110*/  IMAD R4, R4, UR7, RZ ;  /* 0x0000000704047c24 */ /* 0x000fe4000f8e02ff */
[----:B--2---:R-:W-:-:S05]  /*9120*/  IMAD R29, R29, UR7, RZ ;  /* 0x000000071d1d7c24 */ /* 0x004fca000f8e02ff */
[----:B------:R0:W-:Y:S02]  /*9130*/  STL [R1+0x48], R29 ;  /* 0x0000481d01007387 */ /* 0x0001e40000100800 */
[----:B0-----:R-:W-:Y:S02]  /*9140*/  IMAD R29, R28, UR7, RZ ;  /* 0x000000071c1d7c24 */ /* 0x001fe4000f8e02ff */
[----:B----4-:R-:W-:Y:S02]  /*9150*/  IMAD R28, R27, UR7, RZ ;  /* 0x000000071b1c7c24 */ /* 0x010fe4000f8e02ff */
[----:B------:R-:W-:Y:S02]  /*9160*/  IMAD R27, R23, UR7, RZ ;  /* 0x00000007171b7c24 */ /* 0x000fe4000f8e02ff */
[----:B------:R-:W-:Y:S01]  /*9170*/  IMAD R23, R20, UR7, RZ ;  /* 0x0000000714177c24 */ /* 0x000fe2000f8e02ff */
[----:B------:R-:W-:Y:S01]  /*9180*/  STL [R1+0x5c], R29 ;  /* 0x00005c1d01007387 */ /* 0x000fe20000100800 */
[----:B------:R-:W-:-:S02]  /*9190*/  IMAD R20, R19, UR7, RZ ;  /* 0x0000000713147c24 */ /* 0x000fc4000f8e02ff */
[----:B------:R-:W-:Y:S01]  /*91a0*/  IMAD R19, R0, UR7, RZ ;  /* 0x0000000700137c24 */ /* 0x000fe2000f8e02ff */
[----:B------:R-:W-:Y:S01]  /*91b0*/  STL [R1+0x60], R28 ;  /* 0x0000601c01007387 */ /* 0x000fe20000100800 */
[----:B------:R-:W-:-:S03]  /*91c0*/  IMAD R0, R9, UR7, RZ ;  /* 0x0000000709007c24 */ /* 0x000fc6000f8e02ff */
[----:B------:R-:W-:Y:S01]  /*91d0*/  STL [R1+0x64], R27 ;  /* 0x0000641b01007387 */ /* 0x000fe20000100800 */
[----:B------:R-:W-:-:S03]  /*91e0*/  IMAD R9, R11, UR7, RZ ;  /* 0x000000070b097c24 */ /* 0x000fc6000f8e02ff */
[----:B------:R-:W-:Y:S01]  /*91f0*/  STL [R1+0x68], R23 ;  /* 0x0000681701007387 */ /* 0x000fe20000100800 */
[----:B------:R-:W-:-:S03]  /*9200*/  IMAD R11, R12, UR7, RZ ;  /* 0x000000070c0b7c24 */ /* 0x000fc6000f8e02ff */
[----:B------:R-:W-:Y:S04]  /*9210*/  STL [R1+0x70], R20 ;  /* 0x0000701401007387 */ /* 0x000fe80000100800 */
[----:B------:R-:W-:Y:S04]  /*9220*/  STL [R1+0x84], R19 ;  /* 0x0000841301007387 */ /* 0x000fe80000100800 */
[----:B------:R0:W-:Y:S04]  /*9230*/  STL [R1+0x88], R0 ;  /* 0x0000880001007387 */ /* 0x0001e80000100800 */
[----:B------:R2:W-:Y:S01]  /*9240*/  STL [R1+0x90], R9 ;  /* 0x0000900901007387 */ /* 0x0005e20000100800 */
[----:B0-----:R-:W-:-:S03]  /*9250*/  IMAD R0, R15, UR7, RZ ;  /* 0x000000070f007c24 */ /* 0x001fc6000f8e02ff */
[----:B------:R-:W-:Y:S01]  /*9260*/  STL [R1+0x94], R11 ;  /* 0x0000940b01007387 */ /* 0x000fe20000100800 */
[----:B--2---:R-:W-:-:S03]  /*9270*/  IMAD R9, R16, UR7, RZ ;  /* 0x0000000710097c24 */ /* 0x004fc6000f8e02ff */
[----:B------:R0:W-:Y:S04]  /*9280*/  STL [R1+0x98], R0 ;  /* 0x0000980001007387 */ /* 0x0001e80000100800 */
[----:B------:R-:W-:Y:S01]  /*9290*/  STL [R1+0x9c], R9 ;  /* 0x00009c0901007387 */ /* 0x000fe20000100800 */
[----:B0-----:R-:W-:-:S03]  /*92a0*/  IMAD R0, R2, UR7, RZ ;  /* 0x0000000702007c24 */ /* 0x001fc6000f8e02ff */
[----:B------:R-:W-:Y:S01]  /*92b0*/  STL [R1+0xbc], R5 ;  /* 0x0000bc0501007387 */ /* 0x000fe20000100800 */
[----:B------:R-:W-:-:S03]  /*92c0*/  IMAD R2, R22, UR7, RZ ;  /* 0x0000000716027c24 */ /* 0x000fc6000f8e02ff */
[----:B------:R0:W-:Y:S04]  /*92d0*/  STL [R1+0xc0], R0 ;  /* 0x0000c00001007387 */ /* 0x0001e80000100800 */
[----:B------:R2:W-:Y:S01]  /*92e0*/  STL [R1+0xc4], R4 ;  /* 0x0000c40401007387 */ /* 0x0005e20000100800 */
[----:B0-----:R-:W-:-:S03]  /*92f0*/  IMAD R0, R24, UR7, RZ ;  /* 0x0000000718007c24 */ /* 0x001fc6000f8e02ff */
[----:B------:R0:W-:Y:S01]  /*9300*/  STL [R1+0xc8], R2 ;  /* 0x0000c80201007387 */ /* 0x0001e20000100800 */
[----:B--2---:R-:W-:-:S03]  /*9310*/  IMAD R4, R21, UR7, RZ ;  /* 0x0000000715047c24 */ /* 0x004fc6000f8e02ff */
[----:B------:R2:W-:Y:S04]  /*9320*/  STL [R1+0xcc], R0 ;  /* 0x0000cc0001007387 */ /* 0x0005e80000100800 */
[----:B------:R3:W-:Y:S01]  /*9330*/  STL [R1+0xe4], R4 ;  /* 0x0000e40401007387 */ /* 0x0007e20000100800 */
[----:B0-----:R-:W-:Y:S02]  /*9340*/  IMAD R2, R25, UR7, RZ ;  /* 0x0000000719027c24 */ /* 0x001fe4000f8e02ff */
[----:B--2---:R-:W-:-:S03]  /*9350*/  IMAD R0, R26, UR7, RZ ;  /* 0x000000071a007c24 */ /* 0x004fc6000f8e02ff */
[----:B------:R0:W-:Y:S01]  /*9360*/  STL [R1+0xec], R2 ;  /* 0x0000ec0201007387 */ /* 0x0001e20000100800 */
[----:B---3--:R-:W-:-:S03]  /*9370*/  IMAD R4, R17, UR7, RZ ;  /* 0x0000000711047c24 */ /* 0x008fc6000f8e02ff */
        /* <DEDUP_REMOVED lines=155> */
[----:B----4-:R-:W-:Y:S02]  /*9d30*/  IMAD R27, R27, UR7, RZ ;  /* 0x000000071b1b7c24 */ /* 0x010fe4000f8e02ff */
[----:B------:R-:W-:Y:S02]  /*9d40*/  IMAD R23, R23, UR7, RZ ;  /* 0x0000000717177c24 */ /* 0x000fe4000f8e02ff */
[----:B------:R-:W-:-:S02]  /*9d50*/  IMAD R20, R20, UR7, RZ ;  /* 0x0000000714147c24 */ /* 0x000fc4000f8e02ff */
[----:B------:R-:W-:Y:S02]  /*9d60*/  IMAD R19, R19, UR7, RZ ;  /* 0x0000000713137c24 */ /* 0x000fe4000f8e02ff */
[----:B------:R-:W-:Y:S02]  /*9d70*/  IMAD R0, R0, UR7, RZ ;  /* 0x0000000700007c24 */ /* 0x000fe4000f8e02ff */
[----:B------:R-:W-:Y:S02]  /*9d80*/  IMAD R9, R9, UR7, RZ ;  /* 0x0000000709097c24 */ /* 0x000fe4000f8e02ff */
[----:B------:R-:W-:Y:S02]  /*9d90*/  IMAD R11, R11, UR7, RZ ;  /* 0x000000070b0b7c24 */ /* 0x000fe4000f8e02ff */
        /* <DEDUP_REMOVED lines=18> */
[----:B--2---:R-:W-:-:S05]  /*9ec0*/  IMAD R29, R29, UR7, RZ ;  /* 0x000000071d1d7c24 */ /* 0x004fca000f8e02ff */
        /* <DEDUP_REMOVED lines=53> */
[----:B0-----:R-:W2:Y:S01]  /*a220*/  LDL.LU R3, [R1+0x6bc] ;  /* 0x0006bc0001037983 */ /* 0x001ea20000300800 */
[----:B------:R-:W-:-:S05]  /*a230*/  IMAD R5, R5, UR7, RZ ;  /* 0x0000000705057c24 */ /* 0x000fca000f8e02ff */
[----:B------:R0:W-:Y:S02]  /*a240*/  STL [R1+0x10], R5 ;  /* 0x0000100501007387 */ /* 0x0001e40000100800 */
[----:B0-----:R-:W-:-:S05]  /*a250*/  IMAD R5, R4, UR7, RZ ;  /* 0x0000000704057c24 */ /* 0x001fca000f8e02ff */
[----:B------:R-:W-:Y:S01]  /*a260*/  STL [R1+0x690], R5 ;  /* 0x0006900501007387 */ /* 0x000fe20000100800 */
[----:B--2---:R-:W-:-:S03]  /*a270*/  IMAD R4, R3, UR7, RZ ;  /* 0x0000000703047c24 */ /* 0x004fc6000f8e02ff */
[----:B------:R-:W2:Y:S01]  /*a280*/  LDL.LU R3, [R1+0x6b8] ;  /* 0x0006b80001037983 */ /* 0x000ea20000300800 */
[----:B------:R-:W-:Y:S02]  /*a290*/  IMAD R18, R18, UR7, RZ ;  /* 0x0000000712127c24 */ /* 0x000fe4000f8e02ff */
[----:B------:R-:W-:Y:S02]  /*a2a0*/  IMAD R8, R8, UR7, RZ ;  /* 0x0000000708087c24 */ /* 0x000fe4000f8e02ff */
[----:B------:R-:W-:Y:S01]  /*a2b0*/  IMAD R6, R6, UR7, RZ ;  /* 0x0000000706067c24 */ /* 0x000fe2000f8e02ff */
[----:B------:R0:W-:Y:S01]  /*a2c0*/  STL [R1+0x694], R4 ;  /* 0x0006940401007387 */ /* 0x0001e20000100800 */
[----:B------:R-:W-:Y:S02]  /*a2d0*/  IMAD R7, R7, UR7, RZ ;  /* 0x0000000707077c24 */ /* 0x000fe4000f8e02ff */
[----:B------:R-:W-:Y:S01]  /*a2e0*/  IMAD R22, R22, UR7, RZ ;  /* 0x0000000716167c24 */ /* 0x000fe2000f8e02ff */
[----:B------:R-:W-:Y:S01]  /*a2f0*/  STL [R1+0x698], R18 ;  /* 0x0006981201007387 */ /* 0x000fe20000100800 */
[----:B------:R-:W-:-:S02]  /*a300*/  IMAD R10, R10, UR7, RZ ;  /* 0x000000070a0a7c24 */ /* 0x000fc4000f8e02ff */
[----:B------:R-:W-:Y:S01]  /*a310*/  IMAD R13, R13, UR7, RZ ;  /* 0x000000070d0d7c24 */ /* 0x000fe2000f8e02ff */
[----:B------:R-:W-:Y:S01]  /*a320*/  STL [R1+0x69c], R8 ;  /* 0x00069c0801007387 */ /* 0x000fe20000100800 */
[----:B------:R-:W-:Y:S01]  /*a330*/  IMAD R14, R14, UR7, RZ ;  /* 0x000000070e0e7c24 */ /* 0x000fe2000f8e02ff */
[-C--:B0-----:R-:W-:Y:S01]  /*a340*/  LEA R4, P3, R22, R2.reuse, 0x1 ;  /* 0x0000000216047211 */ /* 0x081fe200078608ff */
[----:B------:R-:W-:Y:S01]  /*a350*/  IMAD R17, R17, UR7, RZ ;  /* 0x0000000711117c24 */ /* 0x000fe2000f8e02ff */
[----:B------:R0:W-:Y:S04]  /*a360*/  STL [R1+0x6a0], R6 ;  /* 0x0006a00601007387 */ /* 0x0001e80000100800 */
[----:B------:R-:W-:Y:S01]  /*a370*/  STL [R1+0x6a4], R7 ;  /* 0x0006a40701007387 */ /* 0x000fe20000100800 */
[----:B------:R-:W-:-:S03]  /*a380*/  LEA R5, P5, R15, R2, 0x1 ;  /* 0x000000020f057211 */ /* 0x000fc600078a08ff */
[----:B------:R-:W-:Y:S01]  /*a390*/  STL [R1+0x6a8], R10 ;  /* 0x0006a80a01007387 */ /* 0x000fe20000100800 */
[----:B0-----:R-:W-:-:S03]  /*a3a0*/  LEA R6, P4, R16, R2, 0x1 ;  /* 0x0000000210067211 */ /* 0x001fc600078808ff */
[----:B------:R-:W-:Y:S04]  /*a3b0*/  STL [R1+0x6ac], R13 ;  /* 0x0006ac0d01007387 */ /* 0x000fe80000100800 */
[----:B------:R-:W-:Y:S04]  /*a3c0*/  STL [R1+0x6b0], R14 ;  /* 0x0006b00e01007387 */ /* 0x000fe80000100800 */
[----:B------:R-:W-:Y:S04]  /*a3d0*/  STL [R1+0x6b4], R17 ;  /* 0x0006b41101007387 */ /* 0x000fe80000100800 */
[----:B------:R0:W-:Y:S04]  /*a3e0*/  STL [R1+0x594], R4 ;  /* 0x0005940401007387 */ /* 0x0001e80000100800 */
[----:B------:R1:W-:Y:S01]  /*a3f0*/  STL [R1+0x398], R6 ;  /* 0x0003980601007387 */ /* 0x0003e20000100800 */
[----:B0-----:R-:W-:-:S03]  /*a400*/  LEA R4, P6, R12, R2, 0x1 ;  /* 0x000000020c047211 */ /* 0x001fc600078c08ff */
[----:B------:R0:W-:Y:S01]  /*a410*/  STL [R1+0x390], R5 ;  /* 0x0003900501007387 */ /* 0x0001e20000100800 */
[----:B-1----:R-:W-:-:S03]  /*a420*/  LEA R6, P0, R11, R2, 0x1 ;  /* 0x000000020b067211 */ /* 0x002fc600078008ff */
[----:B------:R1:W-:Y:S01]  /*a430*/  STL [R1+0x388], R4 ;  /* 0x0003880401007387 */ /* 0x0003e20000100800 */
[----:B0-----:R-:W-:-:S03]  /*a440*/  LEA R5, P1, R9, R2, 0x1 ;  /* 0x0000000209057211 */ /* 0x001fc600078208ff */
[----:B------:R2:W-:Y:S01]  /*a450*/  STL [R1+0x380], R6 ;  /* 0x0003800601007387 */ /* 0x0005e20000100800 */
[----:B-1----:R-:W-:-:S03]  /*a460*/  LEA R4, P2, R0, R2, 0x1 ;  /* 0x0000000200047211 */ /* 0x002fc600078408ff */
[----:B------:R0:W-:Y:S04]  /*a470*/  STL [R1+0x378], R5 ;  /* 0x0003780501007387 */ /* 0x0001e80000100800 */
[----:B------:R1:W-:Y:S01]  /*a480*/  STL [R1+0x370], R4 ;  /* 0x0003700401007387 */ /* 0x0003e20000100800 */
[-C--:B--2---:R-:W-:Y:S02]  /*a490*/  LEA.HI.X.SX32 R6, R22, R3.reuse, 0x1, P3 ;  /* 0x0000000316067211 */ /* 0x084fe400018f0eff */
[-C--:B0-----:R-:W-:Y:S02]  /*a4a0*/  LEA R5, P3, R19, R2.reuse, 0x1 ;  /* 0x0000000213057211 */ /* 0x081fe400078608ff */
[----:B-1----:R-:W-:Y:S01]  /*a4b0*/  LEA.HI.X.SX32 R4, R16, R3, 0x1, P4 ;  /* 0x0000000310047211 */ /* 0x002fe200020f0eff */
[----:B------:R-:W-:Y:S04]  /*a4c0*/  STL [R1+0x590], R6 ;  /* 0x0005900601007387 */ /* 0x000fe80000100800 */
[----:B------:R-:W2:Y:S04]  /*a4d0*/  LDL.LU R16, [R1+0x28] ;  /* 0x0000280001107983 */ /* 0x000ea80000300800 */
[----:B------:R0:W-:Y:S04]  /*a4e0*/  STL [R1+0x368], R5 ;  /* 0x0003680501007387 */ /* 0x0001e80000100800 */
[----:B------:R-:W2:Y:S04]  /*a4f0*/  LDL.LU R22, [R1+0x34] ;  /* 0x0000340001167983 */ /* 0x000ea80000300800 */
[----:B------:R1:W-:Y:S01]  /*a500*/  STL [R1+0x584], R4 ;  /* 0x0005840401007387 */ /* 0x0003e20000100800 */
[----:B0-----:R-:W-:-:S02]  /*a510*/  LEA R5, P4, R20, R2, 0x1 ;  /* 0x0000000214057211 */ /* 0x001fc400078808ff */
[----:B-1----:R-:W-:Y:S02]  /*a520*/  LEA.HI.X.SX32 R4, R15, R3, 0x1, P5 ;  /* 0x000000030f047211 */ /* 0x002fe400028f0eff */
[----:B------:R-:W2:Y:S04]  /*a530*/  LDL.LU R15, [R1+0x24] ;  /* 0x00002400010f7983 */ /* 0x000ea80000300800 */
[----:B------:R0:W-:Y:S04]  /*a540*/  STL [R1+0x360], R5 ;  /* 0x0003600501007387 */ /* 0x0001e80000100800 */
[----:B------:R1:W-:Y:S01]  /*a550*/  STL [R1+0x57c], R4 ;  /* 0x00057c0401007387 */ /* 0x0003e20000100800 */
[----:B0-----:R-:W-:-:S02]  /*a560*/  LEA R5, P5, R23, R2, 0x1 ;  /* 0x0000000217057211 */ /* 0x001fc400078a08ff */
[-C--:B-1----:R-:W-:Y:S02]  /*a570*/  LEA.HI.X.SX32 R4, R12, R3.reuse, 0x1, P6 ;  /* 0x000000030c047211 */ /* 0x082fe400030f0eff */
[----:B------:R-:W2:Y:S04]  /*a580*/  LDL.LU R12, [R1+0x4] ;  /* 0x00000400010c7983 */ /* 0x000ea80000300800 */
[----:B------:R-:W-:Y:S04]  /*a590*/  STL [R1+0x358], R5 ;  /* 0x0003580501007387 */ /* 0x000fe80000100800 */
[----:B------:R-:W2:Y:S04]  /*a5a0*/  LDL.LU R17, [R1+0x40] ;  /* 0x0000400001117983 */ /* 0x000ea80000300800 */
[----:B------:R0:W-:Y:S02]  /*a5b0*/  STL [R1+0x574], R4 ;  /* 0x0005740401007387 */ /* 0x0001e40000100800 */
[----:B0-----:R-:W-:-:S02]  /*a5c0*/  LEA.HI.X.SX32 R4, R11, R3, 0x1, P0 ;  /* 0x000000030b047211 */ /* 0x001fc400000f0eff */
[----:B------:R-:W2:Y:S01]  /*a5d0*/  LDL.LU R11, [R1] ;  /* 0x00000000010b7983 */ /* 0x000ea20000300800 */
[----:B----4-:R-:W-:-:S05]  /*a5e0*/  LEA R5, P6, R27, R2, 0x1 ;  /* 0x000000021b057211 */ /* 0x010fca00078c08ff */
[----:B------:R3:W-:Y:S04]  /*a5f0*/  STL [R1+0x350], R5 ;  /* 0x0003500501007387 */ /* 0x0007e80000100800 */
[----:B------:R-:W4:Y:S04]  /*a600*/  LDL.LU R14, [R1+0x44] ;  /* 0x00004400010e7983 */ /* 0x000f280000300800 */
[----:B------:R0:W-:Y:S01]  /*a610*/  STL [R1+0x3a4], R4 ;  /* 0x0003a40401007387 */ /* 0x0001e20000100800 */
[----:B---3--:R-:W-:Y:S02]  /*a620*/  LEA R5, P0, R28, R2, 0x1 ;  /* 0x000000021c057211 */ /* 0x008fe400078008ff */
[----:B0-----:R-:W-:-:S02]  /*a630*/  LEA.HI.X.SX32 R4, R9, R3, 0x1, P1 ;  /* 0x0000000309047211 */ /* 0x001fc400008f0eff */
[----:B------:R-:W3:Y:S04]  /*a640*/  LDL.LU R9, [R1+0x38] ;  /* 0x0000380001097983 */ /* 0x000ee80000300800 */
[----:B------:R-:W-:Y:S04]  /*a650*/  STL [R1+0x348], R5 ;  /* 0x0003480501007387 */ /* 0x000fe80000100800 */
[----:B------:R-:W3:Y:S04]  /*a660*/  LDL.LU R13, [R1+0x48] ;  /* 0x00004800010d7983 */ /* 0x000ee80000300800 */
[----:B------:R0:W-:Y:S02]  /*a670*/  STL [R1+0x3a0], R4 ;  /* 0x0003a00401007387 */ /* 0x0001e40000100800 */
[----:B0-----:R-:W-:-:S02]  /*a680*/  LEA.HI.X.SX32 R4, R0, R3, 0x1, P2 ;  /* 0x0000000300047211 */ /* 0x001fc400010f0eff */
[----:B------:R-:W3:Y:S01]  /*a690*/  LDL.LU R0, [R1+0x2c] ;  /* 0x00002c0001007983 */ /* 0x000ee20000300800 */
[----:B------:R-:W-:-:S05]  /*a6a0*/  LEA R5, P1, R29, R2, 0x1 ;  /* 0x000000021d057211 */ /* 0x000fca00078208ff */
[----:B------:R-:W-:Y:S04]  /*a6b0*/  STL [R1+0x340], R5 ;  /* 0x0003400501007387 */ /* 0x000fe80000100800 */
[----:B------:R-:W3:Y:S04]  /*a6c0*/  LDL.LU R10, [R1+0x5c] ;  /* 0x00005c00010a7983 */ /* 0x000ee80000300800 */
[----:B------:R0:W-:Y:S04]  /*a6d0*/  STL [R1+0x374], R4 ;  /* 0x0003740401007387 */ /* 0x0001e80000100800 */
[----:B------:R-:W4:Y:S01]  /*a6e0*/  LDL.LU R7, [R1+0x60] ;  /* 0x0000600001077983 */ /* 0x000f220000300800 */
[----:B0-----:R-:W-:-:S02]  /*a6f0*/  LEA.HI.X.SX32 R4, R19, R3, 0x1, P3 ;  /* 0x0000000313047211 */ /* 0x001fc400018f0eff */
[----:B--2---:R-:W-:-:S05]  /*a700*/  LEA R5, P2, R11, R2, 0x1 ;  /* 0x000000020b057211 */ /* 0x004fca00078408ff */
[----:B------:R0:W-:Y:S04]  /*a710*/  STL [R1+0x338], R5 ;  /* 0x0003380501007387 */ /* 0x0001e80000100800 */
[----:B------:R1:W-:Y:S04]  /*a720*/  STL [R1+0x36c], R4 ;  /* 0x00036c0401007387 */ /* 0x0003e80000100800 */
[----:B------:R-:W2:Y:S01]  /*a730*/  LDL.LU R6, [R1+0x64] ;  /* 0x0000640001067983 */ /* 0x000ea20000300800 */
[----:B0-----:R-:W-:Y:S02]  /*a740*/  LEA R5, P3, R12, R2, 0x1 ;  /* 0x000000020c057211 */ /* 0x001fe400078608ff */
[----:B-1----:R-:W-:-:S03]  /*a750*/  LEA.HI.X.SX32 R4, R20, R3, 0x1, P4 ;  /* 0x0000000314047211 */ /* 0x002fc600020f0eff */
        /* <DEDUP_REMOVED lines=10> */
[----:B------:R-:W-:Y:S04]  /*a800*/  STL [R1+0x320], R5 ;  /* 0x0003200501007387 */ /* 0x000fe80000100800 */
[----:B------:R0:W-:Y:S04]  /*a810*/  STL [R1+0x354], R4 ;  /* 0x0003540401007387 */ /* 0x0001e80000100800 */
[----:B0-----:R-:W2:Y:S01]  /*a820*/  LDL.LU R4, [R1+0x84] ;  /* 0x0000840001047983 */ /* 0x001ea20000300800 */
[----:B---3--:R-:W-:Y:S02]  /*a830*/  LEA R19, P6, R0, R2, 0x1 ;  /* 0x0000000200137211 */ /* 0x008fe400078c08ff */
[----:B------:R-:W-:-:S03]  /*a840*/  LEA.HI.X.SX32 R5, R28, R3, 0x1, P0 ;  /* 0x000000031c057211 */ /* 0x000fc600000f0eff */
[----:B------:R0:W-:Y:S01]  /*a850*/  STL [R1+0x318], R19 ;  /* 0x0003181301007387 */ /* 0x0001e20000100800 */
[----:B------:R-:W-:-:S03]  /*a860*/  LEA R20, P0, R22, R2, 0x1 ;  /* 0x0000000216147211 */ /* 0x000fc600078008ff */
[----:B------:R1:W-:Y:S01]  /*a870*/  STL [R1+0x34c], R5 ;  /* 0x00034c0501007387 */ /* 0x0003e20000100800 */
[----:B0-----:R-:W-:-:S03]  /*a880*/  LEA.HI.X.SX32 R19, R29, R3, 0x1, P1 ;  /* 0x000000031d137211 */ /* 0x001fc600008f0eff */
[----:B-1----:R-:W3:Y:S04]  /*a890*/  LDL.LU R5, [R1+0x88] ;  /* 0x0000880001057983 */ /* 0x002ee80000300800 */
[----:B------:R0:W-:Y:S04]  /*a8a0*/  STL [R1+0x310], R20 ;  /* 0x0003101401007387 */ /* 0x0001e80000100800 */
[----:B------:R1:W-:Y:S01]  /*a8b0*/  STL [R1+0x344], R19 ;  /* 0x0003441301007387 */ /* 0x0003e20000100800 */
[----:B0-----:R-:W-:Y:S02]  /*a8c0*/  LEA R20, P1, R9, R2, 0x1 ;  /* 0x0000000209147211 */ /* 0x001fe400078208ff */
[----:B-1----:R-:W-:-:S02]  /*a8d0*/  LEA.HI.X.SX32 R19, R11, R3, 0x1, P2 ;  /* 0x000000030b137211 */ /* 0x002fc400010f0eff */
[----:B------:R-:W3:Y:S04]  /*a8e0*/  LDL.LU R11, [R1+0x90] ;  /* 0x00009000010b7983 */ /* 0x000ee80000300800 */
[----:B------:R-:W-:Y:S04]  /*a8f0*/  STL [R1+0x308], R20 ;  /* 0x0003081401007387 */ /* 0x000fe80000100800 */
[----:B------:R0:W-:Y:S02]  /*a900*/  STL [R1+0x33c], R19 ;  /* 0x00033c1301007387 */ /* 0x0001e40000100800 */
[----:B0-----:R-:W-:-:S02]  /*a910*/  LEA.HI.X.SX32 R19, R12, R3, 0x1, P3 ;  /* 0x000000030c137211 */ /* 0x001fc400018f0eff */
[----:B------:R-:W3:Y:S01]  /*a920*/  LDL.LU R12, [R1+0x94] ;  /* 0x00009400010c7983 */ /* 0x000ee20000300800 */
[----:B------:R-:W-:-:S05]  /*a930*/  LEA R20, P2, R17, R2, 0x1 ;  /* 0x0000000211147211 */ /* 0x000fca00078408ff */
[----:B------:R-:W-:Y:S04]  /*a940*/  STL [R1+0x300], R20 ;  /* 0x0003001401007387 */ /* 0x000fe80000100800 */
[----:B------:R0:W-:Y:S02]  /*a950*/  STL [R1+0x334], R19 ;  /* 0x0003341301007387 */ /* 0x0001e40000100800 */
[----:B0-----:R-:W-:Y:S02]  /*a960*/  LEA.HI.X.SX32 R19, R15, R3, 0x1, P4 ;  /* 0x000000030f137211 */ /* 0x001fe400020f0eff */
[----:B------:R-:W3:Y:S01]  /*a970*/  LDL.LU R15, [R1+0x98] ;  /* 0x00009800010f7983 */ /* 0x000ee20000300800 */
[----:B----4-:R-:W-:-:S05]  /*a980*/  LEA R20, P3, R14, R2, 0x1 ;  /* 0x000000020e147211 */ /* 0x010fca00078608ff */
[----:B------:R-:W-:Y:S04]  /*a990*/  STL [R1+0x2f8], R20 ;  /* 0x0002f81401007387 */ /* 0x000fe80000100800 */
[----:B------:R0:W-:Y:S02]  /*a9a0*/  STL [R1+0x32c], R19 ;  /* 0x00032c1301007387 */ /* 0x0001e40000100800 */
[----:B0-----:R-:W-:Y:S02]  /*a9b0*/  LEA.HI.X.SX32 R19, R16, R3, 0x1, P5 ;  /* 0x0000000310137211 */ /* 0x001fe400028f0eff */
[----:B------:R-:W4:Y:S01]  /*a9c0*/  LDL.LU R16, [R1+0x9c] ;  /* 0x00009c0001107983 */ /* 0x000f220000300800 */
[----:B------:R-:W-:-:S05]  /*a9d0*/  LEA R20, P4, R13, R2, 0x1 ;  /* 0x000000020d147211 */ /* 0x000fca00078808ff */
[----:B------:R0:W-:Y:S04]  /*a9e0*/  STL [R1+0x2f0], R20 ;  /* 0x0002f01401007387 */ /* 0x0001e80000100800 */
[----:B------:R1:W-:Y:S01]  /*a9f0*/  STL [R1+0x324], R19 ;  /* 0x0003241301007387 */ /* 0x0003e20000100800 */
[-C--:B0-----:R-:W-:Y:S02]  /*aa00*/  LEA R20, P5, R10, R2.reuse, 0x1 ;  /* 0x000000020a147211 */ /* 0x081fe400078a08ff */
[----:B-1----:R-:W-:Y:S02]  /*aa10*/  LEA.HI.X.SX32 R19, R0, R3, 0x1, P6 ;  /* 0x0000000300137211 */ /* 0x002fe400030f0eff */
[----:B------:R-:W4:Y:S04]  /*aa20*/  LDL.LU R0, [R1+0xbc] ;  /* 0x0000bc0001007983 */ /* 0x000f280000300800 */
[----:B------:R0:W-:Y:S04]  /*aa30*/  STL [R1+0x2e8], R20 ;  /* 0x0002e81401007387 */ /* 0x0001e80000100800 */
[----:B------:R1:W-:Y:S01]  /*aa40*/  STL [R1+0x31c], R19 ;  /* 0x00031c1301007387 */ /* 0x0003e20000100800 */
[----:B0-----:R-:W-:-:S02]  /*aa50*/  LEA R20, P6, R7, R2, 0x1 ;  /* 0x0000000207147211 */ /* 0x001fc400078c08ff */
[-C--:B-1----:R-:W-:Y:S02]  /*aa60*/  LEA.HI.X.SX32 R19, R22, R3.reuse, 0x1, P0 ;  /* 0x0000000316137211 */ /* 0x082fe400000f0eff */
[----:B------:R-:W4:Y:S04]  /*aa70*/  LDL.LU R22, [R1+0xc0] ;  /* 0x0000c00001167983 */ /* 0x000f280000300800 */
[----:B------:R-:W-:Y:S04]  /*aa80*/  STL [R1+0x2e0], R20 ;  /* 0x0002e01401007387 */ /* 0x000fe80000100800 */
[----:B------:R0:W-:Y:S02]  /*aa90*/  STL [R1+0x314], R19 ;  /* 0x0003141301007387 */ /* 0x0001e40000100800 */
[----:B0-----:R-:W-:-:S02]  /*aaa0*/  LEA.HI.X.SX32 R19, R9, R3, 0x1, P1 ;  /* 0x0000000309137211 */ /* 0x001fc400008f0eff */
[----:B------:R-:W4:Y:S01]  /*aab0*/  LDL.LU R9, [R1+0xc4] ;  /* 0x0000c40001097983 */ /* 0x000f220000300800 */
[----:B--2---:R-:W-:-:S05]  /*aac0*/  LEA R20, P0, R6, R2, 0x1 ;  /* 0x0000000206147211 */ /* 0x004fca00078008ff */
[----:B------:R0:W-:Y:S04]  /*aad0*/  STL [R1+0x2d8], R20 ;  /* 0x0002d81401007387 */ /* 0x0001e80000100800 */
[----:B------:R1:W-:Y:S01]  /*aae0*/  STL [R1+0x30c], R19 ;  /* 0x00030c1301007387 */ /* 0x0003e20000100800 */
[-C--:B0-----:R-:W-:Y:S02]  /*aaf0*/  LEA R20, P1, R8, R2.reuse, 0x1 ;  /* 0x0000000208147211 */ /* 0x081fe400078208ff */
[----:B-1----:R-:W-:Y:S02]  /*ab00*/  LEA.HI.X.SX32 R19, R17, R3, 0x1, P2 ;  /* 0x0000000311137211 */ /* 0x002fe400010f0eff */
[----:B------:R-:W2:Y:S04]  /*ab10*/  LDL.LU R17, [R1+0xc8] ;  /* 0x0000c80001117983 */ /* 0x000ea80000300800 */
[----:B------:R0:W-:Y:S04]  /*ab20*/  STL [R1+0x2d0], R20 ;  /* 0x0002d01401007387 */ /* 0x0001e80000100800 */
        /* <DEDUP_REMOVED lines=10> */
[----:B------:R0:W-:Y:S02]  /*abd0*/  STL [R1+0x2f4], R19 ;  /* 0x0002f41301007387 */ /* 0x0001e40000100800 */
[----:B0-----:R-:W-:-:S02]  /*abe0*/  LEA.HI.X.SX32 R19, R10, R3, 0x1, P5 ;  /* 0x000000030a137211 */ /* 0x001fc400028f0eff */
[----:B------:R-:W2:Y:S01]  /*abf0*/  LDL.LU R10, [R1+0xec] ;  /* 0x0000ec00010a7983 */ /* 0x000ea20000300800 */
[----:B---3--:R-:W-:-:S05]  /*ac00*/  LEA R20, P4, R5, R2, 0x1 ;  /* 0x0000000205147211 */ /* 0x008fca00078808ff */
[----:B------:R0:W-:Y:S04]  /*ac10*/  STL [R1+0x2b8], R20 ;  /* 0x0002b81401007387 */ /* 0x0001e80000100800 */
[----:B------:R1:W-:Y:S01]  /*ac20*/  STL [R1+0x2ec], R19 ;  /* 0x0002ec1301007387 */ /* 0x0003e20000100800 */
[-C--:B0-----:R-:W-:Y:S02]  /*ac30*/  LEA R20, P5, R11, R2.reuse, 0x1 ;  /* 0x000000020b147211 */ /* 0x081fe400078a08ff */
[----:B-1----:R-:W-:Y:S02]  /*ac40*/  LEA.HI.X.SX32 R19, R7, R3, 0x1, P6 ;  /* 0x0000000307137211 */ /* 0x002fe400030f0eff */
[----:B------:R-:W3:Y:S04]  /*ac50*/  LDL.LU R7, [R1+0xf0] ;  /* 0x0000f00001077983 */ /* 0x000ee80000300800 */
[----:B------:R0:W-:Y:S04]  /*ac60*/  STL [R1+0x2b0], R20 ;  /* 0x0002b01401007387 */ /* 0x0001e80000100800 */
[----:B------:R1:W-:Y:S01]  /*ac70*/  STL [R1+0x2e4], R19 ;  /* 0x0002e41301007387 */ /* 0x0003e20000100800 */
[----:B0-----:R-:W-:-:S02]  /*ac80*/  LEA R20, P6, R12, R2, 0x1 ;  /* 0x000000020c147211 */ /* 0x001fc400078c08ff */
[-C--:B-1----:R-:W-:Y:S02]  /*ac90*/  LEA.HI.X.SX32 R19, R6, R3.reuse, 0x1, P0 ;  /* 0x0000000306137211 */ /* 0x082fe400000f0eff */
        /* <DEDUP_REMOVED lines=30> */
[-C--:B------:R-:W-:Y:S02]  /*ae80*/  LEA.HI.X.SX32 R0, R0, R3.reuse, 0x1, P2 ;  /* 0x0000000300007211 */ /* 0x080fe400010f0eff */
[----:B------:R-:W-:Y:S02]  /*ae90*/  LEA.HI.X.SX32 R9, R9, R3, 0x1, P4 ;  /* 0x0000000309097211 */ /* 0x000fe400020f0eff */
[----:B--2---:R-:W-:-:S05]  /*aea0*/  LEA R20, P5, R17, R2, 0x1 ;  /* 0x0000000211147211 */ /* 0x004fca00078a08ff */
[----:B------:R-:W-:Y:S04]  /*aeb0*/  STL [R1+0x278], R20 ;  /* 0x0002781401007387 */ /* 0x000fe80000100800 */
[----:B------:R0:W-:Y:S02]  /*aec0*/  STL [R1+0x2ac], R19 ;  /* 0x0002ac1301007387 */ /* 0x0001e40000100800 */
[----:B0-----:R-:W-:Y:S02]  /*aed0*/  LEA.HI.X.SX32 R19, R15, R3, 0x1, P0 ;  /* 0x000000030f137211 */ /* 0x001fe400000f0eff */
[-C--:B------:R-:W-:Y:S01]  /*aee0*/  LEA R20, P6, R14, R2.reuse, 0x1 ;  /* 0x000000020e147211 */ /* 0x080fe200078c08ff */
        /* <DEDUP_REMOVED lines=8> */
[----:B0-----:R-:W-:-:S03]  /*af70*/  LEA R20, P1, R10, R2, 0x1 ;  /* 0x000000020a147211 */ /* 0x001fc600078208ff */
[----:B-1----:R-:W2:Y:S04]  /*af80*/  LDL.LU R19, [R1+0x12c] ;  /* 0x00012c0001137983 */ /* 0x002ea80000300800 */
[----:B------:R-:W-:Y:S04]  /*af90*/  STL [R1+0x260], R20 ;  /* 0x0002601401007387 */ /* 0x000fe80000100800 */
[----:B------:R0:W-:Y:S02]  /*afa0*/  STL [R1+0x294], R0 ;  /* 0x0002940001007387 */ /* 0x0001e40000100800 */
[----:B0-----:R-:W-:-:S02]  /*afb0*/  LEA.HI.X.SX32 R0, R22, R3, 0x1, P3 ;  /* 0x0000000316007211 */ /* 0x001fc400018f0eff */
[----:B------:R-:W2:Y:S01]  /*afc0*/  LDL.LU R22, [R1+0x138] ;  /* 0x0001380001167983 */ /* 0x000ea20000300800 */
[----:B---3--:R-:W-:-:S05]  /*afd0*/  LEA R20, P2, R7, R2, 0x1 ;  /* 0x0000000207147211 */ /* 0x008fca00078408ff */
[----:B------:R-:W-:Y:S04]  /*afe0*/  STL [R1+0x258], R20 ;  /* 0x0002581401007387 */ /* 0x000fe80000100800 */
[----:B------:R0:W-:Y:S04]  /*aff0*/  STL [R1+0x28c], R0 ;  /* 0x00028c0001007387 */ /* 0x0001e80000100800 */
[----:B0-----:R-:W3:Y:S01]  /*b000*/  LDL.LU R0, [R1+0x13c] ;  /* 0x00013c0001007983 */ /* 0x001ee20000300800 */
[----:B------:R-:W-:-:S05]  /*b010*/  LEA R20, P3, R6, R2, 0x1 ;  /* 0x0000000206147211 */ /* 0x000fca00078608ff */
[----:B------:R0:W-:Y:S04]  /*b020*/  STL [R1+0x250], R20 ;  /* 0x0002501401007387 */ /* 0x0001e80000100800 */
[----:B------:R1:W-:Y:S01]  /*b030*/  STL [R1+0x284], R9 ;  /* 0x0002840901007387 */ /* 0x0003e20000100800 */
[----:B0-----:R-:W-:Y:S02]  /*b040*/  LEA R20, P4, R8, R2, 0x1 ;  /* 0x0000000208147211 */ /* 0x001fe400078808ff */
        /* <DEDUP_REMOVED lines=8> */
[----:B------:R0:W-:Y:S01]  /*b0d0*/  STL [R1+0x274], R9 ;  /* 0x0002740901007387 */ /* 0x0001e20000100800 */
[----:B------:R-:W-:-:S03]  /*b0e0*/  LEA.HI.X.SX32 R13, R13, R3, 0x1, P0 ;  /* 0x000000030d0d7211 */ /* 0x000fc600000f0eff */
[----:B0-----:R-:W3:Y:S01]  /*b0f0*/  LDL.LU R9, [R1+0x154] ;  /* 0x0001540001097983 */ /* 0x001ee20000300800 */
[----:B----4-:R-:W-:-:S05]  /*b100*/  LEA R20, P6, R4, R2, 0x1 ;  /* 0x0000000204147211 */ /* 0x010fca00078c08ff */
[----:B------:R-:W-:Y:S04]  /*b110*/  STL [R1+0x238], R20 ;  /* 0x0002381401007387 */ /* 0x000fe80000100800 */
[----:B------:R0:W-:Y:S04]  /*b120*/  STL [R1+0x26c], R13 ;  /* 0x00026c0d01007387 */ /* 0x0001e80000100800 */
[----:B0-----:R-:W4:Y:S01]  /*b130*/  LDL.LU R13, [R1+0x15c] ;  /* 0x00015c00010d7983 */ /* 0x001f220000300800 */
[----:B------:R-:W-:Y:S02]  /*b140*/  LEA R20, P0, R5, R2, 0x1 ;  /* 0x0000000205147211 */ /* 0x000fe400078008ff */
[----:B------:R-:W-:-:S03]  /*b150*/  LEA.HI.X.SX32 R10, R10, R3, 0x1, P1 ;  /* 0x000000030a0a7211 */ /* 0x000fc600008f0eff */
[----:B------:R-:W-:Y:S01]  /*b160*/  STL [R1+0x230], R20 ;  /* 0x0002301401007387 */ /* 0x000fe20000100800 */
[----:B------:R-:W-:-:S03]  /*b170*/  LEA.HI.X.SX32 R7, R7, R3, 0x1, P2 ;  /* 0x0000000307077211 */ /* 0x000fc600010f0eff */
[----:B------:R0:W-:Y:S01]  /*b180*/  STL [R1+0x264], R10 ;  /* 0x0002640a01007387 */ /* 0x0001e20000100800 */
[----:B------:R-:W-:-:S03]  /*b190*/  LEA.HI.X.SX32 R6, R6, R3, 0x1, P3 ;  /* 0x0000000306067211 */ /* 0x000fc600018f0eff */
[----:B0-----:R-:W4:Y:S01]  /*b1a0*/  LDL.LU R10, [R1+0x160] ;  /* 0x00016000010a7983 */ /* 0x001f220000300800 */
[----:B------:R-:W-:-:S05]  /*b1b0*/  LEA R20, P1, R11, R2, 0x1 ;  /* 0x000000020b147211 */ /* 0x000fca00078208ff */
[----:B------:R-:W-:Y:S04]  /*b1c0*/  STL [R1+0x228], R20 ;  /* 0x0002281401007387 */ /* 0x000fe80000100800 */
        /* <DEDUP_REMOVED lines=8> */
[-C--:B------:R-:W-:Y:S02]  /*b250*/  LEA.HI.X.SX32 R4, R4, R3.reuse, 0x1, P6 ;  /* 0x0000000304047211 */ /* 0x080fe400030f0eff */
[-C--:B------:R-:W-:Y:S02]  /*b260*/  LEA.HI.X.SX32 R5, R5, R3.reuse, 0x1, P0 ;  /* 0x0000000305057211 */ /* 0x080fe400000f0eff */
[----:B------:R-:W-:Y:S02]  /*b270*/  LEA.HI.X.SX32 R23, R11, R3, 0x1, P1 ;  /* 0x000000030b177211 */ /* 0x000fe400008f0eff */
[----:B--2---:R-:W-:-:S05]  /*b280*/  LEA R20, P3, R15, R2, 0x1 ;  /* 0x000000020f147211 */ /* 0x004fca00078608ff */
[----:B------:R-:W-:Y:S04]  /*b290*/  STL [R1+0x218], R20 ;  /* 0x0002181401007387 */ /* 0x000fe80000100800 */
[----:B------:R0:W-:Y:S04]  /*b2a0*/  STL [R1+0x24c], R8 ;  /* 0x00024c0801007387 */ /* 0x0001e80000100800 */
[----:B0-----:R-:W2:Y:S01]  /*b2b0*/  LDL.LU R8, [R1+0x170] ;  /* 0x0001700001087983 */ /* 0x001ea20000300800 */
[----:B------:R-:W-:-:S05]  /*b2c0*/  LEA R20, P4, R16, R2, 0x1 ;  /* 0x0000000210147211 */ /* 0x000fca00078808ff */
[----:B------:R0:W-:Y:S04]  /*b2d0*/  STL [R1+0x3a8], R20 ;  /* 0x0003a81401007387 */ /* 0x0001e80000100800 */
[----:B------:R1:W-:Y:S01]  /*b2e0*/  STL [R1+0x244], R18 ;  /* 0x0002441201007387 */ /* 0x0003e20000100800 */
[----:B0-----:R-:W-:-:S03]  /*b2f0*/  LEA R20, P5, R19, R2, 0x1 ;  /* 0x0000000213147211 */ /* 0x001fc600078a08ff */
[----:B-1----:R-:W2:Y:S04]  /*b300*/  LDL.LU R18, [R1+0x178] ;  /* 0x0001780001127983 */ /* 0x002ea80000300800 */
[----:B------:R-:W-:Y:S04]  /*b310*/  STL [R1+0x3ac], R20 ;  /* 0x0003ac1401007387 */ /* 0x000fe80000100800 */
[----:B------:R0:W-:Y:S04]  /*b320*/  STL [R1+0x23c], R4 ;  /* 0x00023c0401007387 */ /* 0x0001e80000100800 */
[----:B0-----:R-:W2:Y:S01]  /*b330*/  LDL.LU R4, [R1+0x180] ;  /* 0x0001800001047983 */ /* 0x001ea20000300800 */
[----:B------:R-:W-:-:S05]  /*b340*/  LEA R20, P6, R22, R2, 0x1 ;  /* 0x0000000216147211 */ /* 0x000fca00078c08ff */
[----:B------:R-:W-:Y:S04]  /*b350*/  STL [R1+0x3b0], R20 ;  /* 0x0003b01401007387 */ /* 0x000fe80000100800 */
[----:B------:R0:W-:Y:S04]  /*b360*/  STL [R1+0x234], R5 ;  /* 0x0002340501007387 */ /* 0x0001e80000100800 */
[----:B0-----:R-:W2:Y:S01]  /*b370*/  LDL.LU R5, [R1+0x188] ;  /* 0x0001880001057983 */ /* 0x001ea20000300800 */
[----:B---3--:R-:W-:-:S05]  /*b380*/  LEA R20, P0, R0, R2, 0x1 ;  /* 0x0000000200147211 */ /* 0x008fca00078008ff */
[----:B------:R0:W-:Y:S04]  /*b390*/  STL [R1+0x3b4], R20 ;  /* 0x0003b41401007387 */ /* 0x0001e80000100800 */
[----:B------:R-:W3:Y:S04]  /*b3a0*/  LDL.LU R11, [R1+0x190] ;  /* 0x00019000010b7983 */ /* 0x000ee80000300800 */
[----:B------:R1:W-:Y:S01]  /*b3b0*/  STL [R1+0x22c], R23 ;  /* 0x00022c1701007387 */ /* 0x0003e20000100800 */
[----:B0-----:R-:W-:Y:S02]  /*b3c0*/  LEA R20, P1, R17, R2, 0x1 ;  /* 0x0000000211147211 */ /* 0x001fe400078208ff */
[----:B-1----:R-:W-:-:S03]  /*b3d0*/  LEA.HI.X.SX32 R23, R12, R3, 0x1, P2 ;  /* 0x000000030c177211 */ /* 0x002fc600010f0eff */
        /* <DEDUP_REMOVED lines=13> */
[----:B----4-:R-:W-:Y:S02]  /*b4b0*/  LEA R20, P4, R13, R2, 0x1 ;  /* 0x000000020d147211 */ /* 0x010fe400078808ff */
[----:B0-----:R-:W-:-:S03]  /*b4c0*/  LEA.HI.X.SX32 R23, R19, R3, 0x1, P5 ;  /* 0x0000000313177211 */ /* 0x001fc600028f0eff */
[----:B------:R0:W-:Y:S04]  /*b4d0*/  STL [R1+0x3c4], R20 ;  /* 0x0003c41401007387 */ /* 0x0001e80000100800 */
[----:B------:R-:W-:Y:S01]  /*b4e0*/  STL [R1+0x208], R23 ;  /* 0x0002081701007387 */ /* 0x000fe20000100800 */
[----:B0-----:R-:W-:-:S03]  /*b4f0*/  LEA.HI.X.SX32 R20, R22, R3, 0x1, P6 ;  /* 0x0000000316147211 */ /* 0x001fc600030f0eff */
[----:B------:R-:W4:Y:S01]  /*b500*/  LDL.LU R22, [R1+0x174] ;  /* 0x0001740001167983 */ /* 0x000f220000300800 */
[----:B------:R-:W-:Y:S02]  /*b510*/  LEA R19, P5, R10, R2, 0x1 ;  /* 0x000000020a137211 */ /* 0x000fe400078a08ff */
[----:B------:R-:W-:-:S03]  /*b520*/  LEA.HI.X.SX32 R0, R0, R3, 0x1, P0 ;  /* 0x0000000300007211 */ /* 0x000fc600000f0eff */
[----:B------:R-:W-:Y:S04]  /*b530*/  STL [R1+0x3c8], R19 ;  /* 0x0003c81301007387 */ /* 0x000fe80000100800 */
[----:B------:R0:W-:Y:S04]  /*b540*/  STL [R1+0x200], R20 ;  /* 0x0002001401007387 */ /* 0x0001e80000100800 */
[----:B0-----:R-:W4:Y:S01]  /*b550*/  LDL.LU R20, [R1+0x164] ;  /* 0x0001640001147983 */ /* 0x001f220000300800 */
[----:B------:R-:W-:-:S05]  /*b560*/  LEA R19, P6, R7, R2, 0x1 ;  /* 0x0000000207137211 */ /* 0x000fca00078c08ff */
[----:B------:R-:W-:Y:S04]  /*b570*/  STL [R1+0x3cc], R19 ;  /* 0x0003cc1301007387 */ /* 0x000fe80000100800 */
[----:B------:R0:W-:Y:S02]  /*b580*/  STL [R1+0x1f8], R0 ;  /* 0x0001f80001007387 */ /* 0x0001e40000100800 */
[-C--:B0-----:R-:W-:Y:S02]  /*b590*/  LEA.HI.X.SX32 R0, R17, R3.reuse, 0x1, P1 ;  /* 0x0000000311007211 */ /* 0x081fe400008f0eff */
[----:B------:R-:W-:Y:S01]  /*b5a0*/  LEA R19, P0, R6, R2, 0x1 ;  /* 0x0000000206137211 */ /* 0x000fe200078008ff */
[----:B------:R-:W4:Y:S04]  /*b5b0*/  LDL.LU R17, [R1+0x158] ;  /* 0x0001580001117983 */ /* 0x000f280000300800 */
[----:B------:R-:W-:Y:S04]  /*b5c0*/  STL [R1+0x3d0], R19 ;  /* 0x0003d01301007387 */ /* 0x000fe80000100800 */
[----:B------:R0:W-:Y:S02]  /*b5d0*/  STL [R1+0x1f0], R0 ;  /* 0x0001f00001007387 */ /* 0x0001e40000100800 */
[----:B0-----:R-:W-:-:S02]  /*b5e0*/  LEA.HI.X.SX32 R0, R14, R3, 0x1, P2 ;  /* 0x000000030e007211 */ /* 0x001fc400010f0eff */
[----:B------:R-:W4:Y:S01]  /*b5f0*/  LDL.LU R14, [R1+0x150] ;  /* 0x00015000010e7983 */ /* 0x000f220000300800 */
[----:B--2---:R-:W-:-:S05]  /*b600*/  LEA R19, P1, R8, R2, 0x1 ;  /* 0x0000000208137211 */ /* 0x004fca00078208ff */
[----:B------:R0:W-:Y:S04]  /*b610*/  STL [R1+0x3d4], R19 ;  /* 0x0003d41301007387 */ /* 0x0001e80000100800 */
[----:B------:R1:W-:Y:S04]  /*b620*/  STL [R1+0x1e8], R0 ;  /* 0x0001e80001007387 */ /* 0x0003e80000100800 */
[----:B0-----:R-:W2:Y:S01]  /*b630*/  LDL.LU R19, [R1+0x14c] ;  /* 0x00014c0001137983 */ /* 0x001ea20000300800 */
[----:B------:R-:W-:Y:S02]  /*b640*/  LEA R23, P2, R18, R2, 0x1 ;  /* 0x0000000212177211 */ /* 0x000fe400078408ff */
[----:B-1----:R-:W-:-:S03]  /*b650*/  LEA.HI.X.SX32 R0, R9, R3, 0x1, P3 ;  /* 0x0000000309007211 */ /* 0x002fc600018f0eff */
[----:B------:R0:W-:Y:S01]  /*b660*/  STL [R1+0x3d8], R23 ;  /* 0x0003d81701007387 */ /* 0x0001e20000100800 */
[----:B------:R-:W-:-:S03]  /*b670*/  LEA.HI.X.SX32 R9, R13, R3, 0x1, P4 ;  /* 0x000000030d097211 */ /* 0x000fc600020f0eff */
[----:B------:R1:W-:Y:S01]  /*b680*/  STL [R1+0x1e0], R0 ;  /* 0x0001e00001007387 */ /* 0x0003e20000100800 */
[----:B0-----:R-:W-:-:S05]  /*b690*/  LEA R23, P3, R4, R2, 0x1 ;  /* 0x0000000204177211 */ /* 0x001fca00078608ff */
[----:B------:R-:W-:Y:S04]  /*b6a0*/  STL [R1+0x3dc], R23 ;  /* 0x0003dc1701007387 */ /* 0x000fe80000100800 */
[----:B------:R-:W2:Y:S04]  /*b6b0*/  LDL.LU R13, [R1+0x140] ;  /* 0x00014000010d7983 */ /* 0x000ea80000300800 */
[----:B------:R0:W-:Y:S01]  /*b6c0*/  STL [R1+0x1d8], R9 ;  /* 0x0001d80901007387 */ /* 0x0001e20000100800 */
[----:B-1----:R-:W-:Y:S02]  /*b6d0*/  LEA R0, P4, R5, R2, 0x1 ;  /* 0x0000000205007211 */ /* 0x002fe400078808ff */
[----:B0-----:R-:W-:-:S03]  /*b6e0*/  LEA.HI.X.SX32 R9, R10, R3, 0x1, P5 ;  /* 0x000000030a097211 */ /* 0x001fc600028f0eff */
[----:B------:R3:W-:Y:S04]  /*b6f0*/  STL [R1+0x3e0], R0 ;  /* 0x0003e00001007387 */ /* 0x0007e80000100800 */
[----:B------:R-:W2:Y:S01]  /*b700*/  LDL.LU R10, [R1+0x134] ;  /* 0x00013400010a7983 */ /* 0x000ea20000300800 */
[----:B---3--:R-:W-:-:S03]  /*b710*/  LEA R0, P5, R11, R2, 0x1 ;  /* 0x000000020b007211 */ /* 0x008fc600078a08ff */
[----:B------:R0:W-:Y:S04]  /*b720*/  STL [R1+0x1d0], R9 ;  /* 0x0001d00901007387 */ /* 0x0001e80000100800 */
[----:B------:R1:W-:Y:S01]  /*b730*/  STL [R1+0x3e4], R0 ;  /* 0x0003e40001007387 */ /* 0x0003e20000100800 */
[----:B0-----:R-:W-:-:S03]  /*b740*/  LEA.HI.X.SX32 R9, R7, R3, 0x1, P6 ;  /* 0x0000000307097211 */ /* 0x001fc600030f0eff */
[----:B-1----:R-:W3:Y:S01]  /*b750*/  LDL.LU R0, [R1+0x130] ;  /* 0x0001300001007983 */ /* 0x002ee20000300800 */
[----:B------:R-:W-:-:S03]  /*b760*/  LEA R7, P6, R12, R2, 0x1 ;  /* 0x000000020c077211 */ /* 0x000fc600078c08ff */
[----:B------:R0:W-:Y:S04]  /*b770*/  STL [R1+0x1c8], R9 ;  /* 0x0001c80901007387 */ /* 0x0001e80000100800 */
[----:B------:R1:W-:Y:S01]  /*b780*/  STL [R1+0x3e8], R7 ;  /* 0x0003e80701007387 */ /* 0x0003e20000100800 */
[----:B0-----:R-:W-:-:S03]  /*b790*/  LEA.HI.X.SX32 R9, R6, R3, 0x1, P0 ;  /* 0x0000000306097211 */ /* 0x001fc600000f0eff */
[----:B-1----:R-:W3:Y:S01]  /*b7a0*/  LDL.LU R7, [R1+0x128] ;  /* 0x0001280001077983 */ /* 0x002ee20000300800 */
[----:B------:R-:W-:-:S03]  /*b7b0*/  LEA R6, P0, R15, R2, 0x1 ;  /* 0x000000020f067211 */ /* 0x000fc600078008ff */
[----:B------:R-:W-:Y:S04]  /*b7c0*/  STL [R1+0x1c0], R9 ;  /* 0x0001c00901007387 */ /* 0x000fe80000100800 */
[----:B------:R0:W-:Y:S04]  /*b7d0*/  STL [R1+0x3ec], R6 ;  /* 0x0003ec0601007387 */ /* 0x0001e80000100800 */
[----:B0-----:R-:W3:Y:S01]  /*b7e0*/  LDL.LU R6, [R1+0x124] ;  /* 0x0001240001067983 */ /* 0x001ee20000300800 */
[----:B------:R-:W-:Y:S02]  /*b7f0*/  LEA.HI.X.SX32 R9, R8, R3, 0x1, P1 ;  /* 0x0000000308097211 */ /* 0x000fe400008f0eff */
[----:B------:R-:W-:-:S03]  /*b800*/  LEA R8, P1, R16, R2, 0x1 ;  /* 0x0000000210087211 */ /* 0x000fc600078208ff */
[----:B------:R-:W-:Y:S04]  /*b810*/  STL [R1+0x1bc], R9 ;  /* 0x0001bc0901007387 */ /* 0x000fe80000100800 */
[----:B------:R0:W-:Y:S01]  /*b820*/  STL [R1+0x3f0], R8 ;  /* 0x0003f00801007387 */ /* 0x0001e20000100800 */
[----:B------:R-:W-:-:S03]  /*b830*/  LEA.HI.X.SX32 R18, R18, R3, 0x1, P2 ;  /* 0x0000000312127211 */ /* 0x000fc600010f0eff */
[----:B0-----:R-:W3:Y:S01]  /*b840*/  LDL.LU R8, [R1+0x11c] ;  /* 0x00011c0001087983 */ /* 0x001ee20000300800 */
[----:B------:R-:W-:-:S03]  /*b850*/  LEA.HI.X.SX32 R4, R4, R3, 0x1, P3 ;  /* 0x0000000304047211 */ /* 0x000fc600018f0eff */
[----:B------:R0:W-:Y:S01]  /*b860*/  STL [R1+0x1c4], R18 ;  /* 0x0001c41201007387 */ /* 0x0001e20000100800 */
[----:B----4-:R-:W-:-:S03]  /*b870*/  LEA R9, P2, R22, R2, 0x1 ;  /* 0x0000000216097211 */ /* 0x010fc600078408ff */
[----:B0-----:R-:W4:Y:S04]  /*b880*/  LDL.LU R18, [R1+0x110] ;  /* 0x0001100001127983 */ /* 0x001f280000300800 */
[----:B------:R-:W-:Y:S04]  /*b890*/  STL [R1+0x3f4], R9 ;  /* 0x0003f40901007387 */ /* 0x000fe80000100800 */
[----:B------:R0:W-:Y:S04]  /*b8a0*/  STL [R1+0x1cc], R4 ;  /* 0x0001cc0401007387 */ /* 0x0001e80000100800 */
[----:B0-----:R-:W4:Y:S01]  /*b8b0*/  LDL.LU R4, [R1+0x104] ;  /* 0x0001040001047983 */ /* 0x001f220000300800 */
[----:B------:R-:W-:-:S02]  /*b8c0*/  LEA.HI.X.SX32 R5, R5, R3, 0x1, P4 ;  /* 0x0000000305057211 */ /* 0x000fc400020f0eff */
[----:B------:R-:W-:Y:S02]  /*b8d0*/  LEA R9, P3, R20, R2, 0x1 ;  /* 0x0000000214097211 */ /* 0x000fe400078608ff */
[----:B------:R-:W-:-:S03]  /*b8e0*/  LEA.HI.X.SX32 R23, R11, R3, 0x1, P5 ;  /* 0x000000030b177211 */ /* 0x000fc600028f0eff */
[----:B------:R-:W-:Y:S04]  /*b8f0*/  STL [R1+0x3f8], R9 ;  /* 0x0003f80901007387 */ /* 0x000fe80000100800 */
[----:B------:R0:W-:Y:S04]  /*b900*/  STL [R1+0x1d4], R5 ;  /* 0x0001d40501007387 */ /* 0x0001e80000100800 */
[----:B0-----:R-:W4:Y:S01]  /*b910*/  LDL.LU R5, [R1+0xe8] ;  /* 0x0000e80001057983 */ /* 0x001f220000300800 */
[----:B------:R-:W-:-:S05]  /*b920*/  LEA R9, P4, R17, R2, 0x1 ;  /* 0x0000000211097211 */ /* 0x000fca00078808ff */
[----:B------:R0:W-:Y:S01]  /*b930*/  STL [R1+0x3fc], R9 ;  /* 0x0003fc0901007387 */ /* 0x0001e20000100800 */
[----:B------:R-:W-:-:S03]  /*b940*/  LEA.HI.X.SX32 R15, R15, R3, 0x1, P0 ;  /* 0x000000030f0f7211 */ /* 0x000fc600000f0eff */
[----:B0-----:R-:W4:Y:S04]  /*b950*/  LDL.LU R9, [R1+0xe0] ;  /* 0x0000e00001097983 */ /* 0x001f280000300800 */
[----:B------:R0:W-:Y:S01]  /*b960*/  STL [R1+0x1dc], R23 ;  /* 0x0001dc1701007387 */ /* 0x0001e20000100800 */
[----:B------:R-:W-:-:S05]  /*b970*/  LEA R11, P5, R14, R2, 0x1 ;  /* 0x000000020e0b7211 */ /* 0x000fca00078a08ff */
[----:B------:R1:W-:Y:S01]  /*b980*/  STL [R1+0x400], R11 ;  /* 0x0004000b01007387 */ /* 0x0003e20000100800 */
[----:B0-----:R-:W-:-:S03]  /*b990*/  LEA.HI.X.SX32 R23, R12, R3, 0x1, P6 ;  /* 0x000000030c177211 */ /* 0x001fc600030f0eff */
[----:B-1----:R-:W4:Y:S04]  /*b9a0*/  LDL.LU R11, [R1+0xdc] ;  /* 0x0000dc00010b7983 */ /* 0x002f280000300800 */
[----:B------:R-:W-:Y:S01]  /*b9b0*/  STL [R1+0x1e4], R23 ;  /* 0x0001e41701007387 */ /* 0x000fe20000100800 */
[-C--:B------:R-:W-:Y:S02]  /*b9c0*/  LEA.HI.X.SX32 R16, R16, R3.reuse, 0x1, P1 ;  /* 0x0000000310107211 */ /* 0x080fe400008f0eff */
[-C--:B------:R-:W-:Y:S02]  /*b9d0*/  LEA.HI.X.SX32 R22, R22, R3.reuse, 0x1, P2 ;  /* 0x0000000316167211 */ /* 0x080fe400010f0eff */
[-C--:B------:R-:W-:Y:S02]  /*b9e0*/  LEA.HI.X.SX32 R27, R20, R3.reuse, 0x1, P3 ;  /* 0x00000003141b7211 */ /* 0x080fe400018f0eff */
[----:B------:R-:W-:-:S02]  /*b9f0*/  LEA.HI.X.SX32 R20, R17, R3, 0x1, P4 ;  /* 0x0000000311147211 */ /* 0x000fc400020f0eff */
[----:B--2---:R-:W-:-:S05]  /*ba00*/  LEA R12, P6, R19, R2, 0x1 ;  /* 0x00000002130c7211 */ /* 0x004fca00078c08ff */
[----:B------:R0:W-:Y:S04]  /*ba10*/  STL [R1+0x404], R12 ;  /* 0x0004040c01007387 */ /* 0x0001e80000100800 */
[----:B0-----:R-:W2:Y:S04]  /*ba20*/  LDL.LU R12, [R1+0xd8] ;  /* 0x0000d800010c7983 */ /* 0x001ea80000300800 */
[----:B------:R0:W-:Y:S04]  /*ba30*/  STL [R1+0x1ec], R15 ;  /* 0x0001ec0f01007387 */ /* 0x0001e80000100800 */
[----:B0-----:R-:W2:Y:S01]  /*ba40*/  LDL.LU R15, [R1+0xd4] ;  /* 0x0000d400010f7983 */ /* 0x001ea20000300800 */
[----:B------:R-:W-:-:S05]  /*ba50*/  LEA R23, P0, R13, R2, 0x1 ;  /* 0x000000020d177211 */ /* 0x000fca00078008ff */
        /* <DEDUP_REMOVED lines=9> */
[----:B------:R-:W-:Y:S04]  /*baf0*/  STL [R1+0x204], R27 ;  /* 0x0002041b01007387 */ /* 0x000fe80000100800 */
[----:B------:R-:W3:Y:S01]  /*bb00*/  LDL.LU R17, [R1+0xb4] ;  /* 0x0000b40001117983 */ /* 0x000ee20000300800 */
[----:B0-----:R-:W-:-:S05]  /*bb10*/  LEA R23, P3, R7, R2, 0x1 ;  /* 0x0000000207177211 */ /* 0x001fca00078608ff */
[----:B------:R0:W-:Y:S04]  /*bb20*/  STL [R1+0x424], R23 ;  /* 0x0004241701007387 */ /* 0x0001e80000100800 */
[----:B------:R1:W-:Y:S01]  /*bb30*/  STL [R1+0x20c], R20 ;  /* 0x00020c1401007387 */ /* 0x0003e20000100800 */
[----:B0-----:R-:W-:Y:S02]  /*bb40*/  LEA.HI.X.SX32 R23, R14, R3, 0x1, P5 ;  /* 0x000000030e177211 */ /* 0x001fe400028f0eff */
[----:B------:R-:W-:-:S05]  /*bb50*/  LEA R27, P4, R6, R2, 0x1 ;  /* 0x00000002061b7211 */ /* 0x000fca00078808ff */
[----:B------:R-:W-:Y:S04]  /*bb60*/  STL [R1+0x42c], R27 ;  /* 0x00042c1b01007387 */ /* 0x000fe80000100800 */
[----:B------:R-:W3:Y:S04]  /*bb70*/  LDL.LU R14, [R1+0xb0] ;  /* 0x0000b000010e7983 */ /* 0x000ee80000300800 */
[----:B------:R0:W-:Y:S01]  /*bb80*/  STL [R1+0x214], R23 ;  /* 0x0002141701007387 */ /* 0x0001e20000100800 */
[----:B-1----:R-:W-:Y:S02]  /*bb90*/  LEA R20, P5, R8, R2, 0x1 ;  /* 0x0000000208147211 */ /* 0x002fe400078a08ff */
[----:B0-----:R-:W-:-:S03]  /*bba0*/  LEA.HI.X.SX32 R23, R19, R3, 0x1, P6 ;  /* 0x0000000313177211 */ /* 0x001fc600030f0eff */
[----:B------:R4:W-:Y:S01]  /*bbb0*/  STL [R1+0x434], R20 ;  /* 0x0004341401007387 */ /* 0x0009e20000100800 */
[----:B------:R-:W-:-:S03]  /*bbc0*/  LEA.HI.X.SX32 R19, R13, R3, 0x1, P0 ;  /* 0x000000030d137211 */ /* 0x000fc600000f0eff */
[----:B------:R0:W-:Y:S04]  /*bbd0*/  STL [R1+0x37c], R23 ;  /* 0x00037c1701007387 */ /* 0x0001e80000100800 */
[----:B------:R-:W3:Y:S01]  /*bbe0*/  LDL.LU R13, [R1+0xac] ;  /* 0x0000ac00010d7983 */ /* 0x000ee20000300800 */
[----:B----4-:R-:W-:-:S05]  /*bbf0*/  LEA R20, P6, R18, R2, 0x1 ;  /* 0x0000000212147211 */ /* 0x010fca00078c08ff */
[----:B------:R1:W-:Y:S04]  /*bc00*/  STL [R1+0x43c], R20 ;  /* 0x00043c1401007387 */ /* 0x0003e80000100800 */
[----:B------:R4:W-:Y:S01]  /*bc10*/  STL [R1+0x384], R19 ;  /* 0x0003841301007387 */ /* 0x0009e20000100800 */
[----:B0-----:R-:W-:Y:S02]  /*bc20*/  LEA R23, P0, R4, R2, 0x1 ;  /* 0x0000000204177211 */ /* 0x001fe400078008ff */
[----:B-1----:R-:W-:-:S03]  /*bc30*/  LEA.HI.X.SX32 R20, R10, R3, 0x1, P1 ;  /* 0x000000030a147211 */ /* 0x002fc600008f0eff */
[----:B------:R-:W-:Y:S04]  /*bc40*/  STL [R1+0x444], R23 ;  /* 0x0004441701007387 */ /* 0x000fe80000100800 */
[----:B------:R-:W3:Y:S04]  /*bc50*/  LDL.LU R10, [R1+0xa8] ;  /* 0x0000a800010a7983 */ /* 0x000ee80000300800 */
[----:B------:R0:W-:Y:S01]  /*bc60*/  STL [R1+0x38c], R20 ;  /* 0x00038c1401007387 */ /* 0x0001e20000100800 */
[----:B----4-:R-:W-:Y:S02]  /*bc70*/  LEA R19, P1, R5, R2, 0x1 ;  /* 0x0000000205137211 */ /* 0x010fe400078208ff */
[----:B0-----:R-:W-:-:S03]  /*bc80*/  LEA.HI.X.SX32 R20, R0, R3, 0x1, P2 ;  /* 0x0000000300147211 */ /* 0x001fc600010f0eff */
[----:B------:R0:W-:Y:S01]  /*bc90*/  STL [R1+0x44c], R19 ;  /* 0x00044c1301007387 */ /* 0x0001e20000100800 */
[----:B------:R-:W-:-:S03]  /*bca0*/  LEA.HI.X.SX32 R0, R7, R3, 0x1, P3 ;  /* 0x0000000307007211 */ /* 0x000fc600018f0eff */
[----:B------:R-:W-:Y:S04]  /*bcb0*/  STL [R1+0x394], R20 ;  /* 0x0003941401007387 */ /* 0x000fe80000100800 */
[----:B------:R-:W4:Y:S01]  /*bcc0*/  LDL.LU R7, [R1+0xa4] ;  /* 0x0000a40001077983 */ /* 0x000f220000300800 */
[----:B0-----:R-:W-:Y:S02]  /*bcd0*/  LEA R19, P2, R9, R2, 0x1 ;  /* 0x0000000209137211 */ /* 0x001fe400078408ff */
[----:B------:R-:W-:-:S03]  /*bce0*/  LEA.HI.X.SX32 R8, R8, R3, 0x1, P5 ;  /* 0x0000000308087211 */ /* 0x000fc600028f0eff */
[----:B------:R0:W-:Y:S04]  /*bcf0*/  STL [R1+0x454], R19 ;  /* 0x0004541301007387 */ /* 0x0001e80000100800 */
[----:B------:R2:W-:Y:S01]  /*bd00*/  STL [R1+0x39c], R0 ;  /* 0x00039c0001007387 */ /* 0x0005e20000100800 */
[----:B0-----:R-:W-:Y:S02]  /*bd10*/  LEA.HI.X.SX32 R19, R6, R3, 0x1, P4 ;  /* 0x0000000306137211 */ /* 0x001fe400020f0eff */
[----:B------:R-:W-:-:S05]  /*bd20*/  LEA R20, P3, R11, R2, 0x1 ;  /* 0x000000020b147211 */ /* 0x000fca00078608ff */
[----:B------:R-:W-:Y:S04]  /*bd30*/  STL [R1+0x45c], R20 ;  /* 0x00045c1401007387 */ /* 0x000fe80000100800 */
[----:B------:R-:W4:Y:S04]  /*bd40*/  LDL.LU R6, [R1+0xa0] ;  /* 0x0000a00001067983 */ /* 0x000f280000300800 */
[----:B------:R0:W-:Y:S01]  /*bd50*/  STL [R1+0x408], R19 ;  /* 0x0004081301007387 */ /* 0x0001e20000100800 */
[-C--:B------:R-:W-:Y:S02]  /*bd60*/  LEA.HI.X.SX32 R4, R4, R3.reuse, 0x1, P0 ;  /* 0x0000000304047211 */ /* 0x080fe400000f0eff */
[----:B------:R-:W-:-:S02]  /*bd70*/  LEA.HI.X.SX32 R5, R5, R3, 0x1, P1 ;  /* 0x0000000305057211 */ /* 0x000fc400008f0eff */
[----:B------:R-:W-:Y:S02]  /*bd80*/  LEA.HI.X.SX32 R9, R9, R3, 0x1, P2 ;  /* 0x0000000309097211 */ /* 0x000fe400010f0eff */
[----:B--2---:R-:W-:-:S05]  /*bd90*/  LEA R0, P4, R12, R2, 0x1 ;  /* 0x000000020c007211 */ /* 0x004fca00078808ff */
[----:B------:R1:W-:Y:S04]  /*bda0*/  STL [R1+0x464], R0 ;  /* 0x0004640001007387 */ /* 0x0003e80000100800 */
[----:B------:R2:W-:Y:S01]  /*bdb0*/  STL [R1+0x410], R8 ;  /* 0x0004100801007387 */ /* 0x0005e20000100800 */
[-C--:B0-----:R-:W-:Y:S02]  /*bdc0*/  LEA R19, P5, R15, R2.reuse, 0x1 ;  /* 0x000000020f137211 */ /* 0x081fe400078a08ff */
[----:B-1----:R-:W-:Y:S01]  /*bdd0*/  LEA.HI.X.SX32 R0, R18, R3, 0x1, P6 ;  /* 0x0000000312007211 */ /* 0x002fe200030f0eff */
[----:B--2---:R-:W2:Y:S04]  /*bde0*/  LDL.LU R8, [R1+0x8c] ;  /* 0x00008c0001087983 */ /* 0x004ea80000300800 */
[----:B------:R-:W-:Y:S04]  /*bdf0*/  STL [R1+0x46c], R19 ;  /* 0x00046c1301007387 */ /* 0x000fe80000100800 */
[----:B------:R-:W-:Y:S01]  /*be00*/  STL [R1+0x418], R0 ;  /* 0x0004180001007387 */ /* 0x000fe20000100800 */
[----:B------:R-:W-:-:S05]  /*be10*/  LEA R18, P6, R16, R2, 0x1 ;  /* 0x0000000210127211 */ /* 0x000fca00078c08ff */
[----:B------:R0:W-:Y:S04]  /*be20*/  STL [R1+0x478], R18 ;  /* 0x0004781201007387 */ /* 0x0001e80000100800 */
[----:B0-----:R-:W2:Y:S01]  /*be30*/  LDL.LU R18, [R1+0x80] ;  /* 0x0000800001127983 */ /* 0x001ea20000300800 */
[----:B------:R-:W-:-:S03]  /*be40*/  LEA R0, P0, R22, R2, 0x1 ;  /* 0x0000000216007211 */ /* 0x000fc600078008ff */
[----:B------:R0:W-:Y:S04]  /*be50*/  STL [R1+0x420], R4 ;  /* 0x0004200401007387 */ /* 0x0001e80000100800 */
[----:B------:R3:W-:Y:S04]  /*be60*/  STL [R1+0x47c], R0 ;  /* 0x00047c0001007387 */ /* 0x0007e80000100800 */
[----:B0-----:R-:W2:Y:S04]  /*be70*/  LDL.LU R4, [R1+0x7c] ;  /* 0x00007c0001047983 */ /* 0x001ea80000300800 */
[----:B------:R0:W-:Y:S01]  /*be80*/  STL [R1+0x428], R5 ;  /* 0x0004280501007387 */ /* 0x0001e20000100800 */
[----:B---3--:R-:W-:-:S03]  /*be90*/  LEA R0, P1, R17, R2, 0x1 ;  /* 0x0000000211007211 */ /* 0x008fc600078208ff */
[----:B0-----:R-:W3:Y:S04]  /*bea0*/  LDL.LU R5, [R1+0x78] ;  /* 0x0000780001057983 */ /* 0x001ee80000300800 */
[----:B------:R0:W-:Y:S04]  /*beb0*/  STL [R1+0x484], R0 ;  /* 0x0004840001007387 */ /* 0x0001e80000100800 */
[----:B------:R-:W3:Y:S04]  /*bec0*/  LDL.LU R29, [R1+0x74] ;  /* 0x00007400011d7983 */ /* 0x000ee80000300800 */
[----:B------:R1:W-:Y:S04]  /*bed0*/  STL [R1+0x430], R9 ;  /* 0x0004300901007387 */ /* 0x0003e80000100800 */
[----:B------:R-:W3:Y:S01]  /*bee0*/  LDL.LU R28, [R1+0x6c] ;  /* 0x00006c00011c7983 */ /* 0x000ee20000300800 */
[----:B0-----:R-:W-:-:S02]  /*bef0*/  LEA R0, P2, R14, R2, 0x1 ;  /* 0x000000020e007211 */ /* 0x001fc400078408ff */
[----:B-1----:R-:W-:-:S03]  /*bf00*/  LEA.HI.X.SX32 R9, R11, R3, 0x1, P3 ;  /* 0x000000030b097211 */ /* 0x002fc600018f0eff */
        /* <DEDUP_REMOVED lines=8> */
[----:B------:R-:W-:Y:S04]  /*bf90*/  STL [R1+0x440], R9 ;  /* 0x0004400901007387 */ /* 0x000fe80000100800 */
[----:B------:R-:W3:Y:S01]  /*bfa0*/  LDL.LU R19, [R1+0x4c] ;  /* 0x00004c0001137983 */ /* 0x000ee20000300800 */
[----:B0-----:R-:W-:-:S05]  /*bfb0*/  LEA R0, P4, R10, R2, 0x1 ;  /* 0x000000020a007211 */ /* 0x001fca00078808ff */
[----:B------:R0:W-:Y:S04]  /*bfc0*/  STL [R1+0x49c], R0 ;  /* 0x00049c0001007387 */ /* 0x0001e80000100800 */
[----:B0-----:R-:W3:Y:S01]  /*bfd0*/  LDL.LU R0, [R1+0x3c] ;  /* 0x00003c0001007983 */ /* 0x001ee20000300800 */
[-C--:B------:R-:W-:Y:S02]  /*bfe0*/  LEA.HI.X.SX32 R9, R15, R3.reuse, 0x1, P5 ;  /* 0x000000030f097211 */ /* 0x080fe400028f0eff */
[----:B------:R-:W-:-:S03]  /*bff0*/  LEA.HI.X.SX32 R12, R16, R3, 0x1, P6 ;  /* 0x00000003100c7211 */ /* 0x000fc600030f0eff */
[----:B------:R0:W-:Y:S01]  /*c000*/  STL [R1+0x448], R9 ;  /* 0x0004480901007387 */ /* 0x0001e20000100800 */
[----:B----4-:R-:W-:Y:S02]  /*c010*/  LEA R11, P5, R7, R2, 0x1 ;  /* 0x00000002070b7211 */ /* 0x010fe400078a08ff */
[-C--:B------:R-:W-:Y:S01]  /*c020*/  LEA.HI.X.SX32 R16, R22, R3.reuse, 0x1, P0 ;  /* 0x0000000316107211 */ /* 0x080fe200000f0eff */
[----:B0-----:R-:W4:Y:S04]  /*c030*/  LDL.LU R9, [R1+0x30] ;  /* 0x0000300001097983 */ /* 0x001f280000300800 */
[----:B------:R0:W-:Y:S01]  /*c040*/  STL [R1+0x4a4], R11 ;  /* 0x0004a40b01007387 */ /* 0x0001e20000100800 */
[----:B------:R-:W-:-:S03]  /*c050*/  LEA.HI.X.SX32 R17, R17, R3, 0x1, P1 ;  /* 0x0000000311117211 */ /* 0x000fc600008f0eff */
[----:B0-----:R-:W4:Y:S04]  /*c060*/  LDL.LU R11, [R1+0x20] ;  /* 0x00002000010b7983 */ /* 0x001f280000300800 */
[----:B------:R0:W-:Y:S04]  /*c070*/  STL [R1+0x450], R12 ;  /* 0x0004500c01007387 */ /* 0x0001e80000100800 */
[----:B0-----:R-:W4:Y:S01]  /*c080*/  LDL.LU R12, [R1+0x1c] ;  /* 0x00001c00010c7983 */ /* 0x001f220000300800 */
[----:B------:R-:W-:-:S05]  /*c090*/  LEA R15, P6, R6, R2, 0x1 ;  /* 0x00000002060f7211 */ /* 0x000fca00078c08ff */
[----:B------:R0:W-:Y:S01]  /*c0a0*/  STL [R1+0x4ac], R15 ;  /* 0x0004ac0f01007387 */ /* 0x0001e20000100800 */
[----:B------:R-:W-:-:S03]  /*c0b0*/  LEA.HI.X.SX32 R14, R14, R3, 0x1, P2 ;  /* 0x000000030e0e7211 */ /* 0x000fc600010f0eff */
[----:B0-----:R-:W4:Y:S04]  /*c0c0*/  LDL.LU R15, [R1+0x18] ;  /* 0x00001800010f7983 */ /* 0x001f280000300800 */
[----:B------:R0:W-:Y:S04]  /*c0d0*/  STL [R1+0x458], R16 ;  /* 0x0004581001007387 */ /* 0x0001e80000100800 */
[----:B0-----:R-:W4:Y:S01]  /*c0e0*/  LDL.LU R16, [R1+0x14] ;  /* 0x0000140001107983 */ /* 0x001f220000300800 */
[-C--:B------:R-:W-:Y:S02]  /*c0f0*/  LEA.HI.X.SX32 R13, R13, R3.reuse, 0x1, P3 ;  /* 0x000000030d0d7211 */ /* 0x080fe400018f0eff */
[----:B------:R-:W-:-:S02]  /*c100*/  LEA.HI.X.SX32 R10, R10, R3, 0x1, P4 ;  /* 0x000000030a0a7211 */ /* 0x000fc400020f0eff */
[-C--:B------:R-:W-:Y:S02]  /*c110*/  LEA.HI.X.SX32 R7, R7, R3.reuse, 0x1, P5 ;  /* 0x0000000307077211 */ /* 0x080fe400028f0eff */
[----:B------:R-:W-:Y:S02]  /*c120*/  LEA.HI.X.SX32 R6, R6, R3, 0x1, P6 ;  /* 0x0000000306067211 */ /* 0x000fe400030f0eff */
[----:B--2---:R-:W-:-:S05]  /*c130*/  LEA R22, P0, R8, R2, 0x1 ;  /* 0x0000000208167211 */ /* 0x004fca00078008ff */
[----:B------:R0:W-:Y:S04]  /*c140*/  STL [R1+0x4b4], R22 ;  /* 0x0004b41601007387 */ /* 0x0001e80000100800 */
[----:B0-----:R-:W2:Y:S04]  /*c150*/  LDL.LU R22, [R1+0x10] ;  /* 0x0000100001167983 */ /* 0x001ea80000300800 */
[----:B------:R0:W-:Y:S02]  /*c160*/  STL [R1+0x460], R17 ;  /* 0x0004601101007387 */ /* 0x0001e40000100800 */
[----:B0-----:R-:W-:-:S05]  /*c170*/  LEA R17, P1, R18, R2, 0x1 ;  /* 0x0000000212117211 */ /* 0x001fca00078208ff */
[----:B------:R0:W-:Y:S04]  /*c180*/  STL [R1+0x4bc], R17 ;  /* 0x0004bc1101007387 */ /* 0x0001e80000100800 */
[----:B0-----:R-:W2:Y:S04]  /*c190*/  LDL.LU R17, [R1+0x6b4] ;  /* 0x0006b40001117983 */ /* 0x001ea80000300800 */
[----:B------:R0:W-:Y:S02]  /*c1a0*/  STL [R1+0x468], R14 ;  /* 0x0004680e01007387 */ /* 0x0001e40000100800 */
[----:B0-----:R-:W-:-:S05]  /*c1b0*/  LEA R14, P2, R4, R2, 0x1 ;  /* 0x00000002040e7211 */ /* 0x001fca00078408ff */
[----:B------:R0:W-:Y:S04]  /*c1c0*/  STL [R1+0x4c4], R14 ;  /* 0x0004c40e01007387 */ /* 0x0001e80000100800 */
[----:B0-----:R-:W2:Y:S04]  /*c1d0*/  LDL.LU R14, [R1+0x6b0] ;  /* 0x0006b000010e7983 */ /* 0x001ea80000300800 */
[----:B------:R3:W-:Y:S02]  /*c1e0*/  STL [R1+0x474], R13 ;  /* 0x0004740d01007387 */ /* 0x0007e40000100800 */
[----:B---3--:R-:W-:-:S05]  /*c1f0*/  LEA R13, P3, R5, R2, 0x1 ;  /* 0x00000002050d7211 */ /* 0x008fca00078608ff */
[----:B------:R0:W-:Y:S04]  /*c200*/  STL [R1+0x4cc], R13 ;  /* 0x0004cc0d01007387 */ /* 0x0001e80000100800 */
[----:B0-----:R-:W3:Y:S04]  /*c210*/  LDL.LU R13, [R1+0x6ac] ;  /* 0x0006ac00010d7983 */ /* 0x001ee80000300800 */
[----:B------:R0:W-:Y:S02]  /*c220*/  STL [R1+0x480], R10 ;  /* 0x0004800a01007387 */ /* 0x0001e40000100800 */
[----:B0-----:R-:W-:-:S05]  /*c230*/  LEA R10, P4, R29, R2, 0x1 ;  /* 0x000000021d0a7211 */ /* 0x001fca00078808ff */
[----:B------:R0:W-:Y:S04]  /*c240*/  STL [R1+0x4d4], R10 ;  /* 0x0004d40a01007387 */ /* 0x0001e80000100800 */
[----:B0-----:R-:W3:Y:S04]  /*c250*/  LDL.LU R10, [R1+0x6a8] ;  /* 0x0006a800010a7983 */ /* 0x001ee80000300800 */
[----:B------:R0:W-:Y:S02]  /*c260*/  STL [R1+0x488], R7 ;  /* 0x0004880701007387 */ /* 0x0001e40000100800 */
[----:B0-----:R-:W-:-:S05]  /*c270*/  LEA R7, P5, R28, R2, 0x1 ;  /* 0x000000021c077211 */ /* 0x001fca00078a08ff */
[----:B------:R0:W-:Y:S01]  /*c280*/  STL [R1+0x4dc], R7 ;  /* 0x0004dc0701007387 */ /* 0x0001e20000100800 */
[----:B------:R-:W-:-:S03]  /*c290*/  LEA.HI.X.SX32 R8, R8, R3, 0x1, P0 ;  /* 0x0000000308087211 */ /* 0x000fc600000f0eff */
        /* <DEDUP_REMOVED lines=18> */
[----:B------:R0:W-:Y:S04]  /*c3c0*/  STL [R1+0x4fc], R4 ;  /* 0x0004fc0401007387 */ /* 0x0001e80000100800 */
[----:B0-----:R-:W3:Y:S04]  /*c3d0*/  LDL.LU R4, [R1+0x694] ;  /* 0x0006940001047983 */ /* 0x001ee80000300800 */
[----:B------:R0:W-:Y:S02]  /*c3e0*/  STL [R1+0x4b0], R5 ;  /* 0x0004b00501007387 */ /* 0x0001e40000100800 */
[----:B0-----:R-:W-:-:S05]  /*c3f0*/  LEA R5, P3, R0, R2, 0x1 ;  /* 0x0000000200057211 */ /* 0x001fca00078608ff */
[----:B------:R0:W-:Y:S04]  /*c400*/  STL [R1+0x504], R5 ;  /* 0x0005040501007387 */ /* 0x0001e80000100800 */
[----:B0-----:R-:W3:Y:S01]  /*c410*/  LDL.LU R5, [R1+0x690] ;  /* 0x0006900001057983 */ /* 0x001ee20000300800 */
[----:B------:R-:W-:-:S05]  /*c420*/  LEA.HI.X.SX32 R29, R29, R3, 0x1, P4 ;  /* 0x000000031d1d7211 */ /* 0x000fca00020f0eff */
[----:B------:R4:W-:Y:S02]  /*c430*/  STL [R1+0x4b8], R29 ;  /* 0x0004b81d01007387 */ /* 0x0009e40000100800 */
[----:B----4-:R-:W-:-:S05]  /*c440*/  LEA R29, P4, R9, R2, 0x1 ;  /* 0x00000002091d7211 */ /* 0x010fca00078808ff */
[----:B------:R0:W-:Y:S02]  /*c450*/  STL [R1+0x50c], R29 ;  /* 0x00050c1d01007387 */ /* 0x0001e40000100800 */
[----:B0-----:R-:W-:Y:S02]  /*c460*/  LEA.HI.X.SX32 R29, R28, R3, 0x1, P5 ;  /* 0x000000031c1d7211 */ /* 0x001fe400028f0eff */
[----:B------:R-:W-:-:S03]  /*c470*/  LEA R28, P5, R11, R2, 0x1 ;  /* 0x000000020b1c7211 */ /* 0x000fc600078a08ff */
[----:B------:R0:W-:Y:S04]  /*c480*/  STL [R1+0x4c0], R29 ;  /* 0x0004c01d01007387 */ /* 0x0001e80000100800 */
[----:B------:R1:W-:Y:S01]  /*c490*/  STL [R1+0x514], R28 ;  /* 0x0005141c01007387 */ /* 0x0003e20000100800 */
[-C--:B0-----:R-:W-:Y:S02]  /*c4a0*/  LEA.HI.X.SX32 R29, R27, R3.reuse, 0x1, P6 ;  /* 0x000000031b1d7211 */ /* 0x081fe400030f0eff */
[-C--:B------:R-:W-:Y:S02]  /*c4b0*/  LEA R27, P6, R12, R2.reuse, 0x1 ;  /* 0x000000020c1b7211 */ /* 0x080fe400078c08ff */
[----:B-1----:R-:W-:Y:S01]  /*c4c0*/  LEA.HI.X.SX32 R28, R23, R3, 0x1, P0 ;  /* 0x00000003171c7211 */ /* 0x002fe200000f0eff */
[----:B------:R-:W-:Y:S01]  /*c4d0*/  STL [R1+0x4c8], R29 ;  /* 0x0004c81d01007387 */ /* 0x000fe20000100800 */
[----:B------:R-:W-:-:S03]  /*c4e0*/  LEA R23, P0, R15, R2, 0x1 ;  /* 0x000000020f177211 */ /* 0x000fc600078008ff */
[----:B------:R0:W-:Y:S04]  /*c4f0*/  STL [R1+0x51c], R27 ;  /* 0x00051c1b01007387 */ /* 0x0001e80000100800 */
[----:B------:R-:W-:Y:S01]  /*c500*/  STL [R1+0x4d0], R28 ;  /* 0x0004d01c01007387 */ /* 0x000fe20000100800 */
[-C--:B0-----:R-:W-:Y:S02]  /*c510*/  LEA.HI.X.SX32 R27, R20, R3.reuse, 0x1, P1 ;  /* 0x00000003141b7211 */ /* 0x081fe400008f0eff */
[----:B------:R-:W-:Y:S01]  /*c520*/  LEA R20, P1, R16, R2, 0x1 ;  /* 0x0000000210147211 */ /* 0x000fe200078208ff */
[----:B------:R0:W-:Y:S04]  /*c530*/  STL [R1+0x524], R23 ;  /* 0x0005241701007387 */ /* 0x0001e80000100800 */
[----:B------:R-:W-:Y:S04]  /*c540*/  STL [R1+0x4d8], R27 ;  /* 0x0004d81b01007387 */ /* 0x000fe80000100800 */
[----:B------:R1:W-:Y:S01]  /*c550*/  STL [R1+0x52c], R20 ;  /* 0x00052c1401007387 */ /* 0x0003e20000100800 */
[----:B0-----:R-:W-:-:S02]  /*c560*/  LEA.HI.X.SX32 R23, R19, R3, 0x1, P2 ;  /* 0x0000000313177211 */ /* 0x001fc400010f0eff */
[----:B--2---:R-:W-:-:S03]  /*c570*/  LEA R19, P2, R22, R2, 0x1 ;  /* 0x0000000216137211 */ /* 0x004fc600078408ff */
[----:B------:R-:W-:Y:S01]  /*c580*/  STL [R1+0x4e0], R23 ;  /* 0x0004e01701007387 */ /* 0x000fe20000100800 */
[----:B-1----:R-:W-:-:S03]  /*c590*/  LEA.HI.X.SX32 R20, R0, R3, 0x1, P3 ;  /* 0x0000000300147211 */ /* 0x002fc600018f0eff */
[----:B------:R0:W-:Y:S04]  /*c5a0*/  STL [R1+0x534], R19 ;  /* 0x0005341301007387 */ /* 0x0001e80000100800 */
[----:B------:R-:W-:Y:S01]  /*c5b0*/  STL [R1+0x4e8], R20 ;  /* 0x0004e81401007387 */ /* 0x000fe20000100800 */
[----:B0-----:R-:W-:Y:S01]  /*c5c0*/  LEA.HI.X.SX32 R19, R9, R3, 0x1, P4 ;  /* 0x0000000309137211 */ /* 0x001fe200020f0eff */
[----:B------:R-:W-:Y:S02]  /*c5d0*/  IMAD R26, R26, UR7, RZ ;  /* 0x000000071a1a7c24 */ /* 0x000fe4000f8e02ff */
[----:B------:R-:W-:Y:S02]  /*c5e0*/  IMAD R25, R25, UR7, RZ ;  /* 0x0000000719197c24 */ /* 0x000fe4000f8e02ff */
[----:B------:R-:W-:-:S02]  /*c5f0*/  IMAD R21, R21, UR7, RZ ;  /* 0x0000000715157c24 */ /* 0x000fc4000f8e02ff */
[----:B------:R-:W-:Y:S01]  /*c600*/  IMAD R24, R24, UR7, RZ ;  /* 0x0000000718187c24 */ /* 0x000fe2000f8e02ff */
[----:B------:R-:W-:-:S04]  /*c610*/  ULEA.HI UR5, UR5, UR4, URZ, 0x6 ;  /* 0x0000000405057291 */ /* 0x000fc8000f8f30ff */
[----:B------:R-:W-:Y:S01]  /*c620*/  USHF.R.S32.HI UR5, URZ, 0x6, UR5 ;  /* 0x00000006ff057899 */ /* 0x000fe20008011405 */
[-C--:B---3--:R-:W-:Y:S02]  /*c630*/  LEA R9, P4, R4, R2.reuse, 0x1 ;  /* 0x0000000204097211 */ /* 0x088fe400078808ff */
[----:B------:R-:W-:-:S05]  /*c640*/  LEA R0, P3, R5, R2, 0x1 ;  /* 0x0000000205007211 */ /* 0x000fca00078608ff */
[----:B------:R0:W-:Y:S04]  /*c650*/  STL [R1+0x53c], R0 ;  /* 0x00053c0001007387 */ /* 0x0001e80000100800 */
[----:B------:R-:W-:Y:S01]  /*c660*/  STL [R1+0x4f0], R19 ;  /* 0x0004f01301007387 */ /* 0x000fe20000100800 */
[----:B0-----:R-:W-:-:S03]  /*c670*/  LEA.HI.X.SX32 R0, R11, R3, 0x1, P5 ;  /* 0x000000030b007211 */ /* 0x001fc600028f0eff */
[----:B------:R0:W-:Y:S01]  /*c680*/  STL [R1+0x544], R9 ;  /* 0x0005440901007387 */ /* 0x0001e20000100800 */
[----:B------:R-:W-:-:S03]  /*c690*/  LEA R11, P5, R18, R2, 0x1 ;  /* 0x00000002120b7211 */ /* 0x000fc600078a08ff */
[----:B------:R1:W-:Y:S01]  /*c6a0*/  STL [R1+0x4f8], R0 ;  /* 0x0004f80001007387 */ /* 0x0003e20000100800 */
[----:B0-----:R-:W-:-:S03]  /*c6b0*/  LEA.HI.X.SX32 R9, R12, R3, 0x1, P6 ;  /* 0x000000030c097211 */ /* 0x001fc600030f0eff */
[----:B------:R0:W-:Y:S01]  /*c6c0*/  STL [R1+0x54c], R11 ;  /* 0x00054c0b01007387 */ /* 0x0001e20000100800 */
[----:B-1----:R-:W-:-:S03]  /*c6d0*/  LEA R0, P6, R8, R2, 0x1 ;  /* 0x0000000208007211 */ /* 0x002fc600078c08ff */
[----:B------:R1:W-:Y:S04]  /*c6e0*/  STL [R1+0x500], R9 ;  /* 0x0005000901007387 */ /* 0x0003e80000100800 */
[----:B------:R2:W-:Y:S01]  /*c6f0*/  STL [R1+0x554], R0 ;  /* 0x0005540001007387 */ /* 0x0005e20000100800 */
[----:B0-----:R-:W-:Y:S02]  /*c700*/  LEA.HI.X.SX32 R11, R15, R3, 0x1, P0 ;  /* 0x000000030f0b7211 */ /* 0x001fe400000f0eff */
[----:B-1----:R-:W-:-:S03]  /*c710*/  LEA R9, P0, R6, R2, 0x1 ;  /* 0x0000000206097211 */ /* 0x002fc600078008ff */
[----:B------:R0:W-:Y:S01]  /*c720*/  STL [R1+0x508], R11 ;  /* 0x0005080b01007387 */ /* 0x0001e20000100800 */
[----:B--2---:R-:W-:-:S03]  /*c730*/  LEA.HI.X.SX32 R0, R16, R3, 0x1, P1 ;  /* 0x0000000310007211 */ /* 0x004fc600008f0eff */
[----:B------:R1:W-:Y:S01]  /*c740*/  STL [R1+0x558], R9 ;  /* 0x0005580901007387 */ /* 0x0003e20000100800 */
[----:B------:R-:W2:Y:S01]  /*c750*/  S2R R16, SR_TID.X ;  /* 0x0000000000107919 */ /* 0x000ea20000002100 */
[----:B0-----:R-:W-:Y:S02]  /*c760*/  LEA R11, P1, R7, R2, 0x1 ;  /* 0x00000002070b7211 */ /* 0x001fe400078208ff */
[----:B------:R0:W-:Y:S01]  /*c770*/  STL [R1+0x510], R0 ;  /* 0x0005100001007387 */ /* 0x0001e20000100800 */
[----:B-1----:R-:W-:-:S03]  /*c780*/  LEA.HI.X.SX32 R9, R22, R3, 0x1, P2 ;  /* 0x0000000316097211 */ /* 0x002fc600010f0eff */
[----:B------:R1:W-:Y:S01]  /*c790*/  STL [R1+0x55c], R11 ;  /* 0x00055c0b01007387 */ /* 0x0003e20000100800 */
[----:B0-----:R-:W-:-:S03]  /*c7a0*/  LEA R0, P2, R10, R2, 0x1 ;  /* 0x000000020a007211 */ /* 0x001fc600078408ff */
[----:B------:R0:W-:Y:S01]  /*c7b0*/  STL [R1+0x518], R9 ;  /* 0x0005180901007387 */ /* 0x0001e20000100800 */
[----:B-1----:R-:W-:-:S03]  /*c7c0*/  LEA.HI.X.SX32 R11, R5, R3, 0x1, P3 ;  /* 0x00000003050b7211 */ /* 0x002fc600018f0eff */
[----:B------:R1:W5:Y:S04]  /*c7d0*/  LDL.LU R5, [R1+0x68c] ;  /* 0x00068c0001057983 */ /* 0x0003680000300800 */
[----:B------:R3:W-:Y:S01]  /*c7e0*/  STL [R1+0x560], R0 ;  /* 0x0005600001007387 */ /* 0x0007e20000100800 */
[----:B0-----:R-:W-:-:S03]  /*c7f0*/  LEA R9, P3, R13, R2, 0x1 ;  /* 0x000000020d097211 */ /* 0x001fc600078608ff */
[----:B------:R0:W-:Y:S01]  /*c800*/  STL [R1+0x520], R11 ;  /* 0x0005200b01007387 */ /* 0x0001e20000100800 */
[----:B---3--:R-:W-:-:S03]  /*c810*/  LEA.HI.X.SX32 R0, R4, R3, 0x1, P4 ;  /* 0x0000000304007211 */ /* 0x008fc600020f0eff */
[----:B------:R1:W5:Y:S01]  /*c820*/  LDL.LU R4, [R1+0x688] ;  /* 0x0006880001047983 */ /* 0x0003620000300800 */
[----:B0-----:R-:W-:-:S03]  /*c830*/  LEA R11, P4, R14, R2, 0x1 ;  /* 0x000000020e0b7211 */ /* 0x001fc600078808ff */
[----:B------:R0:W-:Y:S04]  /*c840*/  STL [R1+0x564], R9 ;  /* 0x0005640901007387 */ /* 0x0001e80000100800 */
[----:B------:R3:W-:Y:S01]  /*c850*/  STL [R1+0x528], R0 ;  /* 0x0005280001007387 */ /* 0x0007e20000100800 */
[-C--:B------:R-:W-:Y:S02]  /*c860*/  LEA.HI.X.SX32 R8, R8, R3.reuse, 0x1, P6 ;  /* 0x0000000308087211 */ /* 0x080fe400030f0eff */
[----:B0-----:R-:W-:Y:S01]  /*c870*/  LEA.HI.X.SX32 R9, R18, R3, 0x1, P5 ;  /* 0x0000000312097211 */ /* 0x001fe200028f0eff */
[----:B------:R-:W-:Y:S01]  /*c880*/  STL [R1+0x568], R11 ;  /* 0x0005680b01007387 */ /* 0x000fe20000100800 */
[----:B---3--:R-:W-:-:S03]  /*c890*/  LEA R0, P5, R17, R2, 0x1 ;  /* 0x0000000211007211 */ /* 0x008fc600078a08ff */
[----:B------:R0:W-:Y:S04]  /*c8a0*/  STL [R1+0x530], R9 ;  /* 0x0005300901007387 */ /* 0x0001e80000100800 */
[----:B------:R3:W-:Y:S01]  /*c8b0*/  STL [R1+0x56c], R0 ;  /* 0x00056c0001007387 */ /* 0x0007e20000100800 */
[----:B------:R-:W4:Y:S01]  /*c8c0*/  S2R R22, SR_TID.X ;  /* 0x0000000000167919 */ /* 0x000f220000002100 */
[----:B0-----:R-:W-:Y:S02]  /*c8d0*/  LEA R9, P6, R26, R2, 0x1 ;  /* 0x000000021a097211 */ /* 0x001fe400078c08ff */
[-C--:B---3--:R-:W-:Y:S01]  /*c8e0*/  LEA.HI.X.SX32 R0, R6, R3.reuse, 0x1, P0 ;  /* 0x0000000306007211 */ /* 0x088fe200000f0eff */
[----:B------:R0:W-:Y:S01]  /*c8f0*/  STL [R1+0x538], R8 ;  /* 0x0005380801007387 */ /* 0x0001e20000100800 */
[----:B------:R-:W-:-:S03]  /*c900*/  LEA.HI.X.SX32 R6, R7, R3, 0x1, P1 ;  /* 0x0000000307067211 */ /* 0x000fc600008f0eff */
[----:B------:R-:W-:Y:S04]  /*c910*/  STL [R1+0x570], R9 ;  /* 0x0005700901007387 */ /* 0x000fe80000100800 */
[----:B------:R3:W-:Y:S01]  /*c920*/  STL [R1+0x540], R0 ;  /* 0x0005400001007387 */ /* 0x0007e20000100800 */
[----:B0-----:R-:W-:Y:S02]  /*c930*/  LEA R8, P0, R25, R2, 0x1 ;  /* 0x0000000219087211 */ /* 0x001fe400078008ff */
[----:B------:R-:W-:-:S03]  /*c940*/  LEA.HI.X.SX32 R7, R10, R3, 0x1, P2 ;  /* 0x000000030a077211 */ /* 0x000fc600010f0eff */
[----:B------:R-:W-:Y:S01]  /*c950*/  STL [R1+0x578], R8 ;  /* 0x0005780801007387 */ /* 0x000fe20000100800 */
[----:B---3--:R-:W-:-:S03]  /*c960*/  LEA R0, P1, R21, R2, 0x1 ;  /* 0x0000000215007211 */ /* 0x008fc600078208ff */
[----:B------:R0:W-:Y:S01]  /*c970*/  STL [R1+0x548], R6 ;  /* 0x0005480601007387 */ /* 0x0001e20000100800 */
[----:B--2---:R-:W-:-:S03]  /*c980*/  SHF.R.U32.HI R16, RZ, 0x4, R16 ;  /* 0x00000004ff107819 */ /* 0x004fc60000011610 */
[----:B------:R2:W-:Y:S01]  /*c990*/  STL [R1+0x580], R0 ;  /* 0x0005800001007387 */ /* 0x0005e20000100800 */
[----:B------:R-:W-:Y:S02]  /*c9a0*/  SGXT.U32 R16, R16, 0x2 ;  /* 0x000000021010781a */ /* 0x000fe40000000000 */
[----:B0-----:R-:W-:Y:S02]  /*c9b0*/  LEA R6, P2, R24, R2, 0x1 ;  /* 0x0000000218067211 */ /* 0x001fe400078408ff */
[-C--:B------:R-:W-:Y:S02]  /*c9c0*/  LEA.HI.X.SX32 R2, R14, R3.reuse, 0x1, P4 ;  /* 0x000000030e027211 */ /* 0x080fe400020f0eff */
[----:B--2---:R-:W-:Y:S01]  /*c9d0*/  LEA.HI.X.SX32 R0, R13, R3, 0x1, P3 ;  /* 0x000000030d007211 */ /* 0x004fe200018f0eff */
[----:B------:R-:W-:Y:S01]  /*c9e0*/  STL [R1+0x550], R7 ;  /* 0x0005500701007387 */ /* 0x000fe20000100800 */
[----:B------:R-:W-:-:S03]  /*c9f0*/  LOP3.LUT R12, R16, 0x2c, RZ, 0xfc, !PT ;  /* 0x0000002c100c7812 */ /* 0x000fc600078efcff */
[----:B------:R0:W-:Y:S01]  /*ca00*/  STL [R1+0x588], R6 ;  /* 0x0005880601007387 */ /* 0x0001e20000100800 */
[----:B------:R-:W-:-:S03]  /*ca10*/  LOP3.LUT R15, R16, 0x28, RZ, 0xfc, !PT ;  /* 0x00000028100f7812 */ /* 0x000fc600078efcff */
[----:B------:R2:W-:Y:S01]  /*ca20*/  STL [R1+0x1a0], R0 ;  /* 0x0001a00001007387 */ /* 0x0005e20000100800 */
[----:B------:R-:W-:-:S03]  /*ca30*/  LOP3.LUT R16, R16, 0x24, RZ, 0xfc, !PT ;  /* 0x0000002410107812 */ /* 0x000fc600078efcff */
[----:B------:R3:W-:Y:S01]  /*ca40*/  STL [R1+0x1a4], R2 ;  /* 0x0001a40201007387 */ /* 0x0007e20000100800 */
[-C--:B0-----:R-:W-:Y:S02]  /*ca50*/  LEA.HI.X.SX32 R6, R17, R3.reuse, 0x1, P5 ;  /* 0x0000000311067211 */ /* 0x081fe400028f0eff */
[----:B--2---:R-:W-:-:S03]  /*ca60*/  LEA.HI.X.SX32 R0, R26, R3, 0x1, P6 ;  /* 0x000000031a007211 */ /* 0x004fc600030f0eff */
[----:B------:R0:W-:Y:S01]  /*ca70*/  STL [R1+0x1a8], R6 ;  /* 0x0001a80601007387 */ /* 0x0001e20000100800 */
[----:B---3--:R-:W-:-:S03]  /*ca80*/  LEA.HI.X.SX32 R2, R25, R3, 0x1, P0 ;  /* 0x0000000319027211 */ /* 0x008fc600000f0eff */
[----:B------:R2:W-:Y:S04]  /*ca90*/  STL [R1+0x1ac], R0 ;  /* 0x0001ac0001007387 */ /* 0x0005e80000100800 */
[----:B------:R3:W-:Y:S01]  /*caa0*/  STL [R1+0x1b0], R2 ;  /* 0x0001b00201007387 */ /* 0x0007e20000100800 */
[----:B0-----:R-:W-:Y:S02]  /*cab0*/  IMAD R6, R12, UR12, RZ ;  /* 0x0000000c0c067c24 */ /* 0x001fe4000f8e02ff */
[----:B------:R-:W-:Y:S01]  /*cac0*/  IMAD R6, R16, UR14, RZ ;  /* 0x0000000e10067c24 */ /* 0x000fe2000f8e02ff */
[-C--:B--2---:R-:W-:Y:S01]  /*cad0*/  LEA.HI.X.SX32 R0, R21, R3.reuse, 0x1, P1 ;  /* 0x0000000315007211 */ /* 0x084fe200008f0eff */
[----:B------:R-:W0:Y:S01]  /*cae0*/  S2R R16, SR_TID.X ;  /* 0x0000000000107919 */ /* 0x000e220000002100 */
[----:B---3--:R-:W-:-:S03]  /*caf0*/  LEA.HI.X.SX32 R2, R24, R3, 0x1, P2 ;  /* 0x0000000318027211 */ /* 0x008fc600010f0eff */
[----:B------:R-:W-:Y:S04]  /*cb00*/  STL [R1+0x1b4], R0 ;  /* 0x0001b40001007387 */ /* 0x000fe80000100800 */
[----:B------:R4:W-:Y:S04]  /*cb10*/  STL [R1+0x1b8], R2 ;  /* 0x0001b80201007387 */ /* 0x0009e80000100800 */
[----:B------:R-:W-:Y:S01]  /*cb20*/  STL [R1+0x620], RZ ;  /* 0x000620ff01007387 */ /* 0x000fe20000100800 */
[----:B----4-:R-:W-:-:S05]  /*cb30*/  IMAD.SHL.U32 R2, R22, 0x10, RZ ;  /* 0x0000001016027824 */ /* 0x010fca00078e00ff */
[----:B------:R-:W-:Y:S04]  /*cb40*/  STL [R1+0x63c], R2 ;  /* 0x00063c0201007387 */ /* 0x000fe80000100800 */
[----:B------:R-:W-:Y:S04]  /*cb50*/  STL [R1+0x624], RZ ;  /* 0x000624ff01007387 */ /* 0x000fe80000100800 */
[----:B------:R-:W-:Y:S04]  /*cb60*/  STL [R1+0x628], RZ ;  /* 0x000628ff01007387 */ /* 0x000fe80000100800 */
[----:B------:R-:W-:Y:S04]  /*cb70*/  STL [R1+0x62c], RZ ;  /* 0x00062cff01007387 */ /* 0x000fe80000100800 */
[----:B------:R-:W-:Y:S01]  /*cb80*/  STL [R1+0x610], RZ ;  /* 0x000610ff01007387 */ /* 0x000fe20000100800 */
[----:B------:R-:W-:-:S03]  /*cb90*/  IMAD.SHL.U32 R3, R22, 0x20, RZ ;  /* 0x0000002016037824 */ /* 0x000fc600078e00ff */
[----:B------:R-:W-:Y:S04]  /*cba0*/  STL [R1+0x614], RZ ;  /* 0x000614ff01007387 */ /* 0x000fe80000100800 */
[----:B------:R-:W-:Y:S04]  /*cbb0*/  STL [R1+0x618], RZ ;  /* 0x000618ff01007387 */ /* 0x000fe80000100800 */
[----:B------:R-:W-:Y:S04]  /*cbc0*/  STL [R1+0x61c], RZ ;  /* 0x00061cff01007387 */ /* 0x000fe80000100800 */
[----:B------:R-:W-:Y:S04]  /*cbd0*/  STL [R1+0x600], RZ ;  /* 0x000600ff01007387 */ /* 0x000fe80000100800 */
[----:B------:R-:W-:Y:S01]  /*cbe0*/  STL [R1+0x604], RZ ;  /* 0x000604ff01007387 */ /* 0x000fe20000100800 */
[----:B------:R-:W-:-:S03]  /*cbf0*/  LOP3.LUT R3, R3, 0x60, RZ, 0xc0, !PT ;  /* 0x0000006003037812 */ /* 0x000fc600078ec0ff */
[----:B------:R-:W-:Y:S04]  /*cc00*/  STL [R1+0x608], RZ ;  /* 0x000608ff01007387 */ /* 0x000fe80000100800 */
[----:B------:R-:W-:Y:S04]  /*cc10*/  STL [R1+0x60c], RZ ;  /* 0x00060cff01007387 */ /* 0x000fe80000100800 */
[----:B------:R-:W-:Y:S04]  /*cc20*/  STL [R1+0x5f0], RZ ;  /* 0x0005f0ff01007387 */ /* 0x000fe80000100800 */
[----:B------:R-:W-:Y:S04]  /*cc30*/  STL [R1+0x5f4], RZ ;  /* 0x0005f4ff01007387 */ /* 0x000fe80000100800 */
[----:B------:R-:W-:Y:S04]  /*cc40*/  STL [R1+0x5f8], RZ ;  /* 0x0005f8ff01007387 */ /* 0x000fe80000100800 */
[----:B------:R-:W-:Y:S04]  /*cc50*/  STL [R1+0x5fc], RZ ;  /* 0x0005fcff01007387 */ /* 0x000fe80000100800 */
[----:B------:R-:W-:Y:S04]  /*cc60*/  STL [R1+0x5e0], RZ ;  /* 0x0005e0ff01007387 */ /* 0x000fe80000100800 */
[----:B------:R-:W-:Y:S04]  /*cc70*/  STL [R1+0x5e4], RZ ;  /* 0x0005e4ff01007387 */ /* 0x000fe80000100800 */
[----:B------:R2:W-:Y:S01]  /*cc80*/  STL [R1+0x640], R3 ;  /* 0x0006400301007387 */ /* 0x0005e20000100800 */
[----:B0-----:R-:W-:-:S03]  /*cc90*/  SHF.R.U32.HI R16, RZ, 0x4, R16 ;  /* 0x00000004ff107819 */ /* 0x001fc60000011610 */
[----:B------:R1:W-:Y:S04]  /*cca0*/  STL [R1+0x5e8], RZ ;  /* 0x0005e8ff01007387 */ /* 0x0003e80000100800 */
[----:B------:R1:W-:Y:S04]  /*ccb0*/  STL [R1+0x5ec], RZ ;  /* 0x0005ecff01007387 */ /* 0x0003e80000100800 */
[----:B------:R1:W-:Y:S04]  /*ccc0*/  STL [R1+0x5d0], RZ ;  /* 0x0005d0ff01007387 */ /* 0x0003e80000100800 */
[----:B------:R1:W-:Y:S01]  /*ccd0*/  STL [R1+0x5d4], RZ ;  /* 0x0005d4ff01007387 */ /* 0x0003e20000100800 */
[----:B------:R-:W-:-:S03]  /*cce0*/  SGXT.U32 R16, R16, 0x2 ;  /* 0x000000021010781a */ /* 0x000fc60000000000 */
[----:B------:R1:W-:Y:S04]  /*ccf0*/  STL [R1+0x5d8], RZ ;  /* 0x0005d8ff01007387 */ /* 0x0003e80000100800 */
[----:B------:R1:W-:Y:S04]  /*cd00*/  STL [R1+0x5dc], RZ ;  /* 0x0005dcff01007387 */ /* 0x0003e80000100800 */
[----:B------:R1:W-:Y:S01]  /*cd10*/  STL [R1+0x5c0], RZ ;  /* 0x0005c0ff01007387 */ /* 0x0003e20000100800 */
[----:B------:R-:W-:-:S03]  /*cd20*/  IMAD R7, R15, UR13, RZ ;  /* 0x0000000d0f077c24 */ /* 0x000fc6000f8e02ff */
[----:B------:R1:W-:Y:S01]  /*cd30*/  STL [R1+0x5c4], RZ ;  /* 0x0005c4ff01007387 */ /* 0x0003e20000100800 */
[----:B------:R-:W-:-:S03]  /*cd40*/  LOP3.LUT R15, R16, 0x20, RZ, 0xfc, !PT ;  /* 0x00000020100f7812 */ /* 0x000fc600078efcff */
[----:B------:R1:W-:Y:S01]  /*cd50*/  STL [R1+0x5c8], RZ ;  /* 0x0005c8ff01007387 */ /* 0x0003e20000100800 */
[----:B------:R-:W-:-:S03]  /*cd60*/  SHF.R.U32.HI R16, RZ, 0x4, R22 ;  /* 0x00000004ff107819 */ /* 0x000fc60000011616 */
[----:B------:R1:W-:Y:S04]  /*cd70*/  STL [R1+0x5cc], RZ ;  /* 0x0005ccff01007387 */ /* 0x0003e80000100800 */
[----:B------:R1:W-:Y:S04]  /*cd80*/  STL [R1+0x5b0], RZ ;  /* 0x0005b0ff01007387 */ /* 0x0003e80000100800 */
[----:B------:R1:W-:Y:S04]  /*cd90*/  STL [R1+0x5b4], RZ ;  /* 0x0005b4ff01007387 */ /* 0x0003e80000100800 */
[----:B------:R1:W-:Y:S01]  /*cda0*/  STL [R1+0x5b8], RZ ;  /* 0x0005b8ff01007387 */ /* 0x0003e20000100800 */
[----:B------:R-:W-:-:S03]  /*cdb0*/  SGXT.U32 R16, R16, 0x2 ;  /* 0x000000021010781a */ /* 0x000fc60000000000 */
[----:B------:R1:W-:Y:S01]  /*cdc0*/  STL [R1+0x5bc], RZ ;  /* 0x0005bcff01007387 */ /* 0x0003e20000100800 */
[----:B------:R-:W-:Y:S01]  /*cdd0*/  LOP3.LUT R0, R22, 0x3f, RZ, 0xc0, !PT ;  /* 0x0000003f16007812 */ /* 0x000fe200078ec0ff */
[----:B--2---:R-:W-:Y:S01]  /*cde0*/  IMAD R3, R15, UR15, RZ ;  /* 0x0000000f0f037c24 */ /* 0x004fe2000f8e02ff */
[----:B------:R-:W-:Y:S02]  /*cdf0*/  SHF.R.U32.HI R22, RZ, 0x4, R22 ;  /* 0x00000004ff167819 */ /* 0x000fe40000011616 */
[C---:B------:R-:W-:Y:S02]  /*ce00*/  LOP3.LUT R12, R16.reuse, 0x1c, RZ, 0xfc, !PT ;  /* 0x0000001c100c7812 */ /* 0x040fe400078efcff */
[C---:B------:R-:W-:Y:S02]  /*ce10*/  LOP3.LUT R15, R16.reuse, 0x18, RZ, 0xfc, !PT ;  /* 0x00000018100f7812 */ /* 0x040fe400078efcff */
[----:B------:R-:W-:Y:S01]  /*ce20*/  LOP3.LUT R16, R16, 0x14, RZ, 0xfc, !PT ;  /* 0x0000001410107812 */ /* 0x000fe200078efcff */
[----:B------:R-:W-:Y:S01]  /*ce30*/  IMAD R2, R0, UR6, RZ ;  /* 0x0000000600027c24 */ /* 0x000fe2000f8e02ff */
[----:B------:R-:W-:Y:S01]  /*ce40*/  SGXT.U32 R22, R22, 0x2 ;  /* 0x000000021616781a */ /* 0x000fe20000000000 */
[----:B------:R-:W-:-:S02]  /*ce50*/  IMAD R7, R12, UR16, RZ ;  /* 0x000000100c077c24 */ /* 0x000fc4000f8e02ff */
[----:B------:R-:W-:Y:S01]  /*ce60*/  IMAD R6, R15, UR17, RZ ;  /* 0x000000110f067c24 */ /* 0x000fe2000f8e02ff */
[----:B------:R-:W-:Y:S01]  /*ce70*/  LOP3.LUT R12, R22, 0x10, RZ, 0xfc, !PT ;  /* 0x00000010160c7812 */ /* 0x000fe200078efcff */
[----:B------:R-:W-:Y:S01]  /*ce80*/  IMAD R3, R16, UR18, RZ ;  /* 0x0000001210037c24 */ /* 0x000fe2000f8e02ff */
[C---:B------:R-:W-:Y:S02]  /*ce90*/  LOP3.LUT R15, R22.reuse, 0xc, RZ, 0xfc, !PT ;  /* 0x0000000c160f7812 */ /* 0x040fe400078efcff */
[C---:B------:R-:W-:Y:S02]  /*cea0*/  LOP3.LUT R16, R22.reuse, 0x8, RZ, 0xfc, !PT ;  /* 0x0000000816107812 */ /* 0x040fe400078efcff */
[----:B------:R-:W-:Y:S02]  /*ceb0*/  SHF.R.S32.HI R0, RZ, 0x1f, R2 ;  /* 0x0000001fff007819 */ /* 0x000fe40000011402 */
[----:B------:R-:W-:Y:S01]  /*cec0*/  LOP3.LUT R22, R22, 0x4, RZ, 0xfc, !PT ;  /* 0x0000000416167812 */ /* 0x000fe200078efcff */
[----:B------:R-:W-:Y:S01]  /*ced0*/  IMAD R3, R12, UR19, RZ ;  /* 0x000000130c037c24 */ /* 0x000fe2000f8e02ff */
[C---:B------:R-:W-:Y:S01]  /*cee0*/  SHF.L.U64.HI R0, R2.reuse, 0x1, R0 ;  /* 0x0000000102007819 */ /* 0x040fe20000010200 */
[----:B------:R-:W-:-:S02]  /*cef0*/  IMAD.SHL.U32 R2, R2, 0x2, RZ ;  /* 0x0000000202027824 */ /* 0x000fc400078e00ff */
[----:B------:R-:W-:Y:S02]  /*cf00*/  IMAD R7, R15, UR9, RZ ;  /* 0x000000090f077c24 */ /* 0x000fe4000f8e02ff */
[----:B------:R-:W-:Y:S02]  /*cf10*/  IMAD R6, R16, UR20, RZ ;  /* 0x0000001410067c24 */ /* 0x000fe4000f8e02ff */
[----:B-1----:R-:W-:-:S07]  /*cf20*/  IMAD R3, R22, UR21, RZ ;  /* 0x0000001516037c24 */ /* 0x002fce000f8e02ff */
.L_x_2:
[----:B------:R-:W0:Y:S01]  /*cf30*/  S2R R6, SR_TID.X ;  /* 0x0000000000067919 */ /* 0x000e220000002100 */
[----:B------:R-:W1:Y:S01]  /*cf40*/  LDCU UR4, c[0x0][0x3a8] ;  /* 0x00007500ff0477ac */ /* 0x000e620008000800 */
[----:B-----5:R-:W-:Y:S01]  /*cf50*/  IMAD.MOV.U32 R20, RZ, RZ, R4 ;  /* 0x000000ffff147224 */ /* 0x020fe200078e0004 */
[----:B------:R-:W-:Y:S01]  /*cf60*/  PRMT R11, RZ, 0x7610, R11 ;  /* 0x00007610ff0b7816 */ /* 0x000fe2000000000b */
[----:B------:R-:W2:Y:S01]  /*cf70*/  S2R R18, SR_TID.X ;  /* 0x0000000000127919 */ /* 0x000ea20000002100 */
[--C-:B------:R-:W-:Y:S01]  /*cf80*/  IMAD.MOV.U32 R21, RZ, RZ, R5.reuse ;  /* 0x000000ffff157224 */ /* 0x100fe200078e0005 */
[----:B------:R-:W-:Y:S01]  /*cf90*/  PRMT R5, RZ, 0x7610, R5 ;  /* 0x00007610ff057816 */ /* 0x000fe20000000005 */
[----:B------:R-:W3:Y:S01]  /*cfa0*/  LDCU UR6, c[0x0][0x3a8] ;  /* 0x00007500ff0677ac */ /* 0x000ee20008000800 */
[----:B------:R-:W4:Y:S01]  /*cfb0*/  S2R R16, SR_TID.X ;  /* 0x0000000000107919 */ /* 0x000f220000002100 */
[----:B------:R-:W1:Y:S01]  /*cfc0*/  S2R R17, SR_TID.X ;  /* 0x0000000000117919 */ /* 0x000e620000002100 */
[----:B------:R-:W-:Y:S01]  /*cfd0*/  PRMT R26, RZ, 0x7610, R26 ;  /* 0x00007610ff1a7816 */ /* 0x000fe2000000001a */
[----:B------:R-:W0:Y:S01]  /*cfe0*/  LDCU UR7, c[0x0][0x3a8] ;  /* 0x00007500ff0777ac */ /* 0x000e220008000800 */
[----:B------:R-:W-:Y:S01]  /*cff0*/  PRMT R10, RZ, 0x7610, R10 ;  /* 0x00007610ff0a7816 */ /* 0x000fe2000000000a */
[----:B------:R0:W-:Y:S01]  /*d000*/  STL [R1+0xdb0], R0 ;  /* 0x000db00001007387 */ /* 0x0001e20000100800 */
[----:B------:R-:W-:Y:S01]  /*d010*/  PRMT R25, RZ, 0x7610, R25 ;  /* 0x00007610ff197816 */ /* 0x000fe20000000019 */
[----:B------:R-:W1:Y:S01]  /*d020*/  LDCU UR9, c[0x0][0x3a8] ;  /* 0x00007500ff0977ac */ /* 0x000e620008000800 */
[----:B0-----:R-:W-:Y:S01]  /*d030*/  SHF.R.U32.HI R8, RZ, 0x4, R6 ;  /* 0x00000004ff087819 */ /* 0x001fe20000011606 */
[----:B------:R-:W-:Y:S03]  /*d040*/  STL [R1+0xd9c], R24 ;  /* 0x000d9c1801007387 */ /* 0x000fe60000100800 */
[----:B------:R-:W-:Y:S01]  /*d050*/  SGXT.U32 R8, R8, 0x2 ;  /* 0x000000020808781a */ /* 0x000fe20000000000 */
[----:B------:R-:W-:Y:S01]  /*d060*/  STL [R1+0xda4], R24 ;  /* 0x000da41801007387 */ /* 0x000fe20000100800 */
[----:B--2---:R-:W-:-:S02]  /*d070*/  SHF.R.U32.HI R23, RZ, 0x4, R18 ;  /* 0x00000004ff177819 */ /* 0x004fc40000011612 */
[C---:B------:R-:W-:Y:S01]  /*d080*/  LOP3.LUT R9, R8.reuse, 0x4, RZ, 0xfc, !PT ;  /* 0x0000000408097812 */ /* 0x040fe200078efcff */
[----:B------:R-:W-:Y:S01]  /*d090*/  STL [R1+0xda8], R24 ;  /* 0x000da81801007387 */ /* 0x000fe20000100800 */
[----:B------:R-:W-:Y:S02]  /*d0a0*/  LOP3.LUT R8, R8, 0x8, RZ, 0xfc, !PT ;  /* 0x0000000808087812 */ /* 0x000fe400078efcff */
[----:B------:R-:W-:Y:S01]  /*d0b0*/  ISETP.GE.AND P4, PT, R9, UR8, PT ;  /* 0x0000000809007c0c */ /* 0x000fe2000bf86270 */
[----:B------:R0:W-:Y:S01]  /*d0c0*/  STL [R1+0xdac], R24 ;  /* 0x000dac1801007387 */ /* 0x0001e20000100800 */
[----:B------:R-:W-:Y:S02]  /*d0d0*/  ISETP.GE.AND P6, PT, R8, UR8, PT ;  /* 0x0000000808007c0c */ /* 0x000fe4000bfc6270 */
[----:B------:R-:W-:Y:S01]  /*d0e0*/  SGXT.U32 R23, R23, 0x2 ;  /* 0x000000021717781a */ /* 0x000fe20000000000 */
[----:B------:R-:W2:Y:S01]  /*d0f0*/  S2R R9, SR_TID.X ;  /* 0x0000000000097919 */ /* 0x000ea20000002100 */
[----:B----4-:R-:W-:-:S02]  /*d100*/  SHF.R.U32.HI R16, RZ, 0x4, R16 ;  /* 0x00000004ff107819 */ /* 0x010fc40000011610 */
[C---:B------:R-:W-:Y:S01]  /*d110*/  LOP3.LUT R3, R23.reuse, 0x24, RZ, 0xfc, !PT ;  /* 0x0000002417037812 */ /* 0x040fe200078efcff */
[----:B------:R-:W-:Y:S01]  /*d120*/  STL [R1+0xd3c], R29 ;  /* 0x000d3c1d01007387 */ /* 0x000fe20000100800 */
[----:B------:R-:W-:Y:S02]  /*d130*/  ISETP.GE.AND P3, PT, R23, UR8, PT ;  /* 0x0000000817007c0c */ /* 0x000fe4000bf66270 */
[----:B------:R-:W-:Y:S01]  /*d140*/  ISETP.GE.AND P2, PT, R3, UR8, PT ;  /* 0x0000000803007c0c */ /* 0x000fe2000bf46270 */
[C---:B------:R-:W-:Y:S01]  /*d150*/  IMAD R3, R23.reuse, UR22, RZ ;  /* 0x0000001617037c24 */ /* 0x040fe2000f8e02ff */
[----:B-1----:R-:W-:Y:S01]  /*d160*/  SHF.R.U32.HI R17, RZ, 0x4, R17 ;  /* 0x00000004ff117819 */ /* 0x002fe20000011611 */
[----:B------:R-:W-:Y:S01]  /*d170*/  STL [R1+0xd40], R29 ;  /* 0x000d401d01007387 */ /* 0x000fe20000100800 */
[----:B------:R-:W-:Y:S02]  /*d180*/  LOP3.LUT R6, R23, 0x28, RZ, 0xfc, !PT ;  /* 0x0000002817067812 */ /* 0x000fe400078efcff */
[----:B------:R-:W-:Y:S01]  /*d190*/  SHF.R.U32.HI R18, RZ, 0x4, R18 ;  /* 0x00000004ff127819 */ /* 0x000fe20000011612 */
[----:B------:R-:W-:Y:S01]  /*d1a0*/  STL [R1+0xd44], R29 ;  /* 0x000d441d01007387 */ /* 0x000fe20000100800 */
[----:B------:R-:W-:-:S02]  /*d1b0*/  PRMT R4, RZ, 0x7610, R4 ;  /* 0x00007610ff047816 */ /* 0x000fc40000000004 */
[----:B------:R-:W-:Y:S01]  /*d1c0*/  LOP3.LUT R7, R23, 0x2c, RZ, 0xfc, !PT ;  /* 0x0000002c17077812 */ /* 0x000fe200078efcff */
[----:B------:R-:W-:Y:S01]  /*d1d0*/  STL [R1+0xd48], R29 ;  /* 0x000d481d01007387 */ /* 0x000fe20000100800 */
[----:B--2---:R-:W-:-:S03]  /*d1e0*/  SHF.R.U32.HI R8, RZ, 0x4, R9 ;  /* 0x00000004ff087819 */ /* 0x004fc60000011609 */
[----:B------:R-:W-:Y:S01]  /*d1f0*/  STL [R1+0xd4c], R29 ;  /* 0x000d4c1d01007387 */ /* 0x000fe20000100800 */
[----:B------:R-:W-:Y:S02]  /*d200*/  SHF.R.U32.HI R14, RZ, 0x4, R9 ;  /* 0x00000004ff0e7819 */ /* 0x000fe40000011609 */
[----:B------:R-:W-:Y:S01]  /*d210*/  SGXT.U32 R8, R8, 0x2 ;  /* 0x000000020808781a */ /* 0x000fe20000000000 */
[----:B------:R-:W-:Y:S01]  /*d220*/  STL [R1+0xd50], R29 ;  /* 0x000d501d01007387 */ /* 0x000fe20000100800 */
[----:B------:R-:W-:Y:S02]  /*d230*/  SGXT.U32 R14, R14, 0x2 ;  /* 0x000000020e0e781a */ /* 0x000fe40000000000 */
[----:B------:R-:W-:Y:S01]  /*d240*/  LOP3.LUT R12, R8, 0x4, RZ, 0xfc, !PT ;  /* 0x00000004080c7812 */ /* 0x000fe200078efcff */
[--C-:B------:R-:W-:Y:S01]  /*d250*/  IMAD.WIDE R8, R3, 0x2, R20.reuse ;  /* 0x0000000203087825 */ /* 0x100fe200078e0214 */
[C---:B------:R-:W-:Y:S01]  /*d260*/  LOP3.LUT R15, R14.reuse, 0xc, RZ, 0xfc, !PT ;  /* 0x0000000c0e0f7812 */ /* 0x040fe200078efcff */
[----:B------:R-:W-:Y:S01]  /*d270*/  STL [R1+0xd54], R29 ;  /* 0x000d541d01007387 */ /* 0x000fe20000100800 */
[----:B------:R-:W-:Y:S01]  /*d280*/  LOP3.LUT R14, R14, 0x8, RZ, 0xfc, !PT ;  /* 0x000000080e0e7812 */ /* 0x000fe200078efcff */
[----:B------:R-:W-:Y:S01]  /*d290*/  IMAD R12, R12, UR4, RZ ;  /* 0x000000040c0c7c24 */ /* 0x000fe2000f8e02ff */
[----:B------:R-:W1:Y:S01]  /*d2a0*/  LDCU UR4, c[0x0][0x3a8] ;  /* 0x00007500ff0477ac */ /* 0x000e620008000800 */
[----:B------:R-:W-:Y:S01]  /*d2b0*/  SGXT.U32 R16, R16, 0x2 ;  /* 0x000000021010781a */ /* 0x000fe20000000000 */
[----:B------:R2:W4:Y:S01]  /*d2c0*/  @!P3 LDG.E.U16 R11, desc[UR10][R8.64] ;  /* 0x0000000a080bb981 */ /* 0x000522000c1e1500 */
[----:B------:R-:W-:Y:S01]  /*d2d0*/  SGXT.U32 R17, R17, 0x2 ;  /* 0x000000021111781a */ /* 0x000fe20000000000 */
[----:B------:R-:W-:Y:S01]  /*d2e0*/  IMAD.WIDE R12, R12, 0x2, R20 ;  /* 0x000000020c0c7825 */ /* 0x000fe200078e0214 */
[C---:B------:R-:W-:Y:S01]  /*d2f0*/  LOP3.LUT R19, R16.reuse, 0x10, RZ, 0xfc, !PT ;  /* 0x0000001010137812 */ /* 0x040fe200078efcff */
[----:B------:R-:W-:Y:S01]  /*d300*/  STL [R1+0xd58], R29 ;  /* 0x000d581d01007387 */ /* 0x000fe20000100800 */
[----:B------:R-:W-:-:S02]  /*d310*/  LOP3.LUT R16, R16, 0x14, RZ, 0xfc, !PT ;  /* 0x0000001410107812 */ /* 0x000fc400078efcff */
[----:B------:R-:W-:Y:S01]  /*d320*/  ISETP.GE.AND P1, PT, R6, UR8, PT ;  /* 0x0000000806007c0c */ /* 0x000fe2000bf26270 */
[----:B------:R-:W4:Y:S01]  /*d330*/  @!P4 LDG.E.U16 R5, desc[UR10][R12.64] ;  /* 0x0000000a0c05c981 */ /* 0x000f22000c1e1500 */
[----:B------:R-:W-:Y:S02]  /*d340*/  ISETP.GE.AND P5, PT, R15, UR8, PT ;  /* 0x000000080f007c0c */ /* 0x000fe4000bfa6270 */
[----:B------:R-:W-:Y:S01]  /*d350*/  PRMT R6, RZ, 0x7610, R6 ;  /* 0x00007610ff067816 */ /* 0x000fe20000000006 */
[----:B------:R-:W-:Y:S01]  /*d360*/  STL [R1+0xd5c], R29 ;  /* 0x000d5c1d01007387 */ /* 0x000fe20000100800 */
[----:B------:R-:W-:Y:S02]  /*d370*/  SGXT.U32 R18, R18, 0x2 ;  /* 0x000000021212781a */ /* 0x000fe40000000000 */
[----:B------:R-:W-:Y:S01]  /*d380*/  ISETP.GE.AND P0, PT, R7, UR8, PT ;  /* 0x0000000807007c0c */ /* 0x000fe2000bf06270 */
[----:B-1----:R-:W-:Y:S01]  /*d390*/  IMAD R14, R14, UR4, RZ ;  /* 0x000000040e0e7c24 */ /* 0x002fe2000f8e02ff */
[----:B------:R-:W-:Y:S01]  /*d3a0*/  ISETP.GE.AND P3, PT, R16, UR8, PT ;  /* 0x0000000810007c0c */ /* 0x000fe2000bf66270 */
[----:B------:R-:W1:Y:S01]  /*d3b0*/  LDCU UR4, c[0x0][0x3a8] ;  /* 0x00007500ff0477ac */ /* 0x000e620008000800 */
[----:B------:R-:W-:Y:S01]  /*d3c0*/  LOP3.LUT R16, R17, 0x18, RZ, 0xfc, !PT ;  /* 0x0000001811107812 */ /* 0x000fe200078efcff */
[----:B------:R-:W-:Y:S01]  /*d3d0*/  IMAD.WIDE R14, R14, 0x2, R20 ;  /* 0x000000020e0e7825 */ /* 0x000fe200078e0214 */
[----:B------:R-:W-:Y:S01]  /*d3e0*/  ISETP.GE.AND P4, PT, R19, UR8, PT ;  /* 0x0000000813007c0c */ /* 0x000fe2000bf86270 */
[----:B------:R-:W-:Y:S04]  /*d3f0*/  STL [R1+0xd60], R29 ;  /* 0x000d601d01007387 */ /* 0x000fe80000100800 */
[----:B------:R-:W4:Y:S01]  /*d400*/  @!P6 LDG.E.U16 R6, desc[UR10][R14.64] ;  /* 0x0000000a0e06e981 */ /* 0x000f22000c1e1500 */
[----:B------:R-:W-:-:S02]  /*d410*/  ISETP.GE.AND P6, PT, R16, UR8, PT ;  /* 0x0000000810007c0c */ /* 0x000fc4000bfc6270 */
[----:B------:R-:W0:Y:S01]  /*d420*/  S2R R16, SR_TID.X ;  /* 0x0000000000107919 */ /* 0x000e220000002100 */
[----:B------:R-:W-:Y:S02]  /*d430*/  LOP3.LUT R17, R17, 0xc, RZ, 0xfc, !PT ;  /* 0x0000000c11117812 */ /* 0x000fe400078efcff */
[----:B------:R-:W-:Y:S01]  /*d440*/  LOP3.LUT R18, R18, 0x1c, RZ, 0xfc, !PT ;  /* 0x0000001c12127812 */ /* 0x000fe200078efcff */
[----:B------:R-:W-:Y:S02]  /*d450*/  STL [R1+0xd64], R29 ;  /* 0x000d641d01007387 */ /* 0x000fe40000100800 */
[----:B-1----:R-:W-:Y:S01]  /*d460*/  IMAD R17, R17, UR4, RZ ;  /* 0x0000000411117c24 */ /* 0x002fe2000f8e02ff */
[----:B------:R-:W1:Y:S01]  /*d470*/  LDCU UR4, c[0x0][0x3a8] ;  /* 0x00007500ff0477ac */ /* 0x000e620008000800 */
[----:B------:R-:W-:Y:S01]  /*d480*/  PRMT R3, RZ, 0x7610, R3 ;  /* 0x00007610ff037816 */ /* 0x000fe20000000003 */
[----:B------:R-:W-:Y:S01]  /*d490*/  STL [R1+0xd6c], R29 ;  /* 0x000d6c1d01007387 */ /* 0x000fe20000100800 */
[----:B--2---:R-:W-:-:S02]  /*d4a0*/  IMAD.WIDE R8, R17, 0x2, R20 ;  /* 0x0000000211087825 */ /* 0x004fc400078e0214 */
[----:B------:R-:W2:Y:S03]  /*d4b0*/  S2R R17, SR_TID.X ;  /* 0x0000000000117919 */ /* 0x000ea60000002100 */
[----:B------:R0:W4:Y:S01]  /*d4c0*/  @!P5 LDG.E.U16 R25, desc[UR10][R8.64] ;  /* 0x0000000a0819d981 */ /* 0x000122000c1e1500 */
[----:B------:R-:W-:-:S03]  /*d4d0*/  PRMT R0, RZ, 0x7610, R0 ;  /* 0x00007610ff007816 */ /* 0x000fc60000000000 */
[----:B------:R-:W-:Y:S04]  /*d4e0*/  STL [R1+0xd74], R29 ;  /* 0x000d741d01007387 */ /* 0x000fe80000100800 */
[----:B------:R-:W-:Y:S01]  /*d4f0*/  STL [R1+0xd7c], R29 ;  /* 0x000d7c1d01007387 */ /* 0x000fe20000100800 */
[----:B0-----:R-:W-:-:S03]  /*d500*/  SHF.R.U32.HI R19, RZ, 0x4, R16 ;  /* 0x00000004ff137819 */ /* 0x001fc60000011610 */
[----:B------:R-:W-:Y:S01]  /*d510*/  STL [R1+0xd80], R29 ;  /* 0x000d801d01007387 */ /* 0x000fe20000100800 */
[----:B------:R-:W-:-:S03]  /*d520*/  SGXT.U32 R19, R19, 0x2 ;  /* 0x000000021313781a */ /* 0x000fc60000000000 */
[----:B------:R-:W-:Y:S01]  /*d530*/  STL [R1+0xd88], R29 ;  /* 0x000d881d01007387 */ /* 0x000fe20000100800 */
[----:B------:R-:W-:-:S03]  /*d540*/  LOP3.LUT R16, R19, 0x10, RZ, 0xfc, !PT ;  /* 0x0000001013107812 */ /* 0x000fc600078efcff */
[----:B------:R-:W-:Y:S01]  /*d550*/  STL [R1+0xd94], R29 ;  /* 0x000d941d01007387 */ /* 0x000fe20000100800 */
[----:B------:R-:W-:Y:S01]  /*d560*/  LOP3.LUT R19, R19, 0x14, RZ, 0xfc, !PT ;  /* 0x0000001413137812 */ /* 0x000fe200078efcff */
[----:B---3--:R-:W-:Y:S01]  /*d570*/  IMAD R16, R16, UR6, RZ ;  /* 0x0000000610107c24 */ /* 0x008fe2000f8e02ff */
[----:B------:R-:W-:-:S03]  /*d580*/  PRMT R9, RZ, 0x7610, R9 ;  /* 0x00007610ff097816 */ /* 0x000fc60000000009 */
[----:B-1----:R-:W-:Y:S01]  /*d590*/  IMAD R19, R19, UR4, RZ ;  /* 0x0000000413137c24 */ /* 0x002fe2000f8e02ff */
[----:B------:R-:W0:Y:S01]  /*d5a0*/  LDCU UR4, c[0x0][0x3a8] ;  /* 0x00007500ff0477ac */ /* 0x000e220008000800 */
[----:B------:R-:W-:Y:S01]  /*d5b0*/  IMAD.WIDE R12, R16, 0x2, R20 ;  /* 0x00000002100c7825 */ /* 0x000fe200078e0214 */
[----:B--2---:R-:W-:Y:S01]  /*d5c0*/  SHF.R.U32.HI R16, RZ, 0x4, R17 ;  /* 0x00000004ff107819 */ /* 0x004fe20000011611 */
[----:B------:R-:W-:Y:S01]  /*d5d0*/  STL [R1+0xda0], R29 ;  /* 0x000da01d01007387 */ /* 0x000fe20000100800 */
[----:B------:R-:W1:Y:S02]  /*d5e0*/  LDCU UR6, c[0x0][0x3a8] ;  /* 0x00007500ff0677ac */ /* 0x000e640008000800 */
[----:B------:R-:W-:Y:S01]  /*d5f0*/  SGXT.U32 R16, R16, 0x2 ;  /* 0x000000021010781a */ /* 0x000fe20000000000 */
[----:B------:R-:W-:Y:S01]  /*d600*/  IMAD.WIDE R14, R19, 0x2, R20 ;  /* 0x00000002130e7825 */ /* 0x000fe200078e0214 */
[----:B------:R-:W2:Y:S02]  /*d610*/  @!P4 LDG.E.U16 R10, desc[UR10][R12.64] ;  /* 0x0000000a0c0ac981 */ /* 0x000ea4000c1e1500 */
[----:B------:R-:W-:-:S02]  /*d620*/  LOP3.LUT R16, R16, 0x18, RZ, 0xfc, !PT ;  /* 0x0000001810107812 */ /* 0x000fc400078efcff */
[----:B------:R-:W-:Y:S01]  /*d630*/  SHF.R.U32.HI R19, RZ, 0x4, R17 ;  /* 0x00000004ff137819 */ /* 0x000fe20000011611 */
[----:B------:R3:W2:Y:S04]  /*d640*/  @!P3 LDG.E.U16 R26, desc[UR10][R14.64] ;  /* 0x0000000a0e1ab981 */ /* 0x0006a8000c1e1500 */
[----:B------:R-:W-:Y:S01]  /*d650*/  STL [R1+0xd30], R28 ;  /* 0x000d301c01007387 */ /* 0x000fe20000100800 */
[----:B0-----:R-:W-:Y:S01]  /*d660*/  IMAD R16, R16, UR4, RZ ;  /* 0x0000000410107c24 */ /* 0x001fe2000f8e02ff */
[----:B------:R-:W0:Y:S01]  /*d670*/  LDCU UR4, c[0x0][0x3a8] ;  /* 0x00007500ff0477ac */ /* 0x000e220008000800 */
[----:B------:R-:W-:Y:S01]  /*d680*/  SGXT.U32 R19, R19, 0x2 ;  /* 0x000000021313781a */ /* 0x000fe20000000000 */
[----:B------:R-:W-:Y:S03]  /*d690*/  STL [R1+0xd34], R28 ;  /* 0x000d341c01007387 */ /* 0x000fe60000100800 */
[----:B------:R-:W-:Y:S01]  /*d6a0*/  LOP3.LUT R22, R19, 0x1c, RZ, 0xfc, !PT ;  /* 0x0000001c13167812 */ /* 0x000fe200078efcff */
[--C-:B------:R-:W-:Y:S01]  /*d6b0*/  IMAD.WIDE R16, R16, 0x2, R20.reuse ;  /* 0x0000000210107825 */ /* 0x100fe200078e0214 */
[----:B---3--:R-:W-:Y:S01]  /*d6c0*/  LOP3.LUT R14, R23, 0x20, RZ, 0xfc, !PT ;  /* 0x00000020170e7812 */ /* 0x008fe200078efcff */
[----:B------:R-:W-:Y:S01]  /*d6d0*/  STL [R1+0xd38], R28 ;  /* 0x000d381c01007387 */ /* 0x000fe20000100800 */
[----:B------:R-:W-:Y:S01]  /*d6e0*/  ISETP.GE.AND P3, PT, R22, UR8, PT ;  /* 0x0000000816007c0c */ /* 0x000fe2000bf66270 */
[----:B0-----:R-:W-:Y:S01]  /*d6f0*/  IMAD R18, R18, UR4, RZ ;  /* 0x0000000412127c24 */ /* 0x001fe2000f8e02ff */
[----:B------:R-:W-:Y:S01]  /*d700*/  LOP3.LUT R19, R19, 0x20, RZ, 0xfc, !PT ;  /* 0x0000002013137812 */ /* 0x000fe200078efcff */
[----:B------:R-:W3:Y:S01]  /*d710*/  @!P6 LDG.E.U16 R9, desc[UR10][R16.64] ;  /* 0x0000000a1009e981 */ /* 0x000ee2000c1e1500 */
[----:B------:R-:W0:Y:S01]  /*d720*/  LDCU UR4, c[0x0][0x3a8] ;  /* 0x00007500ff0477ac */ /* 0x000e220008000800 */
[----:B------:R-:W-:-:S02]  /*d730*/  IMAD.WIDE R12, R18, 0x2, R20 ;  /* 0x00000002120c7825 */ /* 0x000fc400078e0214 */
[----:B------:R-:W-:Y:S06]  /*d740*/  STL [R1+0xd68], R28 ;  /* 0x000d681c01007387 */ /* 0x000fec0000100800 */
[----:B------:R1:W2:Y:S01]  /*d750*/  @!P3 LDG.E.U16 R4, desc[UR10][R12.64] ;  /* 0x0000000a0c04b981 */ /* 0x0002a2000c1e1500 */
[----:B------:R-:W-:Y:S02]  /*d760*/  ISETP.GE.AND P4, PT, R19, UR8, PT ;  /* 0x0000000813007c0c */ /* 0x000fe4000bf86270 */
[----:B------:R-:W-:Y:S01]  /*d770*/  LOP3.LUT R19, R23, 0x24, RZ, 0xfc, !PT ;  /* 0x0000002417137812 */ /* 0x000fe200078efcff */
[----:B------:R-:W-:Y:S04]  /*d780*/  STL [R1+0xd8c], R28 ;  /* 0x000d8c1c01007387 */ /* 0x000fe80000100800 */
[----:B------:R-:W-:Y:S01]  /*d790*/  IMAD R19, R19, UR7, RZ ;  /* 0x0000000713137c24 */ /* 0x000fe2000f8e02ff */
[C---:B------:R-:W-:Y:S01]  /*d7a0*/  LOP3.LUT R22, R23.reuse, 0x2c, RZ, 0xfc, !PT ;  /* 0x0000002c17167812 */ /* 0x040fe200078efcff */
[----:B-1----:R-:W-:Y:S01]  /*d7b0*/  IMAD.MOV.U32 R13, RZ, RZ, R3 ;  /* 0x000000ffff0d7224 */ /* 0x002fe200078e0003 */
[----:B------:R-:W-:Y:S01]  /*d7c0*/  LOP3.LUT R18, R23, 0x28, RZ, 0xfc, !PT ;  /* 0x0000002817127812 */ /* 0x000fe200078efcff */
[----:B------:R-:W-:Y:S01]  /*d7d0*/  IMAD.WIDE R16, R19, 0x2, R20 ;  /* 0x0000000213107825 */ /* 0x000fe200078e0214 */
[----:B------:R-:W-:Y:S04]  /*d7e0*/  STL [R1+0xd98], R28 ;  /* 0x000d981c01007387 */ /* 0x000fe80000100800 */
[----:B------:R-:W3:Y:S01]  /*d7f0*/  @!P2 LDG.E.U16 R13, desc[UR10][R16.64] ;  /* 0x0000000a100da981 */ /* 0x000ee2000c1e1500 */
[----:B0-----:R-:W-:-:S04]  /*d800*/  IMAD R22, R22, UR4, RZ ;  /* 0x0000000416167c24 */ /* 0x001fc8000f8e02ff */
[----:B------:R-:W-:-:S05]  /*d810*/  IMAD.WIDE R22, R22, 0x2, R20 ;  /* 0x0000000216167825 */ /* 0x000fca00078e0214 */
[----:B------:R0:W3:Y:S01]  /*d820*/  @!P0 LDG.E.U16 R0, desc[UR10][R22.64] ;  /* 0x0000000a16008981 */ /* 0x0000e2000c1e1500 */
[----:B------:R-:W-:Y:S02]  /*d830*/  IMAD R14, R14, UR9, RZ ;  /* 0x000000090e0e7c24 */ /* 0x000fe4000f8e02ff */
[----:B------:R-:W-:Y:S01]  /*d840*/  IMAD R18, R18, UR6, RZ ;  /* 0x0000000612127c24 */ /* 0x000fe2000f8e02ff */
[----:B------:R-:W-:Y:S01]  /*d850*/  PRMT R8, RZ, 0x7610, R8 ;  /* 0x00007610ff087816 */ /* 0x000fe20000000008 */
[----:B------:R-:W-:Y:S01]  /*d860*/  IMAD.WIDE R14, R14, 0x2, R20 ;  /* 0x000000020e0e7825 */ /* 0x000fe200078e0214 */
[----:B------:R-:W-:-:S03]  /*d870*/  PRMT R7, RZ, 0x7610, R7 ;  /* 0x00007610ff077816 */ /* 0x000fc60000000007 */
[----:B------:R-:W-:Y:S01]  /*d880*/  IMAD.WIDE R18, R18, 0x2, R20 ;  /* 0x0000000212127825 */ /* 0x000fe200078e0214 */
[----:B------:R1:W3:Y:S01]  /*d890*/  @!P4 LDG.E.U16 R8, desc[UR10][R14.64] ;  /* 0x0000000a0e08c981 */ /* 0x0002e2000c1e1500 */
[----:B0-----:R-:W-:-:S03]  /*d8a0*/  PRMT R22, RZ, 0x7610, R22 ;  /* 0x00007610ff167816 */ /* 0x001fc60000000016 */
[----:B------:R0:W3:Y:S01]  /*d8b0*/  @!P1 LDG.E.U16 R7, desc[UR10][R18.64] ;  /* 0x0000000a12079981 */ /* 0x0000e2000c1e1500 */
[----:B------:R-:W-:Y:S02]  /*d8c0*/  PRMT R27, RZ, 0x7610, R27 ;  /* 0x00007610ff1b7816 */ /* 0x000fe4000000001b */
[----:B------:R-:W-:Y:S01]  /*d8d0*/  PRMT R24, RZ, 0x7610, R24 ;  /* 0x00007610ff187816 */ /* 0x000fe20000000018 */
[----:B----4-:R-:W-:Y:S04]  /*d8e0*/  STL [R1+0xd70], R11 ;  /* 0x000d700b01007387 */ /* 0x010fe80000100800 */
[----:B------:R-:W-:Y:S04]  /*d8f0*/  STL [R1+0xd90], R11 ;  /* 0x000d900b01007387 */ /* 0x000fe80000100800 */
[----:B------:R-:W-:Y:S04]  /*d900*/  STL [R1+0xd78], R5 ;  /* 0x000d780501007387 */ /* 0x000fe80000100800 */
[----:B------:R-:W-:Y:S04]  /*d910*/  STL [R1+0xd84], R6 ;  /* 0x000d840601007387 */ /* 0x000fe80000100800 */
[----:B------:R4:W-:Y:S02]  /*d920*/  STL.S16 [R1+0xc], R3 ;  /* 0x00000c0301007387 */ /* 0x0009e40000100600 */
[----:B----4-:R-:W4:Y:S02]  /*d930*/  S2R R3, SR_TID.X ;  /* 0x0000000000037919 */ /* 0x010f240000002100 */
[----:B--2---:R2:W-:Y:S02]  /*d940*/  STL [R1], R4 ;  /* 0x0000000401007387 */ /* 0x0045e40000100800 */
[----:B--2---:R-:W2:Y:S02]  /*d950*/  S2R R4, SR_TID.X ;  /* 0x0000000000047919 */ /* 0x004ea40000002100 */
[----:B---3--:R4:W-:Y:S02]  /*d960*/  @!P2 STL [R1+0xc], R13 ;  /* 0x00000c0d0100a387 */ /* 0x0089e40000100800 */
[----:B----4-:R-:W-:-:S04]  /*d970*/  LOP3.LUT R13, R3, 0x3f, RZ, 0xc0, !PT ;  /* 0x0000003f030d7812 */ /* 0x010fc800078ec0ff */
[----:B------:R-:W-:Y:S02]  /*d980*/  ISETP.GE.AND P0, PT, R13, UR8, PT ;  /* 0x000000080d007c0c */ /* 0x000fe4000bf06270 */
[----:B--2---:R-:W-:-:S04]  /*d990*/  SHF.R.U32.HI R3, RZ, 0x4, R4 ;  /* 0x00000004ff037819 */ /* 0x004fc80000011604 */
[----:B------:R-:W-:Y:S02]  /*d9a0*/  SGXT.U32 R3, R3, 0x2 ;  /* 0x000000020303781a */ /* 0x000fe40000000000 */
[----:B------:R-:W-:Y:S02]  /*d9b0*/  SHF.R.U32.HI R13, RZ, 0x4, R4 ;  /* 0x00000004ff0d7819 */ /* 0x000fe40000011604 */
[C---:B------:R-:W-:Y:S02]  /*d9c0*/  LOP3.LUT R12, R3.reuse, 0x38, RZ, 0xfc, !PT ;  /* 0x00000038030c7812 */ /* 0x040fe400078efcff */
[----:B------:R-:W-:Y:S01]  /*d9d0*/  LOP3.LUT R4, R3, 0x34, RZ, 0xfc, !PT ;  /* 0x0000003403047812 */ /* 0x000fe200078efcff */
[----:B------:R-:W-:Y:S01]  /*d9e0*/  VIADD R13, R13, 0x3c ;  /* 0x0000003c0d0d7836 */ /* 0x000fe20000000000 */
[C---:B------:R-:W-:Y:S02]  /*d9f0*/  ISETP.GE.AND P3, PT, R12.reuse, UR8, PT ;  /* 0x000000080c007c0c */ /* 0x040fe4000bf66270 */
[----:B------:R-:W-:Y:S01]  /*da00*/  LOP3.LUT R3, R3, 0x30, RZ, 0xfc, !PT ;  /* 0x0000003003037812 */ /* 0x000fe200078efcff */
[----:B------:R-:W-:Y:S01]  /*da10*/  IMAD R12, R12, UR22, RZ ;  /* 0x000000160c0c7c24 */ /* 0x000fe2000f8e02ff */
[C---:B------:R-:W-:Y:S01]  /*da20*/  ISETP.GE.AND P2, PT, R4.reuse, UR8, PT ;  /* 0x0000000804007c0c */ /* 0x040fe2000bf46270 */
[----:B-1----:R-:W-:Y:S01]  /*da30*/  IMAD R14, R4, UR22, RZ ;  /* 0x00000016040e7c24 */ /* 0x002fe2000f8e02ff */
[C---:B------:R-:W-:Y:S01]  /*da40*/  ISETP.GE.AND P1, PT, R3.reuse, UR8, PT ;  /* 0x0000000803007c0c */ /* 0x040fe2000bf26270 */
[----:B------:R-:W-:Y:S01]  /*da50*/  IMAD R4, R3, UR22, RZ ;  /* 0x0000001603047c24 */ /* 0x000fe2000f8e02ff */
[C---:B------:R-:W-:Y:S01]  /*da60*/  ISETP.GE.AND P4, PT, R13.reuse, UR8, PT ;  /* 0x000000080d007c0c */ /* 0x040fe2000bf86270 */
[----:B------:R-:W-:-:S02]  /*da70*/  IMAD R3, R13, UR22, RZ ;  /* 0x000000160d037c24 */ /* 0x000fc4000f8e02ff */
[--C-:B------:R-:W-:Y:S01]  /*da80*/  IMAD.WIDE R12, R12, 0x2, R20.reuse ;  /* 0x000000020c0c7825 */ /* 0x100fe200078e0214 */
[----:B------:R1:W-:Y:S03]  /*da90*/  STL [R1+0x14], R0 ;  /* 0x0000140001007387 */ /* 0x0003e60000100800 */
[--C-:B------:R-:W-:Y:S01]  /*daa0*/  IMAD.WIDE R14, R14, 0x2, R20.reuse ;  /* 0x000000020e0e7825 */ /* 0x100fe200078e0214 */
[----:B------:R2:W3:Y:S03]  /*dab0*/  @!P3 LDG.E.U16 R22, desc[UR10][R12.64] ;  /* 0x0000000a0c16b981 */ /* 0x0004e6000c1e1500 */
[----:B0-----:R-:W-:Y:S01]  /*dac0*/  IMAD.WIDE R18, R3, 0x2, R20 ;  /* 0x0000000203127825 */ /* 0x001fe200078e0214 */
[----:B------:R0:W4:Y:S04]  /*dad0*/  @!P2 LDG.E.U16 R27, desc[UR10][R14.64] ;  /* 0x0000000a0e1ba981 */ /* 0x000128000c1e1500 */
[----:B-1----:R-:W2:Y:S04]  /*dae0*/  LDL.LU R0, [R1+0xdb0] ;  /* 0x000db00001007983 */ /* 0x002ea80000300800 */
[----:B------:R-:W-:Y:S04]  /*daf0*/  STL.64 [R1+0x688], R20 ;  /* 0x0006881401007387 */ /* 0x000fe80000100a00 */
[----:B------:R-:W2:Y:S04]  /*db00*/  LDL R13, [R1+0x218] ;  /* 0x00021800010d7983 */ /* 0x000ea80000100800 */
[----:B------:R-:W3:Y:S04]  /*db10*/  LDL R14, [R1+0x21c] ;  /* 0x00021c00010e7983 */ /* 0x000ee80000100800 */
[----:B------:R-:W4:Y:S04]  /*db20*/  @!P4 LDG.E.U16 R24, desc[UR10][R18.64] ;  /* 0x0000000a1218c981 */ /* 0x000f28000c1e1500 */
[----:B------:R-:W4:Y:S01]  /*db30*/  LDL R15, [R1+0x220] ;  /* 0x00022000010f7983 */ /* 0x000f220000100800 */
[----:B------:R-:W-:Y:S01]  /*db40*/  PRMT R23, RZ, 0x7610, R23 ;  /* 0x00007610ff177816 */ /* 0x000fe20000000017 */
[----:B------:R-:W-:-:S05]  /*db50*/  IMAD.WIDE R16, R4, 0x2, R20 ;  /* 0x0000000204107825 */ /* 0x000fca00078e0214 */
[----:B------:R-:W4:Y:S01]  /*db60*/  @!P1 LDG.E.U16 R23, desc[UR10][R16.64] ;  /* 0x0000000a10179981 */ /* 0x000f22000c1e1500 */
[----:B------:R-:W-:Y:S01]  /*db70*/  PRMT R28, RZ, 0x7610, R28 ;  /* 0x00007610ff1c7816 */ /* 0x000fe2000000001c */
[----:B------:R-:W-:Y:S01]  /*db80*/  BAR.SYNC.DEFER_BLOCKING 0x0 ;  /* 0x0000000000007b1d */ /* 0x000fe20000010000 */
[C---:B--2---:R-:W-:Y:S01]  /*db90*/  IADD3 RZ, P2, PT, R13.reuse, R2, RZ ;  /* 0x000000020dff7210 */ /* 0x044fe20007f5e0ff */
[----:B------:R-:W-:-:S04]  /*dba0*/  IMAD.IADD R12, R13, 0x1, R2 ;  /* 0x000000010d0c7824 */ /* 0x000fc800078e0202 */
[----:B---3--:R-:W-:Y:S01]  /*dbb0*/  IMAD.X R13, R14, 0x1, R0, P2 ;  /* 0x000000010e0d7824 */ /* 0x008fe200010e0600 */
[----:B----4-:R1:W-:Y:S01]  /*dbc0*/  STL [R1+0x4], R24 ;  /* 0x0000041801007387 */ /* 0x0103e20000100800 */
[C---:B------:R-:W-:Y:S01]  /*dbd0*/  IADD3 RZ, P1, PT, R15.reuse, R2, RZ ;  /* 0x000000020fff7210 */ /* 0x040fe20007f3e0ff */
[----:B0-----:R-:W-:Y:S02]  /*dbe0*/  IMAD.IADD R14, R15, 0x1, R2 ;  /* 0x000000010f0e7824 */ /* 0x001fe400078e0202 */
[----:B------:R-:W2:Y:S04]  /*dbf0*/  @!P0 LDG.E.U16 R28, desc[UR10][R12.64] ;  /* 0x0000000a0c1c8981 */ /* 0x000ea8000c1e1500 */
[----:B-1----:R-:W3:Y:S04]  /*dc00*/  LDL.LU R24, [R1+0xdac] ;  /* 0x000dac0001187983 */ /* 0x002ee80000300800 */
[----:B------:R-:W4:Y:S01]  /*dc10*/  LDL R15, [R1+0x224] ;  /* 0x00022400010f7983 */ /* 0x000f220000100800 */
[----:B------:R-:W-:-:S03]  /*dc20*/  PRMT R21, RZ, 0x7610, R21 ;  /* 0x00007610ff157816 */ /* 0x000fc60000000015 */
[----:B------:R-:W3:Y:S04]  /*dc30*/  LDL R13, [R1+0x228] ;  /* 0x00022800010d7983 */ /* 0x000ee80000100800 */
[----:B--2---:R0:W-:Y:S01]  /*dc40*/  STL [R1+0xc4], R28 ;  /* 0x0000c41c01007387 */ /* 0x0041e20000100800 */
[----:B----4-:R-:W-:Y:S01]  /*dc50*/  IMAD.X R15, R15, 0x1, R0, P1 ;  /* 0x000000010f0f7824 */ /* 0x010fe200008e0600 */
[----:B---3--:R-:W-:Y:S02]  /*dc60*/  PRMT R24, RZ, 0x7610, R24 ;  /* 0x00007610ff187816 */ /* 0x008fe40000000018 */
[----:B0-----:R-:W2:Y:S04]  /*dc70*/  LDL R28, [R1+0x244] ;  /* 0x00024400011c7983 */ /* 0x001ea80000100800 */
[----:B------:R0:W3:Y:S04]  /*dc80*/  @!P0 LDG.E.U16 R21, desc[UR10][R14.64] ;  /* 0x0000000a0e158981 */ /* 0x0000e8000c1e1500 */
[----:B------:R-:W4:Y:S04]  /*dc90*/  LDL R14, [R1+0x22c] ;  /* 0x00022c00010e7983 */ /* 0x000f280000100800 */
[----:B------:R-:W2:Y:S01]  /*dca0*/  LDL R15, [R1+0x230] ;  /* 0x00023000010f7983 */ /* 0x000ea20000100800 */
[C---:B------:R-:W-:Y:S01]  /*dcb0*/  IADD3 RZ, P2, PT, R13.reuse, R2, RZ ;  /* 0x000000020dff7210 */ /* 0x040fe20007f5e0ff */
[----:B------:R-:W-:-:S04]  /*dcc0*/  IMAD.IADD R12, R13, 0x1, R2 ;  /* 0x000000010d0c7824 */ /* 0x000fc800078e0202 */
[----:B----4-:R-:W-:Y:S01]  /*dcd0*/  IMAD.X R13, R14, 0x1, R0, P2 ;  /* 0x000000010e0d7824 */ /* 0x010fe200010e0600 */
[C---:B--2---:R-:W-:Y:S01]  /*dce0*/  IADD3 RZ, P1, PT, R15.reuse, R2, RZ ;  /* 0x000000020fff7210 */ /* 0x044fe20007f3e0ff */
[----:B0-----:R-:W-:-:S03]  /*dcf0*/  IMAD.IADD R14, R15, 0x1, R2 ;  /* 0x000000010f0e7824 */ /* 0x001fc600078e0202 */
[----:B------:R-:W2:Y:S04]  /*dd00*/  @!P0 LDG.E.U16 R24, desc[UR10][R12.64] ;  /* 0x0000000a0c188981 */ /* 0x000ea8000c1e1500 */
[----:B------:R-:W4:Y:S01]  /*dd10*/  LDL R15, [R1+0x234] ;  /* 0x00023400010f7983 */ /* 0x000f220000100800 */
[----:B------:R-:W-:-:S03]  /*dd20*/  PRMT R11, RZ, 0x7610, R11 ;  /* 0x00007610ff0b7816 */ /* 0x000fc6000000000b */
[----:B--2---:R0:W-:Y:S01]  /*dd30*/  STL [R1+0x24], R24 ;  /* 0x0000241801007387 */ /* 0x0041e20000100800 */
[----:B----4-:R-:W-:-:S05]  /*dd40*/  IADD3.X R15, PT, PT, R15, R0, RZ, P1, !PT ;  /* 0x000000000f0f7210 */ /* 0x010fca0000ffe4ff */
[----:B------:R1:W2:Y:S04]  /*dd50*/  @!P0 LDG.E.U16 R11, desc[UR10][R14.64] ;  /* 0x0000000a0e0b8981 */ /* 0x0002a8000c1e1500 */
[----:B0-----:R-:W4:Y:S04]  /*dd60*/  LDL.LU R24, [R1+0xda8] ;  /* 0x000da80001187983 */ /* 0x001f280000300800 */
[----:B------:R-:W2:Y:S04]  /*dd70*/  LDL R13, [R1+0x238] ;  /* 0x00023800010d7983 */ /* 0x000ea80000100800 */
[----:B------:R-:W3:Y:S04]  /*dd80*/  LDL R14, [R1+0x23c] ;  /* 0x00023c00010e7983 */ /* 0x000ee80000100800 */
[----:B------:R-:W3:Y:S01]  /*dd90*/  LDL R15, [R1+0x240] ;  /* 0x00024000010f7983 */ /* 0x000ee20000100800 */
[----:B------:R-:W-:-:S02]  /*dda0*/  PRMT R29, RZ, 0x7610, R29 ;  /* 0x00007610ff1d7816 */ /* 0x000fc4000000001d */
[----:B----4-:R-:W-:Y:S02]  /*ddb0*/  PRMT R24, RZ, 0x7610, R24 ;  /* 0x00007610ff187816 */ /* 0x010fe40000000018 */
[C---:B--2---:R-:W-:Y:S01]  /*ddc0*/  IADD3 RZ, P2, PT, R13.reuse, R2, RZ ;  /* 0x000000020dff7210 */ /* 0x044fe20007f5e0ff */
[----:B------:R-:W-:-:S04]  /*ddd0*/  IMAD.IADD R12, R13, 0x1, R2 ;  /* 0x000000010d0c7824 */ /* 0x000fc800078e0202 */
[----:B---3--:R-:W-:Y:S01]  /*dde0*/  IMAD.X R13, R14, 0x1, R0, P2 ;  /* 0x000000010e0d7824 */ /* 0x008fe200010e0600 */
[C---:B------:R-:W-:Y:S01]  /*ddf0*/  IADD3 RZ, P1, PT, R15.reuse, R2, RZ ;  /* 0x000000020fff7210 */ /* 0x040fe20007f3e0ff */
[----:B-1----:R-:W-:-:S03]  /*de00*/  IMAD.IADD R14, R15, 0x1, R2 ;  /* 0x000000010f0e7824 */ /* 0x002fc600078e0202 */
[----:B------:R-:W2:Y:S01]  /*de10*/  @!P0 LDG.E.U16 R24, desc[UR10][R12.64] ;  /* 0x0000000a0c188981 */ /* 0x000ea2000c1e1500 */
[----:B------:R-:W-:-:S05]  /*de20*/  IMAD.X R15, R28, 0x1, R0, P1 ;  /* 0x000000011c0f7824 */ /* 0x000fca00008e0600 */
[----:B------:R-:W3:Y:S04]  /*de30*/  @!P0 LDG.E.U16 R29, desc[UR10][R14.64] ;  /* 0x0000000a0e1d8981 */ /* 0x000ee8000c1e1500 */
[----:B------:R0:W-:Y:S04]  /*de40*/  STL [R1+0x38], R11 ;  /* 0x0000380b01007387 */ /* 0x0001e80000100800 */
[----:B------:R-:W4:Y:S04]  /*de50*/  LDL R28, [R1+0x258] ;  /* 0x00025800011c7983 */ /* 0x000f280000100800 */
[----:B0-----:R-:W4:Y:S04]  /*de60*/  LDL R11, [R1+0x254] ;  /* 0x00025400010b7983 */ /* 0x001f280000100800 */
[----:B--2---:R0:W-:Y:S04]  /*de70*/  STL [R1+0x74], R24 ;  /* 0x0000741801007387 */ /* 0x0041e80000100800 */
[----:B0-----:R-:W2:Y:S04]  /*de80*/  LDL.LU R24, [R1+0xda4] ;  /* 0x000da40001187983 */ /* 0x001ea80000300800 */
[----:B------:R-:W2:Y:S04]  /*de90*/  LDL R13, [R1+0x248] ;  /* 0x00024800010d7983 */ /* 0x000ea80000100800 */
[----:B---3--:R0:W-:Y:S04]  /*dea0*/  STL [R1+0xa8], R29 ;  /* 0x0000a81d01007387 */ /* 0x0081e80000100800 */
[----:B0-----:R-:W3:Y:S04]  /*deb0*/  LDL.LU R29, [R1+0xda0] ;  /* 0x000da000011d7983 */ /* 0x001ee80000300800 */
[----:B------:R-:W3:Y:S04]  /*dec0*/  LDL R14, [R1+0x24c] ;  /* 0x00024c00010e7983 */ /* 0x000ee80000100800 */
[----:B------:R-:W4:Y:S01]  /*ded0*/  LDL R15, [R1+0x250] ;  /* 0x00025000010f7983 */ /* 0x000f220000100800 */
[----:B------:R-:W-:-:S02]  /*dee0*/  PRMT R5, RZ, 0x7610, R5 ;  /* 0x00007610ff057816 */ /* 0x000fc40000000005 */
[C---:B--2---:R-:W-:Y:S01]  /*def0*/  IADD3 RZ, P2, PT, R13.reuse, R2, RZ ;  /* 0x000000020dff7210 */ /* 0x044fe20007f5e0ff */
[----:B------:R-:W-:-:S04]  /*df00*/  IMAD.IADD R12, R13, 0x1, R2 ;  /* 0x000000010d0c7824 */ /* 0x000fc800078e0202 */
[----:B---3--:R-:W-:-:S05]  /*df10*/  IMAD.X R13, R14, 0x1, R0, P2 ;  /* 0x000000010e0d7824 */ /* 0x008fca00010e0600 */
[----:B------:R-:W2:Y:S04]  /*df20*/  @!P0 LDG.E.U16 R5, desc[UR10][R12.64] ;  /* 0x0000000a0c058981 */ /* 0x000ea8000c1e1500 */
[----:B------:R-:W3:Y:S01]  /*df30*/  LDL R12, [R1+0x25c] ;  /* 0x00025c00010c7983 */ /* 0x000ee20000100800 */
[CC--:B----4-:R-:W-:Y:S01]  /*df40*/  IADD3 RZ, P1, PT, R15.reuse, R2.reuse, RZ ;  /* 0x000000020fff7210 */ /* 0x0d0fe20007f3e0ff */
[----:B------:R-:W-:Y:S01]  /*df50*/  IMAD.IADD R14, R15, 0x1, R2 ;  /* 0x000000010f0e7824 */ /* 0x000fe200078e0202 */
[----:B------:R-:W-:Y:S01]  /*df60*/  PRMT R24, RZ, 0x7610, R24 ;  /* 0x00007610ff187816 */ /* 0x000fe20000000018 */
[----:B------:R-:W4:Y:S02]  /*df70*/  LDL R13, [R1+0x260] ;  /* 0x00026000010d7983 */ /* 0x000f240000100800 */
[----:B------:R-:W-:Y:S01]  /*df80*/  IMAD.X R15, R11, 0x1, R0, P1 ;  /* 0x000000010b0f7824 */ /* 0x000fe200008e0600 */
[----:B------:R-:W-:Y:S01]  /*df90*/  IADD3 RZ, P2, PT, R28, R2, RZ ;  /* 0x000000021cff7210 */ /* 0x000fe20007f5e0ff */
[----:B------:R-:W2:Y:S01]  /*dfa0*/  LDL R11, [R1+0x268] ;  /* 0x00026800010b7983 */ /* 0x000ea20000100800 */
[----:B------:R-:W-:-:S03]  /*dfb0*/  PRMT R29, RZ, 0x7610, R29 ;  /* 0x00007610ff1d7816 */ /* 0x000fc6000000001d */
[----:B------:R0:W4:Y:S02]  /*dfc0*/  @!P0 LDG.E.U16 R24, desc[UR10][R14.64] ;  /* 0x0000000a0e188981 */ /* 0x000124000c1e1500 */
[----:B0-----:R-:W-:Y:S02]  /*dfd0*/  IMAD.IADD R14, R28, 0x1, R2 ;  /* 0x000000011c0e7824 */ /* 0x001fe400078e0202 */
[----:B---3--:R-:W-:-:S05]  /*dfe0*/  IMAD.X R15, R12, 0x1, R0, P2 ;  /* 0x000000010c0f7824 */ /* 0x008fca00010e0600 */
[----:B------:R-:W3:Y:S04]  /*dff0*/  @!P0 LDG.E.U16 R29, desc[UR10][R14.64] ;  /* 0x0000000a0e1d8981 */ /* 0x000ee8000c1e1500 */
[----:B--2---:R0:W-:Y:S01]  /*e000*/  STL [R1+0xb8], R5 ;  /* 0x0000b80501007387 */ /* 0x0041e20000100800 */
[CC--:B----4-:R-:W-:Y:S01]  /*e010*/  IADD3 RZ, P1, PT, R13.reuse, R2.reuse, RZ ;  /* 0x000000020dff7210 */ /* 0x0d0fe20007f3e0ff */
[----:B------:R-:W-:Y:S02]  /*e020*/  IMAD.IADD R12, R13, 0x1, R2 ;  /* 0x000000010d0c7824 */ /* 0x000fe400078e0202 */
[----:B0-----:R-:W2:Y:S04]  /*e030*/  LDL R5, [R1+0x274] ;  /* 0x0002740001057983 */ /* 0x001ea80000100800 */
[----:B------:R0:W-:Y:S04]  /*e040*/  STL [R1+0xc0], R24 ;  /* 0x0000c01801007387 */ /* 0x0001e80000100800 */
[----:B0-----:R-:W4:Y:S04]  /*e050*/  LDL.LU R24, [R1+0xd9c] ;  /* 0x000d9c0001187983 */ /* 0x001f280000300800 */
[----:B------:R-:W2:Y:S04]  /*e060*/  LDL.LU R28, [R1+0xd98] ;  /* 0x000d9800011c7983 */ /* 0x000ea80000300800 */
[----:B------:R-:W2:Y:S04]  /*e070*/  LDL R13, [R1+0x264] ;  /* 0x00026400010d7983 */ /* 0x000ea80000100800 */
[----:B---3--:R0:W-:Y:S04]  /*e080*/  STL [R1+0xbc], R29 ;  /* 0x0000bc1d01007387 */ /* 0x0081e80000100800 */
[----:B0-----:R-:W3:Y:S04]  /*e090*/  LDL.LU R29, [R1+0xd94] ;  /* 0x000d9400011d7983 */ /* 0x001ee80000300800 */
[----:B------:R-:W3:Y:S04]  /*e0a0*/  LDL R14, [R1+0x26c] ;  /* 0x00026c00010e7983 */ /* 0x000ee80000100800 */
[----:B------:R-:W3:Y:S01]  /*e0b0*/  LDL R15, [R1+0x270] ;  /* 0x00027000010f7983 */ /* 0x000ee20000100800 */
[----:B------:R-:W-:-:S02]  /*e0c0*/  IADD3 RZ, P2, PT, R11, R2, RZ ;  /* 0x000000020bff7210 */ /* 0x000fc40007f5e0ff */
[----:B----4-:R-:W-:Y:S01]  /*e0d0*/  PRMT R24, RZ, 0x7610, R24 ;  /* 0x00007610ff187816 */ /* 0x010fe20000000018 */
[----:B--2---:R-:W-:Y:S01]  /*e0e0*/  IMAD.X R13, R13, 0x1, R0, P1 ;  /* 0x000000010d0d7824 */ /* 0x004fe200008e0600 */
[----:B------:R-:W-:-:S04]  /*e0f0*/  PRMT R28, RZ, 0x7610, R28 ;  /* 0x00007610ff1c7816 */ /* 0x000fc8000000001c */
[----:B------:R0:W2:Y:S02]  /*e100*/  @!P0 LDG.E.U16 R24, desc[UR10][R12.64] ;  /* 0x0000000a0c188981 */ /* 0x0000a4000c1e1500 */
[----:B0-----:R-:W-:Y:S02]  /*e110*/  IMAD.IADD R12, R11, 0x1, R2 ;  /* 0x000000010b0c7824 */ /* 0x001fe400078e0202 */
[----:B------:R-:W4:Y:S01]  /*e120*/  LDL.LU R11, [R1+0xd90] ;  /* 0x000d9000010b7983 */ /* 0x000f220000300800 */
[----:B---3--:R-:W-:Y:S01]  /*e130*/  PRMT R29, RZ, 0x7610, R29 ;  /* 0x00007610ff1d7816 */ /* 0x008fe2000000001d */
[----:B------:R-:W-:Y:S01]  /*e140*/  IMAD.X R13, R14, 0x1, R0, P2 ;  /* 0x000000010e0d7824 */ /* 0x000fe200010e0600 */
[C---:B------:R-:W-:Y:S01]  /*e150*/  IADD3 RZ, P1, PT, R15.reuse, R2, RZ ;  /* 0x000000020fff7210 */ /* 0x040fe20007f3e0ff */
[----:B------:R-:W-:-:S03]  /*e160*/  IMAD.IADD R14, R15, 0x1, R2 ;  /* 0x000000010f0e7824 */ /* 0x000fc600078e0202 */
[----:B------:R-:W3:Y:S01]  /*e170*/  @!P0 LDG.E.U16 R28, desc[UR10][R12.64] ;  /* 0x0000000a0c1c8981 */ /* 0x000ee2000c1e1500 */
[----:B------:R-:W-:-:S03]  /*e180*/  IMAD.X R15, R5, 0x1, R0, P1 ;  /* 0x00000001050f7824 */ /* 0x000fc600008e0600 */
[----:B------:R-:W2:Y:S04]  /*e190*/  LDL R5, [R1+0x290] ;  /* 0x0002900001057983 */ /* 0x000ea80000100800 */
[----:B------:R-:W2:Y:S04]  /*e1a0*/  @!P0 LDG.E.U16 R29, desc[UR10][R14.64] ;  /* 0x0000000a0e1d8981 */ /* 0x000ea8000c1e1500 */
[----:B---3--:R0:W-:Y:S04]  /*e1b0*/  STL [R1+0x20], R28 ;  /* 0x0000201c01007387 */ /* 0x0081e80000100800 */
[----:B0-----:R-:W3:Y:S04]  /*e1c0*/  LDL.LU R28, [R1+0xd8c] ;  /* 0x000d8c00011c7983 */ /* 0x001ee80000300800 */
[----:B------:R-:W3:Y:S04]  /*e1d0*/  LDL R13, [R1+0x278] ;  /* 0x00027800010d7983 */ /* 0x000ee80000100800 */
[----:B--2---:R0:W-:Y:S04]  /*e1e0*/  STL [R1+0x34], R29 ;  /* 0x0000341d01007387 */ /* 0x0041e80000100800 */
[----:B0-----:R-:W2:Y:S04]  /*e1f0*/  LDL.LU R29, [R1+0xd88] ;  /* 0x000d8800011d7983 */ /* 0x001ea80000300800 */
[----:B------:R-:W2:Y:S04]  /*e200*/  LDL R14, [R1+0x27c] ;  /* 0x00027c00010e7983 */ /* 0x000ea80000100800 */
[----:B------:R-:W4:Y:S01]  /*e210*/  LDL R15, [R1+0x280] ;  /* 0x00028000010f7983 */ /* 0x000f220000100800 */
[----:B---3--:R-:W-:-:S02]  /*e220*/  IADD3 RZ, P2, PT, R13, R2, RZ ;  /* 0x000000020dff7210 */ /* 0x008fc40007f5e0ff */
[----:B------:R-:W-:-:S03]  /*e230*/  IADD3 R12, PT, PT, R13, R2, RZ ;  /* 0x000000020d0c7210 */ /* 0x000fc60007ffe0ff */
[----:B--2---:R-:W-:Y:S01]  /*e240*/  IMAD.X R13, R14, 0x1, R0, P2 ;  /* 0x000000010e0d7824 */ /* 0x004fe200010e0600 */
[C---:B----4-:R-:W-:Y:S01]  /*e250*/  IADD3 RZ, P1, PT, R15.reuse, R2, RZ ;  /* 0x000000020fff7210 */ /* 0x050fe20007f3e0ff */
[----:B------:R-:W-:Y:S02]  /*e260*/  IMAD.IADD R14, R15, 0x1, R2 ;  /* 0x000000010f0e7824 */ /* 0x000fe400078e0202 */
[----:B------:R-:W2:Y:S01]  /*e270*/  LDL R15, [R1+0x284] ;  /* 0x00028400010f7983 */ /* 0x000ea20000100800 */
[----:B------:R-:W-:Y:S02]  /*e280*/  PRMT R28, RZ, 0x7610, R28 ;  /* 0x00007610ff1c7816 */ /* 0x000fe4000000001c */
[----:B------:R-:W-:-:S04]  /*e290*/  PRMT R6, RZ, 0x7610, R6 ;  /* 0x00007610ff067816 */ /* 0x000fc80000000006 */
[----:B------:R-:W3:Y:S04]  /*e2a0*/  @!P0 LDG.E.U16 R28, desc[UR10][R12.64] ;  /* 0x0000000a0c1c8981 */ /* 0x000ee8000c1e1500 */
[----:B------:R-:W4:Y:S01]  /*e2b0*/  LDL R13, [R1+0x288] ;  /* 0x00028800010d7983 */ /* 0x000f220000100800 */
[----:B--2---:R-:W-:-:S05]  /*e2c0*/  IMAD.X R15, R15, 0x1, R0, P1 ;  /* 0x000000010f0f7824 */ /* 0x004fca00008e0600 */
[----:B------:R-:W2:Y:S04]  /*e2d0*/  @!P0 LDG.E.U16 R6, desc[UR10][R14.64] ;  /* 0x0000000a0e068981 */ /* 0x000ea8000c1e1500 */
[----:B---3--:R0:W-:Y:S04]  /*e2e0*/  STL [R1+0x6c], R28 ;  /* 0x00006c1c01007387 */ /* 0x0081e80000100800 */
[----:B0-----:R-:W3:Y:S04]  /*e2f0*/  LDL R28, [R1+0x29c] ;  /* 0x00029c00011c7983 */ /* 0x001ee80000100800 */
[----:B--2---:R0:W-:Y:S04]  /*e300*/  STL [R1+0x9c], R6 ;  /* 0x00009c0601007387 */ /* 0x0041e80000100800 */
[----:B0-----:R-:W2:Y:S04]  /*e310*/  LDL.LU R6, [R1+0xd84] ;  /* 0x000d840001067983 */ /* 0x001ea80000300800 */
[----:B------:R-:W2:Y:S01]  /*e320*/  LDL R15, [R1+0x28c] ;  /* 0x00028c00010f7983 */ /* 0x000ea20000100800 */
[CC--:B----4-:R-:W-:Y:S01]  /*e330*/  IADD3 RZ, P2, PT, R13.reuse, R2.reuse, RZ ;  /* 0x000000020dff7210 */ /* 0x0d0fe20007f5e0ff */
[----:B------:R-:W-:Y:S01]  /*e340*/  IMAD.IADD R12, R13, 0x1, R2 ;  /* 0x000000010d0c7824 */ /* 0x000fe200078e0202 */
[----:B------:R-:W-:-:S03]  /*e350*/  IADD3 RZ, P1, PT, R5, R2, RZ ;  /* 0x0000000205ff7210 */ /* 0x000fc60007f3e0ff */
[----:B--2---:R-:W-:Y:S02]  /*e360*/  IMAD.X R13, R15, 0x1, R0, P2 ;  /* 0x000000010f0d7824 */ /* 0x004fe400010e0600 */
[----:B------:R-:W2:Y:S01]  /*e370*/  LDL R15, [R1+0x294] ;  /* 0x00029400010f7983 */ /* 0x000ea20000100800 */
[----:B------:R-:W-:Y:S01]  /*e380*/  PRMT R11, RZ, 0x7610, R11 ;  /* 0x00007610ff0b7816 */ /* 0x000fe2000000000b */
[----:B------:R-:W-:Y:S01]  /*e390*/  IMAD.IADD R14, R5, 0x1, R2 ;  /* 0x00000001050e7824 */ /* 0x000fe200078e0202 */
[----:B------:R-:W-:Y:S01]  /*e3a0*/  PRMT R29, RZ, 0x7610, R29 ;  /* 0x00007610ff1d7816 */ /* 0x000fe2000000001d */
[----:B------:R-:W4:Y:S04]  /*e3b0*/  LDL R5, [R1+0x2a8] ;  /* 0x0002a80001057983 */ /* 0x000f280000100800 */
[----:B------:R-:W3:Y:S04]  /*e3c0*/  @!P0 LDG.E.U16 R11, desc[UR10][R12.64] ;  /* 0x0000000a0c0b8981 */ /* 0x000ee8000c1e1500 */
[----:B------:R-:W4:Y:S04]  /*e3d0*/  LDL R12, [R1+0x298] ;  /* 0x00029800010c7983 */ /* 0x000f280000100800 */
[----:B------:R-:W4:Y:S01]  /*e3e0*/  LDL R13, [R1+0x2a0] ;  /* 0x0002a000010d7983 */ /* 0x000f220000100800 */
[----:B--2---:R-:W-:-:S05]  /*e3f0*/  IMAD.X R15, R15, 0x1, R0, P1 ;  /* 0x000000010f0f7824 */ /* 0x004fca00008e0600 */
[----:B------:R-:W2:Y:S04]  /*e400*/  @!P0 LDG.E.U16 R29, desc[UR10][R14.64] ;  /* 0x0000000a0e1d8981 */ /* 0x000ea8000c1e1500 */
[----:B---3--:R0:W-:Y:S04]  /*e410*/  STL [R1+0xac], R11 ;  /* 0x0000ac0b01007387 */ /* 0x0081e80000100800 */
[----:B0-----:R-:W3:Y:S04]  /*e420*/  LDL R11, [R1+0x2b0] ;  /* 0x0002b000010b7983 */ /* 0x001ee80000100800 */
[----:B--2---:R0:W-:Y:S04]  /*e430*/  STL [R1+0xb4], R29 ;  /* 0x0000b41d01007387 */ /* 0x0041e80000100800 */
[----:B0-----:R-:W2:Y:S01]  /*e440*/  LDL.LU R29, [R1+0xd80] ;  /* 0x000d8000011d7983 */ /* 0x001ea20000300800 */
[CC--:B----4-:R-:W-:Y:S01]  /*e450*/  IADD3 RZ, P2, PT, R12.reuse, R2.reuse, RZ ;  /* 0x000000020cff7210 */ /* 0x0d0fe20007f5e0ff */
[--C-:B------:R-:W-:Y:S01]  /*e460*/  IMAD.IADD R14, R12, 0x1, R2.reuse ;  /* 0x000000010c0e7824 */ /* 0x100fe200078e0202 */
[C---:B------:R-:W-:Y:S01]  /*e470*/  IADD3 RZ, P1, PT, R13.reuse, R2, RZ ;  /* 0x000000020dff7210 */ /* 0x040fe20007f3e0ff */
[----:B------:R-:W-:-:S02]  /*e480*/  IMAD.IADD R12, R13, 0x1, R2 ;  /* 0x000000010d0c7824 */ /* 0x000fc400078e0202 */
[----:B------:R-:W-:Y:S01]  /*e490*/  IMAD.X R15, R28, 0x1, R0, P2 ;  /* 0x000000011c0f7824 */ /* 0x000fe200010e0600 */
[----:B------:R-:W4:Y:S01]  /*e4a0*/  LDL R13, [R1+0x2a4] ;  /* 0x0002a400010d7983 */ /* 0x000f220000100800 */
[----:B------:R-:W-:-:S03]  /*e4b0*/  PRMT R18, RZ, 0x7610, R18 ;  /* 0x00007610ff127816 */ /* 0x000fc60000000012 */
[----:B------:R-:W3:Y:S01]  /*e4c0*/  LDL R28, [R1+0x2b8] ;  /* 0x0002b800011c7983 */ /* 0x000ee20000100800 */
[----:B--2---:R-:W-:-:S06]  /*e4d0*/  PRMT R29, RZ, 0x7610, R29 ;  /* 0x00007610ff1d7816 */ /* 0x004fcc000000001d */
[----:B------:R-:W2:Y:S01]  /*e4e0*/  @!P0 LDG.E.U16 R29, desc[UR10][R14.64] ;  /* 0x0000000a0e1d8981 */ /* 0x000ea2000c1e1500 */
[----:B----4-:R-:W-:Y:S01]  /*e4f0*/  IMAD.X R13, R13, 0x1, R0, P1 ;  /* 0x000000010d0d7824 */ /* 0x010fe200008e0600 */
[----:B------:R-:W-:-:S04]  /*e500*/  IADD3 RZ, P1, PT, R5, R2, RZ ;  /* 0x0000000205ff7210 */ /* 0x000fc80007f3e0ff */
[----:B------:R0:W4:Y:S02]  /*e510*/  @!P0 LDG.E.U16 R18, desc[UR10][R12.64] ;  /* 0x0000000a0c128981 */ /* 0x000124000c1e1500 */
[----:B0-----:R-:W-:Y:S02]  /*e520*/  IMAD.IADD R12, R5, 0x1, R2 ;  /* 0x00000001050c7824 */ /* 0x001fe400078e0202 */
[----:B--2---:R0:W-:Y:S04]  /*e530*/  STL [R1+0xb0], R29 ;  /* 0x0000b01d01007387 */ /* 0x0041e80000100800 */
[----:B0-----:R-:W2:Y:S04]  /*e540*/  LDL.LU R29, [R1+0xd7c] ;  /* 0x000d7c00011d7983 */ /* 0x001ea80000300800 */
[----:B------:R-:W3:Y:S04]  /*e550*/  LDL.LU R5, [R1+0xd78] ;  /* 0x000d780001057983 */ /* 0x000ee80000300800 */
[----:B------:R-:W3:Y:S01]  /*e560*/  LDL R13, [R1+0x2ac] ;  /* 0x0002ac00010d7983 */ /* 0x000ee20000100800 */
[----:B--2---:R-:W-:Y:S01]  /*e570*/  PRMT R29, RZ, 0x7610, R29 ;  /* 0x00007610ff1d7816 */ /* 0x004fe2000000001d */
[----:B---3--:R-:W-:-:S05]  /*e580*/  IMAD.X R13, R13, 0x1, R0, P1 ;  /* 0x000000010d0d7824 */ /* 0x008fca00008e0600 */
[----:B------:R0:W2:Y:S01]  /*e590*/  @!P0 LDG.E.U16 R29, desc[UR10][R12.64] ;  /* 0x0000000a0c1d8981 */ /* 0x0000a2000c1e1500 */
[C---:B------:R-:W-:Y:S01]  /*e5a0*/  IADD3 RZ, P1, PT, R11.reuse, R2, RZ ;  /* 0x000000020bff7210 */ /* 0x040fe20007f3e0ff */
        /* <DEDUP_REMOVED lines=14> */
[----:B--2---:R-:W-:-:S02]  /*e690*/  PRMT R29, RZ, 0x7610, R29 ;  /* 0x00007610ff1d7816 */ /* 0x004fc4000000001d */
[----:B---3--:R-:W-:-:S05]  /*e6a0*/  IADD3.X R13, PT, PT, R13, R0, RZ, P1, !PT ;  /* 0x000000000d0d7210 */ /* 0x008fca0000ffe4ff */
[----:B------:R-:W2:Y:S04]  /*e6b0*/  @!P0 LDG.E.U16 R29, desc[UR10][R12.64] ;  /* 0x0000000a0c1d8981 */ /* 0x000ea8000c1e1500 */
[----:B--2---:R0:W-:Y:S04]  /*e6c0*/  STL [R1+0x58], R29 ;  /* 0x0000581d01007387 */ /* 0x0041e80000100800 */
[----:B0-----:R-:W2:Y:S04]  /*e6d0*/  LDL.LU R29, [R1+0xd64] ;  /* 0x000d6400011d7983 */ /* 0x001ea80000300800 */
[----:B------:R-:W3:Y:S02]  /*e6e0*/  LDL R13, [R1+0x2c0] ;  /* 0x0002c000010d7983 */ /* 0x000ee40000100800 */
[C---:B---3--:R-:W-:Y:S01]  /*e6f0*/  IADD3 RZ, P1, PT, R13.reuse, R2, RZ ;  /* 0x000000020dff7210 */ /* 0x048fe20007f3e0ff */
[----:B------:R-:W-:-:S02]  /*e700*/  IMAD.IADD R12, R13, 0x1, R2 ;  /* 0x000000010d0c7824 */ /* 0x000fc400078e0202 */
[----:B------:R-:W3:Y:S01]  /*e710*/  LDL R13, [R1+0x2c4] ;  /* 0x0002c400010d7983 */ /* 0x000ee20000100800 */
[----:B--2---:R-:W-:Y:S01]  /*e720*/  PRMT R29, RZ, 0x7610, R29 ;  /* 0x00007610ff1d7816 */ /* 0x004fe2000000001d */
[----:B---3--:R-:W-:-:S05]  /*e730*/  IMAD.X R13, R13, 0x1, R0, P1 ;  /* 0x000000010d0d7824 */ /* 0x008fca00008e0600 */
        /* <DEDUP_REMOVED lines=34> */
[----:B------:R-:W-:Y:S01]  /*e960*/  PRMT R16, RZ, 0x7610, R16 ;  /* 0x00007610ff107816 */ /* 0x000fe20000000010 */
[----:B---3--:R-:W-:-:S05]  /*e970*/  IMAD.X R13, R13, 0x1, R0, P1 ;  /* 0x000000010d0d7824 */ /* 0x008fca00008e0600 */
[----:B------:R0:W3:Y:S04]  /*e980*/  @!P0 LDG.E.U16 R16, desc[UR10][R12.64] ;  /* 0x0000000a0c108981 */ /* 0x0000e8000c1e1500 */
[----:B------:R-:W2:Y:S02]  /*e990*/  LDL R13, [R1+0x2e8] ;  /* 0x0002e800010d7983 */ /* 0x000ea40000100800 */
[C---:B--2---:R-:W-:Y:S01]  /*e9a0*/  IADD3 RZ, P1, PT, R13.reuse, R2, RZ ;  /* 0x000000020dff7210 */ /* 0x044fe20007f3e0ff */
[----:B0-----:R-:W-:Y:S02]  /*e9b0*/  IMAD.IADD R12, R13, 0x1, R2 ;  /* 0x000000010d0c7824 */ /* 0x001fe400078e0202 */
[----:B------:R-:W2:Y:S01]  /*e9c0*/  LDL R13, [R1+0x2ec] ;  /* 0x0002ec00010d7983 */ /* 0x000ea20000100800 */
[----:B------:R-:W-:Y:S01]  /*e9d0*/  PRMT R20, RZ, 0x7610, R20 ;  /* 0x00007610ff147816 */ /* 0x000fe20000000014 */
[----:B--2---:R-:W-:-:S05]  /*e9e0*/  IMAD.X R13, R13, 0x1, R0, P1 ;  /* 0x000000010d0d7824 */ /* 0x004fca00008e0600 */
[----:B------:R0:W2:Y:S04]  /*e9f0*/  @!P0 LDG.E.U16 R20, desc[UR10][R12.64] ;  /* 0x0000000a0c148981 */ /* 0x0000a8000c1e1500 */
[----:B------:R-:W2:Y:S02]  /*ea00*/  LDL R13, [R1+0x2f0] ;  /* 0x0002f000010d7983 */ /* 0x000ea40000100800 */
[C---:B--2---:R-:W-:Y:S01]  /*ea10*/  IADD3 RZ, P1, PT, R13.reuse, R2, RZ ;  /* 0x000000020dff7210 */ /* 0x044fe20007f3e0ff */
[----:B0-----:R-:W-:Y:S02]  /*ea20*/  IMAD.IADD R12, R13, 0x1, R2 ;  /* 0x000000010d0c7824 */ /* 0x001fe400078e0202 */
[----:B------:R-:W2:Y:S01]  /*ea30*/  LDL R13, [R1+0x2f4] ;  /* 0x0002f400010d7983 */ /* 0x000ea20000100800 */
[----:B------:R-:W-:Y:S01]  /*ea40*/  PRMT R29, RZ, 0x7610, R29 ;  /* 0x00007610ff1d7816 */ /* 0x000fe2000000001d */
[----:B--2---:R-:W-:-:S05]  /*ea50*/  IMAD.X R13, R13, 0x1, R0, P1 ;  /* 0x000000010d0d7824 */ /* 0x004fca00008e0600 */
[----:B------:R-:W2:Y:S04]  /*ea60*/  @!P0 LDG.E.U16 R29, desc[UR10][R12.64] ;  /* 0x0000000a0c1d8981 */ /* 0x000ea8000c1e1500 */
[----:B--2---:R0:W-:Y:S04]  /*ea70*/  STL [R1+0x2c], R29 ;  /* 0x00002c1d01007387 */ /* 0x0041e80000100800 */
[----:B0-----:R-:W2:Y:S04]  /*ea80*/  LDL.LU R29, [R1+0xd50] ;  /* 0x000d5000011d7983 */ /* 0x001ea80000300800 */
[----:B------:R-:W2:Y:S02]  /*ea90*/  LDL R13, [R1+0x2f8] ;  /* 0x0002f800010d7983 */ /* 0x000ea40000100800 */
[C---:B--2---:R-:W-:Y:S01]  /*eaa0*/  IADD3 RZ, P1, PT, R13.reuse, R2, RZ ;  /* 0x000000020dff7210 */ /* 0x044fe20007f3e0ff */
[----:B------:R-:W-:-:S02]  /*eab0*/  IMAD.IADD R12, R13, 0x1, R2 ;  /* 0x000000010d0c7824 */ /* 0x000fc400078e0202 */
[----:B------:R-:W2:Y:S01]  /*eac0*/  LDL R13, [R1+0x2fc] ;  /* 0x0002fc00010d7983 */ /* 0x000ea20000100800 */
[----:B------:R-:W-:Y:S01]  /*ead0*/  PRMT R29, RZ, 0x7610, R29 ;  /* 0x00007610ff1d7816 */ /* 0x000fe2000000001d */
[----:B--2---:R-:W-:-:S05]  /*eae0*/  IMAD.X R13, R13, 0x1, R0, P1 ;  /* 0x000000010d0d7824 */ /* 0x004fca00008e0600 */
[----:B------:R-:W2:Y:S04]  /*eaf0*/  @!P0 LDG.E.U16 R29, desc[UR10][R12.64] ;  /* 0x0000000a0c1d8981 */ /* 0x000ea8000c1e1500 */
[----:B--2---:R0:W-:Y:S04]  /*eb00*/  STL [R1+0x54], R29 ;  /* 0x0000541d01007387 */ /* 0x0041e80000100800 */
[----:B0-----:R-:W2:Y:S04]  /*eb10*/  LDL.LU R29, [R1+0xd4c] ;  /* 0x000d4c00011d7983 */ /* 0x001ea80000300800 */
[----:B------:R-:W2:Y:S02]  /*eb20*/  LDL R13, [R1+0x300] ;  /* 0x00030000010d7983 */ /* 0x000ea40000100800 */
[----:B--2---:R-:W-:-:S02]  /*eb30*/  IADD3 RZ, P1, PT, R13, R2, RZ ;  /* 0x000000020dff7210 */ /* 0x004fc40007f3e0ff */
[----:B------:R-:W-:Y:S02]  /*eb40*/  IADD3 R12, PT, PT, R13, R2, RZ ;  /* 0x000000020d0c7210 */ /* 0x000fe40007ffe0ff */
        /* <DEDUP_REMOVED lines=54> */
[----:B------:R-:W3:Y:S04]  /*eeb0*/  LDL R13, [R1+0x338] ;  /* 0x00033800010d7983 */ /* 0x000ee80000100800 */
[----:B--2---:R0:W-:Y:S01]  /*eec0*/  STL [R1+0x28], R15 ;  /* 0x0000280f01007387 */ /* 0x0041e20000100800 */
[C---:B---3--:R-:W-:Y:S01]  /*eed0*/  IADD3 RZ, P1, PT, R13.reuse, R2, RZ ;  /* 0x000000020dff7210 */ /* 0x048fe20007f3e0ff */
[----:B------:R-:W-:Y:S01]  /*eee0*/  IMAD.IADD R12, R13, 0x1, R2 ;  /* 0x000000010d0c7824 */ /* 0x000fe200078e0202 */
[----:B------:R-:W-:Y:S01]  /*eef0*/  PRMT R28, RZ, 0x7610, R28 ;  /* 0x00007610ff1c7816 */ /* 0x000fe2000000001c */
[----:B------:R-:W2:Y:S04]  /*ef00*/  LDL R13, [R1+0x33c] ;  /* 0x00033c00010d7983 */ /* 0x000ea80000100800 */
[----:B0-----:R-:W3:Y:S01]  /*ef10*/  LDL R15, [R1+0x354] ;  /* 0x00035400010f7983 */ /* 0x001ee20000100800 */
        /* <DEDUP_REMOVED lines=8> */
[----:B------:R-:W-:Y:S02]  /*efa0*/  PRMT R28, RZ, 0x7610, R28 ;  /* 0x00007610ff1c7816 */ /* 0x000fe4000000001c */
[----:B--2---:R-:W-:-:S05]  /*efb0*/  IADD3.X R13, PT, PT, R13, R0, RZ, P1, !PT ;  /* 0x000000000d0d7210 */ /* 0x004fca0000ffe4ff */
        /* <DEDUP_REMOVED lines=12> */
[----:B------:R-:W2:Y:S01]  /*f080*/  LDL R13, [R1+0x350] ;  /* 0x00035000010d7983 */ /* 0x000ea20000100800 */
[----:B------:R-:W-:-:S02]  /*f090*/  PRMT R14, RZ, 0x7610, R14 ;  /* 0x00007610ff0e7816 */ /* 0x000fc4000000000e */
[C---:B--2---:R-:W-:Y:S01]  /*f0a0*/  IADD3 RZ, P1, PT, R13.reuse, R2, RZ ;  /* 0x000000020dff7210 */ /* 0x044fe20007f3e0ff */
[----:B------:R-:W-:-:S04]  /*f0b0*/  IMAD.IADD R12, R13, 0x1, R2 ;  /* 0x000000010d0c7824 */ /* 0x000fc800078e0202 */
[----:B---3--:R-:W-:Y:S02]  /*f0c0*/  IMAD.X R13, R15, 0x1, R0, P1 ;  /* 0x000000010f0d7824 */ /* 0x008fe400008e0600 */
[----:B------:R-:W2:Y:S04]  /*f0d0*/  LDL R15, [R1+0x368] ;  /* 0x00036800010f7983 */ /* 0x000ea80000100800 */
[----:B------:R-:W3:Y:S04]  /*f0e0*/  @!P0 LDG.E.U16 R14, desc[UR10][R12.64] ;  /* 0x0000000a0c0e8981 */ /* 0x000ee8000c1e1500 */
[----:B------:R-:W2:Y:S04]  /*f0f0*/  LDL R13, [R1+0x358] ;  /* 0x00035800010d7983 */ /* 0x000ea80000100800 */
[----:B---3--:R0:W-:Y:S01]  /*f100*/  STL [R1+0x80], R14 ;  /* 0x0000800e01007387 */ /* 0x0081e20000100800 */
[C---:B--2---:R-:W-:Y:S01]  /*f110*/  IADD3 RZ, P1, PT, R13.reuse, R2, RZ ;  /* 0x000000020dff7210 */ /* 0x044fe20007f3e0ff */
[----:B------:R-:W-:Y:S01]  /*f120*/  IMAD.IADD R12, R13, 0x1, R2 ;  /* 0x000000010d0c7824 */ /* 0x000fe200078e0202 */
[----:B------:R-:W-:Y:S01]  /*f130*/  PRMT R3, RZ, 0x7610, R3 ;  /* 0x00007610ff037816 */ /* 0x000fe20000000003 */
[----:B------:R-:W2:Y:S04]  /*f140*/  LDL R13, [R1+0x35c] ;  /* 0x00035c00010d7983 */ /* 0x000ea80000100800 */
[----:B0-----:R-:W3:Y:S01]  /*f150*/  LDL R14, [R1+0x36c] ;  /* 0x00036c00010e7983 */ /* 0x001ee20000100800 */
[----:B--2---:R-:W-:-:S05]  /*f160*/  IMAD.X R13, R13, 0x1, R0, P1 ;  /* 0x000000010d0d7824 */ /* 0x004fca00008e0600 */
[----:B------:R-:W2:Y:S04]  /*f170*/  @!P0 LDG.E.U16 R3, desc[UR10][R12.64] ;  /* 0x0000000a0c038981 */ /* 0x000ea8000c1e1500 */
[----:B------:R-:W3:Y:S04]  /*f180*/  LDL R13, [R1+0x360] ;  /* 0x00036000010d7983 */ /* 0x000ee80000100800 */
[----:B--2---:R0:W-:Y:S01]  /*f190*/  STL [R1+0x7c], R3 ;  /* 0x00007c0301007387 */ /* 0x0041e20000100800 */
[C---:B---3--:R-:W-:Y:S01]  /*f1a0*/  IADD3 RZ, P1, PT, R13.reuse, R2, RZ ;  /* 0x000000020dff7210 */ /* 0x048fe20007f3e0ff */
[----:B------:R-:W-:-:S02]  /*f1b0*/  IMAD.IADD R12, R13, 0x1, R2 ;  /* 0x000000010d0c7824 */ /* 0x000fc400078e0202 */
[----:B------:R-:W2:Y:S01]  /*f1c0*/  LDL R13, [R1+0x364] ;  /* 0x00036400010d7983 */ /* 0x000ea20000100800 */
[----:B------:R-:W-:Y:S02]  /*f1d0*/  PRMT R4, RZ, 0x7610, R4 ;  /* 0x00007610ff047816 */ /* 0x000fe40000000004 */
[----:B------:R-:W-:Y:S01]  /*f1e0*/  PRMT R28, RZ, 0x7610, R28 ;  /* 0x00007610ff1c7816 */ /* 0x000fe2000000001c */
[----:B--2---:R-:W-:Y:S01]  /*f1f0*/  IMAD.X R13, R13, 0x1, R0, P1 ;  /* 0x000000010d0d7824 */ /* 0x004fe200008e0600 */
[----:B------:R-:W-:-:S04]  /*f200*/  IADD3 RZ, P1, PT, R15, R2, RZ ;  /* 0x000000020fff7210 */ /* 0x000fc80007f3e0ff */
[----:B------:R1:W2:Y:S02]  /*f210*/  @!P0 LDG.E.U16 R4, desc[UR10][R12.64] ;  /* 0x0000000a0c048981 */ /* 0x0002a4000c1e1500 */
[----:B-1----:R-:W-:Y:S02]  /*f220*/  IMAD.IADD R12, R15, 0x1, R2 ;  /* 0x000000010f0c7824 */ /* 0x002fe400078e0202 */
[----:B------:R-:W-:Y:S01]  /*f230*/  IMAD.X R13, R14, 0x1, R0, P1 ;  /* 0x000000010e0d7824 */ /* 0x000fe200008e0600 */
[----:B0-----:R-:W0:Y:S04]  /*f240*/  S2R R3, SR_TID.X ;  /* 0x0000000000037919 */ /* 0x001e280000002100 */
[----:B------:R1:W3:Y:S01]  /*f250*/  @!P0 LDG.E.U16 R28, desc[UR10][R12.64] ;  /* 0x0000000a0c1c8981 */ /* 0x0002e2000c1e1500 */
[----:B------:R-:W0:Y:S01]  /*f260*/  S2UR UR6, SR_CgaCtaId ;  /* 0x00000000000679c3 */ /* 0x000e220000008800 */
[----:B------:R-:W-:-:S02]  /*f270*/  UMOV UR4, 0x400 ;  /* 0x0000040000047882 */ /* 0x000fc40000000000 */
[----:B------:R-:W2:Y:S04]  /*f280*/  LDL R15, [R1+0x380] ;  /* 0x00038000010f7983 */ /* 0x000ea80000100800 */
[----:B------:R-:W2:Y:S04]  /*f290*/  LDL R14, [R1+0x3a4] ;  /* 0x0003a400010e7983 */ /* 0x000ea80000100800 */
[----:B------:R-:W2:Y:S02]  /*f2a0*/  LDL R13, [R1+0x370] ;  /* 0x00037000010d7983 */ /* 0x000ea40000100800 */
[C---:B--2---:R-:W-:Y:S01]  /*f2b0*/  IADD3 RZ, P1, PT, R13.reuse, R2, RZ ;  /* 0x000000020dff7210 */ /* 0x044fe20007f3e0ff */
[----:B-1----:R-:W-:-:S02]  /*f2c0*/  IMAD.IADD R12, R13, 0x1, R2 ;  /* 0x000000010d0c7824 */ /* 0x002fc400078e0202 */
[----:B------:R-:W2:Y:S01]  /*f2d0*/  LDL R13, [R1+0x374] ;  /* 0x00037400010d7983 */ /* 0x000ea20000100800 */
[----:B0-----:R-:W-:Y:S01]  /*f2e0*/  LOP3.LUT R3, R3, 0x3f, RZ, 0xc0, !PT ;  /* 0x0000003f03037812 */ /* 0x001fe200078ec0ff */
[----:B------:R-:W-:-:S04]  /*f2f0*/  ULEA UR4, UR6, UR4, 0x18 ;  /* 0x0000000406047291 */ /* 0x000fc8000f8ec0ff */
[----:B------:R-:W-:-:S05]  /*f300*/  IMAD.SHL.U32 R3, R3, 0x2, RZ ;  /* 0x0000000203037824 */ /* 0x000fca00078e00ff */
[----:B------:R0:W-:Y:S04]  /*f310*/  STS.U16 [R3+UR4+0x4000], R11 ;  /* 0x0040000b03007988 */ /* 0x0001e80008000404 */
[----:B------:R1:W-:Y:S04]  /*f320*/  STS.U16 [R3+UR4+0x4100], R6 ;  /* 0x0041000603007988 */ /* 0x0003e80008000404 */
[----:B0-----:R-:W3:Y:S01]  /*f330*/  LDL R11, [R1+0x378] ;  /* 0x00037800010b7983 */ /* 0x001ee20000100800 */
[----:B-1----:R-:W-:Y:S01]  /*f340*/  PRMT R3, RZ, 0x7610, R3 ;  /* 0x00007610ff037816 */ /* 0x002fe20000000003 */
[----:B--2---:R-:W-:-:S05]  /*f350*/  IMAD.X R13, R13, 0x1, R0, P1 ;  /* 0x000000010d0d7824 */ /* 0x004fca00008e0600 */
[----:B------:R-:W2:Y:S01]  /*f360*/  @!P0 LDG.E.U16 R3, desc[UR10][R12.64] ;  /* 0x0000000a0c038981 */ /* 0x000ea2000c1e1500 */
[----:B---3--:R-:W-:-:S03]  /*f370*/  IADD3 RZ, P1, PT, R11, R2, RZ ;  /* 0x000000020bff7210 */ /* 0x008fc60007f3e0ff */
[----:B--2---:R0:W-:Y:S02]  /*f380*/  STL [R1+0x1c], R3 ;  /* 0x00001c0301007387 */ /* 0x0041e40000100800 */
[----:B0-----:R-:W0:Y:S02]  /*f390*/  S2R R3, SR_TID.X ;  /* 0x0000000000037919 */ /* 0x001e240000002100 */
[----:B0-----:R-:W-:-:S05]  /*f3a0*/  LOP3.LUT R3, R3, 0x3f, RZ, 0xc0, !PT ;  /* 0x0000003f03037812 */ /* 0x001fca00078ec0ff */
[----:B------:R-:W-:-:S05]  /*f3b0*/  IMAD.SHL.U32 R3, R3, 0x2, RZ ;  /* 0x0000000203037824 */ /* 0x000fca00078e00ff */
[----:B------:R0:W-:Y:S02]  /*f3c0*/  STS.U16 [R3+UR4+0x4200], R10 ;  /* 0x0042000a03007988 */ /* 0x0001e40008000404 */
[----:B0-----:R-:W-:Y:S02]  /*f3d0*/  IMAD.IADD R10, R11, 0x1, R2 ;  /* 0x000000010b0a7824 */ /* 0x001fe400078e0202 */
[----:B------:R-:W2:Y:S01]  /*f3e0*/  LDL R11, [R1+0x3a0] ;  /* 0x0003a000010b7983 */ /* 0x000ea20000100800 */
[----:B------:R-:W-:-:S03]  /*f3f0*/  PRMT R6, RZ, 0x7610, R6 ;  /* 0x00007610ff067816 */ /* 0x000fc60000000006 */
[----:B------:R0:W-:Y:S02]  /*f400*/  STS.U16 [R3+UR4+0x4300], R9 ;  /* 0x0043000903007988 */ /* 0x0001e40008000404 */
[----:B0-----:R-:W-:Y:S01]  /*f410*/  PRMT R3, RZ, 0x7610, R3 ;  /* 0x00007610ff037816 */ /* 0x001fe20000000003 */
[----:B--2---:R-:W-:-:S05]  /*f420*/  IMAD.X R11, R11, 0x1, R0, P1 ;  /* 0x000000010b0b7824 */ /* 0x004fca00008e0600 */
[----:B------:R0:W2:Y:S01]  /*f430*/  @!P0 LDG.E.U16 R6, desc[UR10][R10.64] ;  /* 0x0000000a0a068981 */ /* 0x0000a2000c1e1500 */
[CC--:B------:R-:W-:Y:S02]  /*f440*/  IADD3 RZ, P1, PT, R15.reuse, R2.reuse, RZ ;  /* 0x000000020fff7210 */ /* 0x0c0fe40007f3e0ff */
[----:B0-----:R-:W-:-:S03]  /*f450*/  IADD3 R10, PT, PT, R15, R2, RZ ;  /* 0x000000020f0a7210 */ /* 0x001fc60007ffe0ff */
[----:B------:R-:W-:-:S05]  /*f460*/  IMAD.X R11, R14, 0x1, R0, P1 ;  /* 0x000000010e0b7824 */ /* 0x000fca00008e0600 */
[----:B------:R-:W3:Y:S04]  /*f470*/  @!P0 LDG.E.U16 R3, desc[UR10][R10.64] ;  /* 0x0000000a0a038981 */ /* 0x000ee8000c1e1500 */
[----:B--2---:R0:W-:Y:S04]  /*f480*/  STL [R1+0x4c], R6 ;  /* 0x00004c0601007387 */ /* 0x0041e80000100800 */
[----:B------:R-:W2:Y:S04]  /*f490*/  LDL R9, [R1+0x388] ;  /* 0x0003880001097983 */ /* 0x000ea80000100800 */
[----:B------:R-:W4:Y:S04]  /*f4a0*/  LDL R15, [R1+0x398] ;  /* 0x00039800010f7983 */ /* 0x000f280000100800 */
[----:B0-----:R-:W4:Y:S04]  /*f4b0*/  LDL R6, [R1+0x390] ;  /* 0x0003900001067983 */ /* 0x001f280000100800 */
[----:B------:R-:W4:Y:S04]  /*f4c0*/  LDL R14, [R1+0x584] ;  /* 0x00058400010e7983 */ /* 0x000f280000100800 */
[----:B---3--:R0:W-:Y:S02]  /*f4d0*/  STL [R1+0x60], R3 ;  /* 0x0000600301007387 */ /* 0x0081e40000100800 */
[----:B0-----:R-:W0:Y:S02]  /*f4e0*/  S2R R3, SR_TID.X ;  /* 0x0000000000037919 */ /* 0x001e240000002100 */
[----:B0-----:R-:W-:-:S05]  /*f4f0*/  LOP3.LUT R3, R3, 0x3f, RZ, 0xc0, !PT ;  /* 0x0000003f03037812 */ /* 0x001fca00078ec0ff */
[----:B------:R-:W-:-:S05]  /*f500*/  IMAD.SHL.U32 R3, R3, 0x2, RZ ;  /* 0x0000000203037824 */ /* 0x000fca00078e00ff */
[----:B------:R0:W-:Y:S01]  /*f510*/  STS.U16 [R3+UR4+0x4400], R8 ;  /* 0x0044000803007988 */ /* 0x0001e20008000404 */
[C---:B--2---:R-:W-:Y:S01]  /*f520*/  IADD3 RZ, P1, PT, R9.reuse, R2, RZ ;  /* 0x0000000209ff7210 */ /* 0x044fe20007f3e0ff */
[----:B0-----:R-:W-:Y:S02]  /*f530*/  IMAD.IADD R8, R9, 0x1, R2 ;  /* 0x0000000109087824 */ /* 0x001fe400078e0202 */
[----:B------:R-:W2:Y:S01]  /*f540*/  LDL R9, [R1+0x574] ;  /* 0x0005740001097983 */ /* 0x000ea20000100800 */
[----:B------:R-:W-:Y:S01]  /*f550*/  PRMT R3, RZ, 0x7610, R3 ;  /* 0x00007610ff037816 */ /* 0x000fe20000000003 */
[----:B--2---:R-:W-:-:S05]  /*f560*/  IMAD.X R9, R9, 0x1, R0, P1 ;  /* 0x0000000109097824 */ /* 0x004fca00008e0600 */
[----:B------:R-:W2:Y:S04]  /*f570*/  @!P0 LDG.E.U16 R3, desc[UR10][R8.64] ;  /* 0x0000000a08038981 */ /* 0x000ea8000c1e1500 */
[----:B--2---:R0:W-:Y:S02]  /*f580*/  STL [R1+0x64], R3 ;  /* 0x0000640301007387 */ /* 0x0041e40000100800 */
[----:B0-----:R-:W0:Y:S02]  /*f590*/  S2R R3, SR_TID.X ;  /* 0x0000000000037919 */ /* 0x001e240000002100 */
[----:B0-----:R-:W-:-:S05]  /*f5a0*/  LOP3.LUT R3, R3, 0x3f, RZ, 0xc0, !PT ;  /* 0x0000003f03037812 */ /* 0x001fca00078ec0ff */
[----:B------:R-:W-:-:S05]  /*f5b0*/  IMAD.SHL.U32 R3, R3, 0x2, RZ ;  /* 0x0000000203037824 */ /* 0x000fca00078e00ff */
[----:B------:R0:W-:Y:S04]  /*f5c0*/  STS.U16 [R3+UR4+0x4500], R7 ;  /* 0x0045000703007988 */ /* 0x0001e80008000404 */
[----:B0-----:R-:W2:Y:S01]  /*f5d0*/  LDL R7, [R1+0x57c] ;  /* 0x00057c0001077983 */ /* 0x001ea20000100800 */
[C---:B----4-:R-:W-:Y:S01]  /*f5e0*/  IADD3 RZ, P1, PT, R6.reuse, R2, RZ ;  /* 0x0000000206ff7210 */ /* 0x050fe20007f3e0ff */
[----:B------:R-:W-:Y:S01]  /*f5f0*/  IMAD.IADD R6, R6, 0x1, R2 ;  /* 0x0000000106067824 */ /* 0x000fe200078e0202 */
[----:B------:R-:W-:-:S03]  /*f600*/  PRMT R3, RZ, 0x7610, R3 ;  /* 0x00007610ff037816 */ /* 0x000fc60000000003 */
[----:B--2---:R-:W-:-:S05]  /*f610*/  IMAD.X R7, R7, 0x1, R0, P1 ;  /* 0x0000000107077824 */ /* 0x004fca00008e0600 */
[----:B------:R0:W2:Y:S01]  /*f620*/  @!P0 LDG.E.U16 R3, desc[UR10][R6.64] ;  /* 0x0000000a06038981 */ /* 0x0000a2000c1e1500 */
[C---:B------:R-:W-:Y:S02]  /*f630*/  IADD3 RZ, P1, PT, R15.reuse, R2, RZ ;  /* 0x000000020fff7210 */ /* 0x040fe40007f3e0ff */
[----:B------:R-:W-:Y:S01]  /*f640*/  PRMT R12, RZ, 0x7610, R12 ;  /* 0x00007610ff0c7816 */ /* 0x000fe2000000000c */
[----:B0-----:R-:W-:Y:S02]  /*f650*/  IMAD.IADD R6, R15, 0x1, R2 ;  /* 0x000000010f067824 */ /* 0x001fe400078e0202 */
[----:B------:R-:W-:-:S05]  /*f660*/  IMAD.X R7, R14, 0x1, R0, P1 ;  /* 0x000000010e077824 */ /* 0x000fca00008e0600 */
[----:B------:R-:W3:Y:S04]  /*f670*/  @!P0 LDG.E.U16 R12, desc[UR10][R6.64] ;  /* 0x0000000a060c8981 */ /* 0x000ee8000c1e1500 */
[----:B--2---:R0:W-:Y:S04]  /*f680*/  STL [R1+0x68], R3 ;  /* 0x0000680301007387 */ /* 0x0041e80000100800 */
[----:B------:R-:W2:Y:S04]  /*f690*/  LDL R7, [R1+0x5a4] ;  /* 0x0005a40001077983 */ /* 0x000ea80000100800 */
[----:B------:R-:W4:Y:S04]  /*f6a0*/  LDL R15, [R1+0x53c] ;  /* 0x00053c00010f7983 */ /* 0x000f280000100800 */
[----:B------:R-:W4:Y:S04]  /*f6b0*/  LDL R14, [R1+0x520] ;  /* 0x00052000010e7983 */ /* 0x000f280000100800 */
[----:B---3--:R1:W-:Y:S01]  /*f6c0*/  STL [R1+0x5c], R12 ;  /* 0x00005c0c01007387 */ /* 0x0083e20000100800 */
[----:B--2---:R-:W-:-:S03]  /*f6d0*/  IADD3 R6, P1, PT, R7, R2, RZ ;  /* 0x0000000207067210 */ /* 0x004fc60007f3e0ff */
[----:B------:R-:W2:Y:S01]  /*f6e0*/  LDL R7, [R1+0x5a0] ;  /* 0x0005a00001077983 */ /* 0x000ea20000100800 */
[----:B------:R-:W-:Y:S01]  /*f6f0*/  PRMT R19, RZ, 0x7610, R19 ;  /* 0x00007610ff137816 */ /* 0x000fe20000000013 */
[----:B--2---:R-:W-:-:S05]  /*f700*/  IMAD.X R7, R7, 0x1, R0, P1 ;  /* 0x0000000107077824 */ /* 0x004fca00008e0600 */
[----:B------:R2:W3:Y:S04]  /*f710*/  @!P0 LDG.E.U16 R19, desc[UR10][R6.64] ;  /* 0x0000000a06138981 */ /* 0x0004e8000c1e1500 */
[----:B------:R-:W2:Y:S01]  /*f720*/  LDL R7, [R1+0x568] ;  /* 0x0005680001077983 */ /* 0x000ea20000100800 */
[----:B0-----:R-:W0:Y:S01]  /*f730*/  S2R R3, SR_TID.X ;  /* 0x0000000000037919 */ /* 0x001e220000002100 */
[----:B--2---:R-:W-:Y:S02]  /*f740*/  IADD3 R6, P1, PT, R7, R2, RZ ;  /* 0x0000000207067210 */ /* 0x004fe40007f3e0ff */
[----:B------:R-:W2:Y:S01]  /*f750*/  LDL R7, [R1+0x1a4] ;  /* 0x0001a40001077983 */ /* 0x000ea20000100800 */
[----:B0-----:R-:W-:-:S05]  /*f760*/  LOP3.LUT R3, R3, 0x3f, RZ, 0xc0, !PT ;  /* 0x0000003f03037812 */ /* 0x001fca00078ec0ff */
[----:B------:R-:W-:-:S05]  /*f770*/  IMAD.SHL.U32 R3, R3, 0x2, RZ ;  /* 0x0000000203037824 */ /* 0x000fca00078e00ff */
[----:B-1----:R-:W-:Y:S01]  /*f780*/  LOP3.LUT R12, R3, 0x10, RZ, 0x3c, !PT ;  /* 0x00000010030c7812 */ /* 0x002fe200078e3cff */
[----:B------:R-:W-:Y:S04]  /*f790*/  STS.U16 [R3+UR4+0x4600], R23 ;  /* 0x0046001703007988 */ /* 0x000fe80008000404 */
[----:B------:R-:W-:Y:S04]  /*f7a0*/  STS.U16 [R3+UR4+0x4700], R22 ;  /* 0x0047001603007988 */ /* 0x000fe80008000404 */
[----:B------:R0:W-:Y:S02]  /*f7b0*/  STS.U16 [R12+UR4+0x4080], R5 ;  /* 0x004080050c007988 */ /* 0x0001e40008000404 */
[----:B0-----:R-:W-:-:S02]  /*f7c0*/  PRMT R5, RZ, 0x7610, R5 ;  /* 0x00007610ff057816 */ /* 0x001fc40000000005 */
[----:B------:R-:W-:Y:S01]  /*f7d0*/  PRMT R11, RZ, 0x7610, R11 ;  /* 0x00007610ff0b7816 */ /* 0x000fe2000000000b */
[----:B--2---:R-:W-:-:S05]  /*f7e0*/  IMAD.X R7, R7, 0x1, R0, P1 ;  /* 0x0000000107077824 */ /* 0x004fca00008e0600 */
[----:B------:R4:W2:Y:S02]  /*f7f0*/  @!P0 LDG.E.U16 R5, desc[UR10][R6.64] ;  /* 0x0000000a06058981 */ /* 0x0008a4000c1e1500 */
[-C--:B----4-:R-:W-:Y:S02]  /*f800*/  IADD3 R6, P1, PT, R15, R2.reuse, RZ ;  /* 0x000000020f067210 */ /* 0x090fe40007f3e0ff */
[----:B------:R-:W4:Y:S03]  /*f810*/  LDL R15, [R1+0x458] ;  /* 0x00045800010f7983 */ /* 0x000f260000100800 */
[----:B------:R-:W-:Y:S02]  /*f820*/  IMAD.X R7, R14, 0x1, R0, P1 ;  /* 0x000000010e077824 */ /* 0x000fe400008e0600 */
[----:B------:R-:W2:Y:S04]  /*f830*/  LDL R14, [R1+0x43c] ;  /* 0x00043c00010e7983 */ /* 0x000ea80000100800 */
[----:B------:R0:W2:Y:S04]  /*f840*/  @!P0 LDG.E.U16 R11, desc[UR10][R6.64] ;  /* 0x0000000a060b8981 */ /* 0x0000a8000c1e1500 */
[----:B------:R-:W2:Y:S04]  /*f850*/  LDL.LU R6, [R1] ;  /* 0x0000000001067983 */ /* 0x000ea80000300800 */
[----:B------:R-:W0:Y:S04]  /*f860*/  LDL R7, [R1+0x4fc] ;  /* 0x0004fc0001077983 */ /* 0x000e280000100800 */
[----:B--2---:R0:W-:Y:S02]  /*f870*/  STS.U16 [R12+UR4+0x4380], R6 ;  /* 0x004380060c007988 */ /* 0x0041e40008000404 */
[----:B0-----:R-:W-:-:S02]  /*f880*/  IADD3 R6, P1, PT, R7, R2, RZ ;  /* 0x0000000207067210 */ /* 0x001fc40007f3e0ff */
[----:B------:R-:W2:Y:S01]  /*f890*/  LDL R7, [R1+0x4e0] ;  /* 0x0004e00001077983 */ /* 0x000ea20000100800 */
[----:B------:R-:W-:Y:S02]  /*f8a0*/  PRMT R10, RZ, 0x7610, R10 ;  /* 0x00007610ff0a7816 */ /* 0x000fe4000000000a */
[----:B--2---:R-:W-:-:S05]  /*f8b0*/  IMAD.X R7, R7, 0x1, R0, P1 ;  /* 0x0000000107077824 */ /* 0x004fca00008e0600 */
[----:B------:R0:W2:Y:S04]  /*f8c0*/  @!P0 LDG.E.U16 R10, desc[UR10][R6.64] ;  /* 0x0000000a060a8981 */ /* 0x0000a8000c1e1500 */
[----:B------:R-:W2:Y:S04]  /*f8d0*/  LDL.LU R6, [R1+0xc] ;  /* 0x00000c0001067983 */ /* 0x000ea80000300800 */
        /* <DEDUP_REMOVED lines=10> */
[----:B0-----:R-:W-:-:S05]  /*f980*/  IADD3 R6, P1, PT, R7, R2, RZ ;  /* 0x0000000207067210 */ /* 0x001fca0007f3e0ff */
[----:B----4-:R-:W-:Y:S02]  /*f990*/  IMAD.X R7, R15, 0x1, R0, P1 ;  /* 0x000000010f077824 */ /* 0x010fe400008e0600 */
[----:B------:R-:W2:Y:S01]  /*f9a0*/  LDL R15, [R1+0x418] ;  /* 0x00041800010f7983 */ /* 0x000ea20000100800 */
[----:B------:R-:W-:Y:S02]  /*f9b0*/  PRMT R13, RZ, 0x7610, R13 ;  /* 0x00007610ff0d7816 */ /* 0x000fe4000000000d */
[----:B------:R-:W-:-:S04]  /*f9c0*/  IADD3 R14, P1, PT, R14, R2, RZ ;  /* 0x000000020e0e7210 */ /* 0x000fc80007f3e0ff */
[----:B------:R0:W4:Y:S02]  /*f9d0*/  @!P0 LDG.E.U16 R13, desc[UR10][R6.64] ;  /* 0x0000000a060d8981 */ /* 0x000124000c1e1500 */
[----:B0-----:R-:W-:Y:S02]  /*f9e0*/  PRMT R6, RZ, 0x7610, R6 ;  /* 0x00007610ff067816 */ /* 0x001fe40000000006 */
[----:B--2---:R-:W-:-:S05]  /*f9f0*/  IADD3.X R15, PT, PT, R15, R0, RZ, P1, !PT ;  /* 0x000000000f0f7210 */ /* 0x004fca0000ffe4ff */
        /* <DEDUP_REMOVED lines=9> */
[----:B------:R-:W0:Y:S02]  /*fa90*/  LDL R15, [R1+0x3e0] ;  /* 0x0003e000010f7983 */ /* 0x000e240000100800 */
[----:B0-----:R-:W-:Y:S02]  /*faa0*/  IADD3 R14, P1, PT, R15, R2, RZ ;  /* 0x000000020f0e7210 */ /* 0x001fe40007f3e0ff */
[----:B------:R-:W2:Y:S01]  /*fab0*/  LDL R15, [R1+0x1d4] ;  /* 0x0001d400010f7983 */ /* 0x000ea20000100800 */
[----:B------:R-:W-:Y:S02]  /*fac0*/  PRMT R7, RZ, 0x7610, R7 ;  /* 0x00007610ff077816 */ /* 0x000fe40000000007 */
[----:B--2---:R-:W-:-:S05]  /*fad0*/  IMAD.X R15, R15, 0x1, R0, P1 ;  /* 0x000000010f0f7824 */ /* 0x004fca00008e0600 */
[----:B------:R0:W2:Y:S04]  /*fae0*/  @!P0 LDG.E.U16 R7, desc[UR10][R14.64] ;  /* 0x0000000a0e078981 */ /* 0x0000a8000c1e1500 */
[----:B------:R-:W0:Y:S02]  /*faf0*/  LDL R15, [R1+0x3c0] ;  /* 0x0003c000010f7983 */ /* 0x000e240000100800 */
[----:B0-----:R-:W-:Y:S02]  /*fb00*/  IADD3 R14, P1, PT, R15, R2, RZ ;  /* 0x000000020f0e7210 */ /* 0x001fe40007f3e0ff */
[----:B------:R-:W2:Y:S04]  /*fb10*/  LDL R15, [R1+0x1e0] ;  /* 0x0001e000010f7983 */ /* 0x000ea80000100800 */
[----:B------:R-:W-:Y:S04]  /*fb20*/  STS.U16 [R12+UR4+0x4180], R25 ;  /* 0x004180190c007988 */ /* 0x000fe80008000404 */
[----:B------:R-:W-:Y:S04]  /*fb30*/  STS.U16 [R12+UR4+0x4280], R26 ;  /* 0x0042801a0c007988 */ /* 0x000fe80008000404 */
[----:B------:R-:W-:Y:S04]  /*fb40*/  STS.U16 [R12+UR4+0x4680], R27 ;  /* 0x0046801b0c007988 */ /* 0x000fe80008000404 */
[----:B------:R0:W-:Y:S02]  /*fb50*/  STS.U16 [R3+UR4+0x400], R5 ;  /* 0x0004000503007988 */ /* 0x0001e40008000404 */
[----:B0-----:R-:W-:Y:S01]  /*fb60*/  PRMT R5, RZ, 0x7610, R5 ;  /* 0x00007610ff057816 */ /* 0x001fe20000000005 */
        /* <DEDUP_REMOVED lines=11> */
[----:B------:R0:W-:Y:S02]  /*fc20*/  STS.U16 [R3+UR4+0x2c00], R24 ;  /* 0x002c001803007988 */ /* 0x0001e40008000404 */
[----:B0-----:R-:W-:Y:S01]  /*fc30*/  PRMT R24, RZ, 0x7610, R24 ;  /* 0x00007610ff187816 */ /* 0x001fe20000000018 */
[----:B--2---:R-:W-:-:S05]  /*fc40*/  IMAD.X R15, R15, 0x1, R0, P1 ;  /* 0x000000010f0f7824 */ /* 0x004fca00008e0600 */
[----:B------:R-:W2:Y:S04]  /*fc50*/  @!P0 LDG.E.U16 R24, desc[UR10][R14.64] ;  /* 0x0000000a0e188981 */ /* 0x000ea8000c1e1500 */
[----:B------:R-:W3:Y:S04]  /*fc60*/  LDL R15, [R1+0x534] ;  /* 0x00053400010f7983 */ /* 0x000ee80000100800 */
[----:B------:R0:W-:Y:S04]  /*fc70*/  STS.U16 [R3+UR4+0x2800], R21 ;  /* 0x0028001503007988 */ /* 0x0001e80008000404 */
[----:B0-----:R-:W4:Y:S04]  /*fc80*/  LDL R21, [R1+0x4f4] ;  /* 0x0004f40001157983 */ /* 0x001f280000100800 */
[----:B--2---:R-:W-:Y:S01]  /*fc90*/  STL [R1+0xd2c], R24 ;  /* 0x000d2c1801007387 */ /* 0x004fe20000100800 */
[----:B---3--:R-:W-:-:S03]  /*fca0*/  IADD3 R14, P1, PT, R15, R2, RZ ;  /* 0x000000020f0e7210 */ /* 0x008fc60007f3e0ff */
[----:B------:R-:W2:Y:S01]  /*fcb0*/  LDL R15, [R1+0x518] ;  /* 0x00051800010f7983 */ /* 0x000ea20000100800 */
[----:B------:R-:W-:Y:S01]  /*fcc0*/  PRMT R23, RZ, 0x7610, R23 ;  /* 0x00007610ff177816 */ /* 0x000fe20000000017 */
[----:B--2---:R-:W-:-:S05]  /*fcd0*/  IMAD.X R15, R15, 0x1, R0, P1 ;  /* 0x000000010f0f7824 */ /* 0x004fca00008e0600 */
[----:B------:R4:W2:Y:S04]  /*fce0*/  @!P0 LDG.E.U16 R23, desc[UR10][R14.64] ;  /* 0x0000000a0e178981 */ /* 0x0008a8000c1e1500 */
[----:B------:R-:W3:Y:S01]  /*fcf0*/  LDL R15, [R1+0x4d8] ;  /* 0x0004d800010f7983 */ /* 0x000ee20000100800 */
[----:B----4-:R-:W-:Y:S02]  /*fd00*/  IADD3 R14, P1, PT, R21, R2, RZ ;  /* 0x00000002150e7210 */ /* 0x010fe40007f3e0ff */
[----:B------:R-:W-:Y:S01]  /*fd10*/  PRMT R22, RZ, 0x7610, R22 ;  /* 0x00007610ff167816 */ /* 0x000fe20000000016 */
[----:B------:R0:W-:Y:S04]  /*fd20*/  STS.U16 [R3+UR4], R19 ;  /* 0x0000001303007988 */ /* 0x0001e80008000404 */
[----:B------:R-:W4:Y:S01]  /*fd30*/  LDL R21, [R1+0x410] ;  /* 0x0004100001157983 */ /* 0x000f220000100800 */
[----:B---3--:R-:W-:-:S05]  /*fd40*/  IMAD.X R15, R15, 0x1, R0, P1 ;  /* 0x000000010f0f7824 */ /* 0x008fca00008e0600 */
[----:B------:R1:W3:Y:S04]  /*fd50*/  @!P0 LDG.E.U16 R22, desc[UR10][R14.64] ;  /* 0x0000000a0e168981 */ /* 0x0002e8000c1e1500 */
[----:B------:R-:W1:Y:S02]  /*fd60*/  LDL R15, [R1+0x4b4] ;  /* 0x0004b400010f7983 */ /* 0x000e640000100800 */
[----:B-1----:R-:W-:Y:S02]  /*fd70*/  IADD3 R14, P1, PT, R15, R2, RZ ;  /* 0x000000020f0e7210 */ /* 0x002fe40007f3e0ff */
[----:B------:R-:W2:Y:S01]  /*fd80*/  LDL R15, [R1+0x498] ;  /* 0x00049800010f7983 */ /* 0x000ea20000100800 */
[----:B0-----:R-:W-:Y:S02]  /*fd90*/  PRMT R19, RZ, 0x7610, R19 ;  /* 0x00007610ff137816 */ /* 0x001fe40000000013 */
[----:B--2---:R-:W-:-:S05]  /*fda0*/  IMAD.X R15, R15, 0x1, R0, P1 ;  /* 0x000000010f0f7824 */ /* 0x004fca00008e0600 */
[----:B------:R-:W2:Y:S04]  /*fdb0*/  @!P0 LDG.E.U16 R19, desc[UR10][R14.64] ;  /* 0x0000000a0e138981 */ /* 0x000ea8000c1e1500 */
[----:B------:R-:W3:Y:S04]  /*fdc0*/  LDL R15, [R1+0x478] ;  /* 0x00047800010f7983 */ /* 0x000ee80000100800 */
[----:B--2---:R-:W-:Y:S01]  /*fdd0*/  STL [R1+0xd28], R19 ;  /* 0x000d281301007387 */ /* 0x004fe20000100800 */
[----:B---3--:R-:W-:-:S03]  /*fde0*/  IADD3 R14, P1, PT, R15, R2, RZ ;  /* 0x000000020f0e7210 */ /* 0x008fc60007f3e0ff */
[----:B------:R-:W2:Y:S04]  /*fdf0*/  LDL R15, [R1+0x450] ;  /* 0x00045000010f7983 */ /* 0x000ea80000100800 */
[----:B------:R0:W-:Y:S02]  /*fe00*/  STS.U16 [R3+UR4+0x3c00], R4 ;  /* 0x003c000403007988 */ /* 0x0001e40008000404 */
[----:B0-----:R-:W-:Y:S01]  /*fe10*/  PRMT R4, RZ, 0x7610, R4 ;  /* 0x00007610ff047816 */ /* 0x001fe20000000004 */
[----:B--2---:R-:W-:-:S05]  /*fe20*/  IMAD.X R15, R15, 0x1, R0, P1 ;  /* 0x000000010f0f7824 */ /* 0x004fca00008e0600 */
[----:B------:R0:W2:Y:S04]  /*fe30*/  @!P0 LDG.E.U16 R4, desc[UR10][R14.64] ;  /* 0x0000000a0e048981 */ /* 0x0000a8000c1e1500 */
[----:B------:R-:W0:Y:S04]  /*fe40*/  LDL R15, [R1+0x434] ;  /* 0x00043400010f7983 */ /* 0x000e280000100800 */
[----:B------:R1:W-:Y:S02]  /*fe50*/  STS.U16 [R3+UR4+0x800], R11 ;  /* 0x0008000b03007988 */ /* 0x0003e40008000404 */
[----:B-1----:R-:W-:-:S02]  /*fe60*/  PRMT R11, RZ, 0x7610, R11 ;  /* 0x00007610ff0b7816 */ /* 0x002fc4000000000b */
[----:B0-----:R-:W-:-:S05]  /*fe70*/  IADD3 R14, P1, PT, R15, R2, RZ ;  /* 0x000000020f0e7210 */ /* 0x001fca0007f3e0ff */
[----:B----4-:R-:W-:Y:S01]  /*fe80*/  IMAD.X R15, R21, 0x1, R0, P1 ;  /* 0x00000001150f7824 */ /* 0x010fe200008e0600 */
[----:B------:R0:W-:Y:S04]  /*fe90*/  STS.U16 [R3+UR4+0xc00], R10 ;  /* 0x000c000a03007988 */ /* 0x0001e80008000404 */
[----:B------:R1:W3:Y:S04]  /*fea0*/  @!P0 LDG.E.U16 R11, desc[UR10][R14.64] ;  /* 0x0000000a0e0b8981 */ /* 0x0002e8000c1e1500 */
[----:B------:R4:W-:Y:S04]  /*feb0*/  STS.U16 [R3+UR4+0x1000], R9 ;  /* 0x0010000903007988 */ /* 0x0009e80008000404 */
[----:B------:R0:W-:Y:S04]  /*fec0*/  STS.U16 [R3+UR4+0x1400], R13 ;  /* 0x0014000d03007988 */ /* 0x0001e80008000404 */
[----:B------:R-:W1:Y:S04]  /*fed0*/  LDL R15, [R1+0x3fc] ;  /* 0x0003fc00010f7983 */ /* 0x000e680000100800 */
[----:B------:R-:W2:Y:S01]  /*fee0*/  LDL R21, [R1+0x510] ;  /* 0x0005100001157983 */ /* 0x000ea20000100800 */
[----:B-1----:R-:W-:-:S03]  /*fef0*/  IADD3 R14, P1, PT, R15, R2, RZ ;  /* 0x000000020f0e7210 */ /* 0x002fc60007f3e0ff */
[----:B------:R-:W2:Y:S01]  /*ff00*/  LDL R15, [R1+0x20c] ;  /* 0x00020c00010f7983 */ /* 0x000ea20000100800 */
[----:B0-----:R-:W-:Y:S01]  /*ff10*/  PRMT R10, RZ, 0x7610, R10 ;  /* 0x00007610ff0a7816 */ /* 0x001fe2000000000a */
[----:B--2---:R-:W-:-:S05]  /*ff20*/  IMAD.X R15, R15, 0x1, R0, P1 ;  /* 0x000000010f0f7824 */ /* 0x004fca00008e0600 */
[----:B------:R0:W2:Y:S04]  /*ff30*/  @!P0 LDG.E.U16 R10, desc[UR10][R14.64] ;  /* 0x0000000a0e0a8981 */ /* 0x0000a8000c1e1500 */
[----:B------:R-:W0:Y:S02]  /*ff40*/  LDL R15, [R1+0x3dc] ;  /* 0x0003dc00010f7983 */ /* 0x000e240000100800 */
[----:B0-----:R-:W-:Y:S02]  /*ff50*/  IADD3 R14, P1, PT, R15, R2, RZ ;  /* 0x000000020f0e7210 */ /* 0x001fe40007f3e0ff */
[----:B------:R-:W2:Y:S01]  /*ff60*/  LDL R15, [R1+0x1cc] ;  /* 0x0001cc00010f7983 */ /* 0x000ea20000100800 */
[----:B----4-:R-:W-:Y:S02]  /*ff70*/  PRMT R9, RZ, 0x7610, R9 ;  /* 0x00007610ff097816 */ /* 0x010fe40000000009 */
[----:B--2---:R-:W-:-:S05]  /*ff80*/  IMAD.X R15, R15, 0x1, R0, P1 ;  /* 0x000000010f0f7824 */ /* 0x004fca00008e0600 */
[----:B------:R0:W2:Y:S04]  /*ff90*/  @!P0 LDG.E.U16 R9, desc[UR10][R14.64] ;  /* 0x0000000a0e098981 */ /* 0x0000a8000c1e1500 */
[----:B------:R-:W0:Y:S02]  /*ffa0*/  LDL R15, [R1+0x3bc] ;  /* 0x0003bc00010f7983 */ /* 0x000e240000100800 */
[----:B0-----:R-:W-:Y:S02]  /*ffb0*/  IADD3 R14, P1, PT, R15, R2, RZ ;  /* 0x000000020f0e7210 */ /* 0x001fe40007f3e0ff */
[----:B------:R-:W4:Y:S01]  /*ffc0*/  LDL R15, [R1+0x1e8] ;  /* 0x0001e800010f7983 */ /* 0x000f220000100800 */
[----:B------:R-:W-:Y:S02]  /*ffd0*/  PRMT R13, RZ, 0x7610, R13 ;  /* 0x00007610ff0d7816 */ /* 0x000fe4000000000d */
[----:B----4-:R-:W-:-:S05]  /*ffe0*/  IMAD.X R15, R15, 0x1, R0, P1 ;  /* 0x000000010f0f7824 */ /* 0x010fca00008e0600 */
[----:B------:R0:W4:Y:S04]  /*fff0*/  @!P0 LDG.E.U16 R13, desc[UR10][R14.64] ;  /* 0x0000000a0e0d8981 */ /* 0x000128000c1e1500 */
[----:B------:R-:W0:Y:S01]  /*10000*/  LDL R15, [R1+0x52c] ;  /* 0x00052c00010f7983 */ /* 0x000e220000100800 */
[----:B------:R-:W-:Y:S02]  /*10010*/  PRMT R27, RZ, 0x7610, R27 ;  /* 0x00007610ff1b7816 */ /* 0x000fe4000000001b */
[----:B0-----:R-:W-:-:S05]  /*10020*/  IADD3 R14, P1, PT, R15, R2, RZ ;  /* 0x000000020f0e7210 */ /* 0x001fca0007f3e0ff */
[----:B------:R-:W-:Y:S01]  /*10030*/  IMAD.X R15, R21, 0x1, R0, P1 ;  /* 0x00000001150f7824 */ /* 0x000fe200008e0600 */
[----:B------:R0:W-:Y:S04]  /*10040*/  STS.U16 [R3+UR4+0x1800], R6 ;  /* 0x0018000603007988 */ /* 0x0001e80008000404 */
[----:B------:R-:W2:Y:S04]  /*10050*/  @!P0 LDG.E.U16 R27, desc[UR10][R14.64] ;  /* 0x0000000a0e1b8981 */ /* 0x000ea8000c1e1500 */
[----:B------:R-:W3:Y:S04]  /*10060*/  LDL R21, [R1+0x4d0] ;  /* 0x0004d00001157983 */ /* 0x000ee80000100800 */
[----:B0-----:R-:W3:Y:S04]  /*10070*/  LDL R6, [R1+0x594] ;  /* 0x0005940001067983 */ /* 0x001ee80000100800 */
[----:B------:R-:W3:Y:S04]  /*10080*/  LDL R15, [R1+0x560] ;  /* 0x00056000010f7983 */ /* 0x000ee80000100800 */
[----:B--2---:R-:W-:Y:S04]  /*10090*/  STL [R1+0xd14], R27 ;  /* 0x000d141b01007387 */ /* 0x004fe80000100800 */
[----:B------:R-:W-:Y:S04]  /*100a0*/  STL [R1+0xd18], R27 ;  /* 0x000d181b01007387 */ /* 0x000fe80000100800 */
[----:B------:R-:W-:Y:S04]  /*100b0*/  STL [R1+0xd1c], R27 ;  /* 0x000d1c1b01007387 */ /* 0x000fe80000100800 */
[----:B------:R-:W-:Y:S01]  /*100c0*/  STL [R1+0xd20], R27 ;  /* 0x000d201b01007387 */ /* 0x000fe20000100800 */
[----:B---3--:R-:W-:-:S03]  /*100d0*/  IADD3 R14, P1, PT, R15, R2, RZ ;  /* 0x000000020f0e7210 */ /* 0x008fc60007f3e0ff */
[----:B------:R-:W-:Y:S04]  /*100e0*/  STL [R1+0xd24], R27 ;  /* 0x000d241b01007387 */ /* 0x000fe80000100800 */
[----:B------:R-:W2:Y:S01]  /*100f0*/  LDL R15, [R1+0x550] ;  /* 0x00055000010f7983 */ /* 0x000ea20000100800 */
[----:B------:R-:W-:Y:S01]  /*10100*/  PRMT R26, RZ, 0x7610, R26 ;  /* 0x00007610ff1a7816 */ /* 0x000fe2000000001a */
[----:B--2---:R-:W-:-:S05]  /*10110*/  IMAD.X R15, R15, 0x1, R0, P1 ;  /* 0x000000010f0f7824 */ /* 0x004fca00008e0600 */
[----:B------:R-:W2:Y:S04]  /*10120*/  @!P0 LDG.E.U16 R26, desc[UR10][R14.64] ;  /* 0x0000000a0e1a8981 */ /* 0x000ea8000c1e1500 */
[----:B------:R0:W-:Y:S04]  /*10130*/  STS.U16 [R3+UR4+0x2000], R7 ;  /* 0x0020000703007988 */ /* 0x0001e80008000404 */
[----:B------:R-:W3:Y:S04]  /*10140*/  LDL R14, [R1+0x4ec] ;  /* 0x0004ec00010e7983 */ /* 0x000ee80000100800 */
[----:B------:R-:W3:Y:S04]  /*10150*/  LDL.LU R15, [R1+0x18] ;  /* 0x00001800010f7983 */ /* 0x000ee80000300800 */
[----:B--2---:R-:W-:Y:S04]  /*10160*/  STL [R1+0xd10], R26 ;  /* 0x000d101a01007387 */ /* 0x004fe80000100800 */
[----:B0-----:R-:W2:Y:S01]  /*10170*/  LDL R7, [R1+0x590] ;  /* 0x0005900001077983 */ /* 0x001ea20000100800 */
[----:B------:R-:W-:-:S03]  /*10180*/  IADD3 R6, P1, PT, R6, R2, RZ ;  /* 0x0000000206067210 */ /* 0x000fc60007f3e0ff */
[----:B------:R0:W-:Y:S02]  /*10190*/  STS.U16 [R3+UR4+0x3000], R18 ;  /* 0x0030001203007988 */ /* 0x0001e40008000404 */
[----:B0-----:R-:W-:Y:S01]  /*101a0*/  PRMT R18, RZ, 0x7610, R18 ;  /* 0x00007610ff127816 */ /* 0x001fe20000000012 */
[----:B--2---:R-:W-:-:S05]  /*101b0*/  IMAD.X R7, R7, 0x1, R0, P1 ;  /* 0x0000000107077824 */ /* 0x004fca00008e0600 */
[----:B------:R3:W2:Y:S04]  /*101c0*/  @!P0 LDG.E.U16 R18, desc[UR10][R6.64] ;  /* 0x0000000a06128981 */ /* 0x0006a8000c1e1500 */
[----:B------:R0:W-:Y:S01]  /*101d0*/  STS.U16 [R3+UR4+0x3800], R17 ;  /* 0x0038001103007988 */ /* 0x0001e20008000404 */
[----:B---3--:R-:W-:Y:S02]  /*101e0*/  IADD3 R6, P1, PT, R14, R2, RZ ;  /* 0x000000020e067210 */ /* 0x008fe40007f3e0ff */
[----:B0-----:R-:W-:Y:S02]  /*101f0*/  PRMT R17, RZ, 0x7610, R17 ;  /* 0x00007610ff117816 */ /* 0x001fe40000000011 */
[----:B------:R-:W-:-:S05]  /*10200*/  IADD3.X R7, PT, PT, R21, R0, RZ, P1, !PT ;  /* 0x0000000015077210 */ /* 0x000fca0000ffe4ff */
[----:B------:R-:W3:Y:S04]  /*10210*/  @!P0 LDG.E.U16 R17, desc[UR10][R6.64] ;  /* 0x0000000a06118981 */ /* 0x000ee8000c1e1500 */
[----:B--2---:R-:W-:Y:S04]  /*10220*/  STL [R1+0xd0c], R18 ;  /* 0x000d0c1201007387 */ /* 0x004fe80000100800 */
[----:B------:R-:W2:Y:S04]  /*10230*/  LDL R7, [R1+0x4ac] ;  /* 0x0004ac0001077983 */ /* 0x000ea80000100800 */
[----:B------:R-:W4:Y:S04]  /*10240*/  LDL R14, [R1+0x3f8] ;  /* 0x0003f800010e7983 */ /* 0x000f280000100800 */
[----:B------:R-:W4:Y:S04]  /*10250*/  LDL R21, [R1+0x204] ;  /* 0x0002040001157983 */ /* 0x000f280000100800 */
[----:B---3--:R-:W-:Y:S01]  /*10260*/  STL [R1+0xd08], R17 ;  /* 0x000d081101007387 */ /* 0x008fe20000100800 */
[----:B--2---:R-:W-:-:S03]  /*10270*/  IADD3 R6, P1, PT, R7, R2, RZ ;  /* 0x0000000207067210 */ /* 0x004fc60007f3e0ff */
[----:B------:R-:W2:Y:S04]  /*10280*/  LDL R7, [R1+0x490] ;  /* 0x0004900001077983 */ /* 0x000ea80000100800 */
[----:B------:R0:W-:Y:S02]  /*10290*/  STS.U16 [R3+UR4+0x3400], R16 ;  /* 0x0034001003007988 */ /* 0x0001e40008000404 */
[----:B0-----:R-:W-:Y:S01]  /*102a0*/  PRMT R16, RZ, 0x7610, R16 ;  /* 0x00007610ff107816 */ /* 0x001fe20000000010 */
[----:B--2---:R-:W-:-:S05]  /*102b0*/  IMAD.X R7, R7, 0x1, R0, P1 ;  /* 0x0000000107077824 */ /* 0x004fca00008e0600 */
[----:B------:R0:W2:Y:S04]  /*102c0*/  @!P0 LDG.E.U16 R16, desc[UR10][R6.64] ;  /* 0x0000000a06108981 */ /* 0x0000a8000c1e1500 */
[----:B------:R-:W3:Y:S04]  /*102d0*/  LDL.LU R6, [R1+0x24] ;  /* 0x0000240001067983 */ /* 0x000ee80000300800 */
[----:B------:R-:W0:Y:S04]  /*102e0*/  LDL R7, [R1+0x46c] ;  /* 0x00046c0001077983 */ /* 0x000e280000100800 */
[----:B------:R-:W-:Y:S04]  /*102f0*/  STS.U16 [R3+UR4+0x1c00], R8 ;  /* 0x001c000803007988 */ /* 0x000fe80008000404 */
[----:B------:R-:W-:Y:S04]  /*10300*/  STS.U16 [R3+UR4+0x2400], R5 ;  /* 0x0024000503007988 */ /* 0x000fe80008000404 */
[----:B---3--:R0:W-:Y:S02]  /*10310*/  STS.U16 [R12+UR4+0x2880], R6 ;  /* 0x002880060c007988 */ /* 0x0081e40008000404 */
[----:B0-----:R-:W-:-:S02]  /*10320*/  IADD3 R6, P1, PT, R7, R2, RZ ;  /* 0x0000000207067210 */ /* 0x001fc40007f3e0ff */
[----:B------:R-:W3:Y:S01]  /*10330*/  LDL R7, [R1+0x448] ;  /* 0x0004480001077983 */ /* 0x000ee20000100800 */
[----:B------:R-:W-:Y:S02]  /*10340*/  PRMT R3, RZ, 0x7610, R3 ;  /* 0x00007610ff037816 */ /* 0x000fe40000000003 */
[----:B---3--:R-:W-:-:S05]  /*10350*/  IMAD.X R7, R7, 0x1, R0, P1 ;  /* 0x0000000107077824 */ /* 0x008fca00008e0600 */
[----:B------:R0:W3:Y:S04]  /*10360*/  @!P0 LDG.E.U16 R3, desc[UR10][R6.64] ;  /* 0x0000000a06038981 */ /* 0x0000e8000c1e1500 */
[----:B------:R-:W2:Y:S04]  /*10370*/  LDL.LU R6, [R1+0x20] ;  /* 0x0000200001067983 */ /* 0x000ea80000300800 */
[----:B------:R-:W0:Y:S04]  /*10380*/  LDL R7, [R1+0x42c] ;  /* 0x00042c0001077983 */ /* 0x000e280000100800 */
[----:B--2---:R0:W-:Y:S02]  /*10390*/  STS.U16 [R12+UR4+0x2c80], R6 ;  /* 0x002c80060c007988 */ /* 0x0041e40008000404 */
[----:B0-----:R-:W-:-:S02]  /*103a0*/  IADD3 R6, P1, PT, R7, R2, RZ ;  /* 0x0000000207067210 */ /* 0x001fc40007f3e0ff */
[----:B------:R-:W2:Y:S01]  /*103b0*/  LDL R7, [R1+0x408] ;  /* 0x0004080001077983 */ /* 0x000ea20000100800 */
[----:B------:R-:W-:-:S03]  /*103c0*/  PRMT R5, RZ, 0x7610, R5 ;  /* 0x00007610ff057816 */ /* 0x000fc60000000005 */
[----:B------:R0:W-:Y:S01]  /*103d0*/  STS.U16 [R12+UR4+0x3080], R15 ;  /* 0x0030800f0c007988 */ /* 0x0001e20008000404 */
[----:B--2---:R-:W-:Y:S01]  /*103e0*/  IMAD.X R7, R7, 0x1, R0, P1 ;  /* 0x0000000107077824 */ /* 0x004fe200008e0600 */
[----:B----4-:R-:W-:-:S04]  /*103f0*/  IADD3 R14, P1, PT, R14, R2, RZ ;  /* 0x000000020e0e7210 */ /* 0x010fc80007f3e0ff */
[----:B------:R1:W2:Y:S01]  /*10400*/  @!P0 LDG.E.U16 R5, desc[UR10][R6.64] ;  /* 0x0000000a06058981 */ /* 0x0002a2000c1e1500 */
[----:B0-----:R-:W-:Y:S01]  /*10410*/  IMAD.X R15, R21, 0x1, R0, P1 ;  /* 0x00000001150f7824 */ /* 0x001fe200008e0600 */
[----:B------:R-:W-:Y:S02]  /*10420*/  PRMT R8, RZ, 0x7610, R8 ;  /* 0x00007610ff087816 */ /* 0x000fe40000000008 */
[----:B------:R-:W4:Y:S01]  /*10430*/  LDL R21, [R1+0x588] ;  /* 0x0005880001157983 */ /* 0x000f220000100800 */
[----:B-1----:R-:W-:-:S06]  /*10440*/  PRMT R6, RZ, 0x7610, R6 ;  /* 0x00007610ff067816 */ /* 0x002fcc0000000006 */
        /* <DEDUP_REMOVED lines=9> */
[----:B------:R-:W2:Y:S03]  /*104e0*/  LDL R15, [R1+0x1f0] ;  /* 0x0001f000010f7983 */ /* 0x000ea60000100800 */
[----:B--2---:R-:W-:-:S05]  /*104f0*/  IMAD.X R15, R15, 0x1, R0, P1 ;  /* 0x000000010f0f7824 */ /* 0x004fca00008e0600 */
[----:B------:R0:W2:Y:S04]  /*10500*/  @!P0 LDG.E.U16 R8, desc[UR10][R14.64] ;  /* 0x0000000a0e088981 */ /* 0x0000a8000c1e1500 */
[----:B------:R-:W0:Y:S04]  /*10510*/  LDL R15, [R1+0x55c] ;  /* 0x00055c00010f7983 */ /* 0x000e280000100800 */
[----:B------:R1:W-:Y:S04]  /*10520*/  STS.U16 [R12+UR4+0x3480], R20 ;  /* 0x003480140c007988 */ /* 0x0003e80008000404 */
[----:B-1----:R-:W2:Y:S01]  /*10530*/  LDL R20, [R1+0x1b8] ;  /* 0x0001b80001147983 */ /* 0x002ea20000100800 */
[----:B0-----:R-:W-:-:S03]  /*10540*/  IADD3 R14, P1, PT, R15, R2, RZ ;  /* 0x000000020f0e7210 */ /* 0x001fc60007f3e0ff */
[----:B------:R-:W2:Y:S04]  /*10550*/  LDL R15, [R1+0x548] ;  /* 0x00054800010f7983 */ /* 0x000ea80000100800 */
[----:B------:R0:W-:Y:S02]  /*10560*/  STS.U16 [R12+UR4+0x3880], R29 ;  /* 0x0038801d0c007988 */ /* 0x0001e40008000404 */
[----:B0-----:R-:W-:Y:S02]  /*10570*/  PRMT R29, RZ, 0x7610, R29 ;  /* 0x00007610ff1d7816 */ /* 0x001fe4000000001d */
[----:B------:R-:W-:Y:S01]  /*10580*/  PRMT R24, RZ, 0x7610, R24 ;  /* 0x00007610ff187816 */ /* 0x000fe20000000018 */
[----:B--2---:R-:W-:-:S05]  /*10590*/  IMAD.X R15, R15, 0x1, R0, P1 ;  /* 0x000000010f0f7824 */ /* 0x004fca00008e0600 */
[----:B------:R4:W2:Y:S02]  /*105a0*/  @!P0 LDG.E.U16 R29, desc[UR10][R14.64] ;  /* 0x0000000a0e1d8981 */ /* 0x0008a4000c1e1500 */
[-C--:B----4-:R-:W-:Y:S02]  /*105b0*/  IADD3 R14, P1, PT, R21, R2.reuse, RZ ;  /* 0x00000002150e7210 */ /* 0x090fe40007f3e0ff */
[----:B------:R-:W4:Y:S03]  /*105c0*/  LDL.LU R21, [R1+0x540] ;  /* 0x0005400001157983 */ /* 0x000f260000300800 */
[----:B------:R-:W-:Y:S02]  /*105d0*/  IMAD.X R15, R20, 0x1, R0, P1 ;  /* 0x00000001140f7824 */ /* 0x000fe400008e0600 */
[----:B------:R-:W2:Y:S04]  /*105e0*/  LDL.LU R20, [R1+0x558] ;  /* 0x0005580001147983 */ /* 0x000ea80000300800 */
[----:B------:R-:W2:Y:S04]  /*105f0*/  @!P0 LDG.E.U16 R24, desc[UR10][R14.64] ;  /* 0x0000000a0e188981 */ /* 0x000ea8000c1e1500 */
[----:B--2---:R0:W-:Y:S04]  /*10600*/  STL [R1+0x24], R24 ;  /* 0x0000241801007387 */ /* 0x0041e80000100800 */
[----:B0-----:R-:W2:Y:S04]  /*10610*/  LDL.LU R24, [R1+0xd2c] ;  /* 0x000d2c0001187983 */ /* 0x001ea80000300800 */
[----:B------:R-:W2:Y:S02]  /*10620*/  LDL R15, [R1+0x524] ;  /* 0x00052400010f7983 */ /* 0x000ea40000100800 */
[----:B--2---:R-:W-:-:S02]  /*10630*/  IADD3 R14, P1, PT, R15, R2, RZ ;  /* 0x000000020f0e7210 */ /* 0x004fc40007f3e0ff */
[----:B------:R-:W2:Y:S04]  /*10640*/  LDL R15, [R1+0x508] ;  /* 0x00050800010f7983 */ /* 0x000ea80000100800 */
[----:B------:R0:W-:Y:S02]  /*10650*/  STS.U16 [R12+UR4+0x80], R25 ;  /* 0x000080190c007988 */ /* 0x0001e40008000404 */
[----:B0-----:R-:W-:Y:S01]  /*10660*/  PRMT R25, RZ, 0x7610, R25 ;  /* 0x00007610ff197816 */ /* 0x001fe20000000019 */
        /* <DEDUP_REMOVED lines=31> */
[----:B------:R-:W0:Y:S04]  /*10860*/  LDL R15, [R1+0x3f4] ;  /* 0x0003f400010f7983 */ /* 0x000e280000100800 */
[----:B------:R1:W-:Y:S04]  /*10870*/  STS.U16 [R12+UR4+0x1880], R11 ;  /* 0x0018800b0c007988 */ /* 0x0003e80008000404 */
[----:B-1----:R-:W2:Y:S01]  /*10880*/  LDL R11, [R1+0x3d4] ;  /* 0x0003d400010b7983 */ /* 0x002ea20000100800 */
[----:B0-----:R-:W-:-:S03]  /*10890*/  IADD3 R14, P1, PT, R15, R2, RZ ;  /* 0x000000020f0e7210 */ /* 0x001fc60007f3e0ff */
[----:B------:R-:W2:Y:S04]  /*108a0*/  LDL R15, [R1+0x1fc] ;  /* 0x0001fc00010f7983 */ /* 0x000ea80000100800 */
[----:B------:R0:W-:Y:S01]  /*108b0*/  STS.U16 [R12+UR4+0x1c80], R10 ;  /* 0x001c800a0c007988 */ /* 0x0001e20008000404 */
[----:B--2---:R-:W-:Y:S01]  /*108c0*/  IMAD.X R15, R15, 0x1, R0, P1 ;  /* 0x000000010f0f7824 */ /* 0x004fe200008e0600 */
[----:B0-----:R-:W-:Y:S02]  /*108d0*/  IADD3 R10, P1, PT, R11, R2, RZ ;  /* 0x000000020b0a7210 */ /* 0x001fe40007f3e0ff */
[----:B------:R-:W2:Y:S04]  /*108e0*/  LDL R11, [R1+0x1bc] ;  /* 0x0001bc00010b7983 */ /* 0x000ea80000100800 */
[----:B------:R0:W-:Y:S04]  /*108f0*/  STS.U16 [R12+UR4+0x1080], R19 ;  /* 0x001080130c007988 */ /* 0x0001e80008000404 */
[----:B------:R1:W-:Y:S01]  /*10900*/  STS.U16 [R12+UR4+0x1480], R4 ;  /* 0x001480040c007988 */ /* 0x0003e20008000404 */
[----:B0-----:R-:W-:-:S03]  /*10910*/  PRMT R19, RZ, 0x7610, R19 ;  /* 0x00007610ff137816 */ /* 0x001fc60000000013 */
[----:B-1----:R-:W3:Y:S01]  /*10920*/  LDL R4, [R1+0x3b4] ;  /* 0x0003b40001047983 */ /* 0x002ee20000100800 */
[----:B--2---:R-:W-:-:S05]  /*10930*/  IMAD.X R11, R11, 0x1, R0, P1 ;  /* 0x000000010b0b7824 */ /* 0x004fca00008e0600 */
[----:B------:R3:W2:Y:S04]  /*10940*/  @!P0 LDG.E.U16 R19, desc[UR10][R10.64] ;  /* 0x0000000a0a138981 */ /* 0x0006a8000c1e1500 */
[----:B------:R-:W2:Y:S01]  /*10950*/  LDL R11, [R1+0x1f8] ;  /* 0x0001f800010b7983 */ /* 0x000ea20000100800 */
[----:B---3--:R-:W-:-:S03]  /*10960*/  IADD3 R10, P1, PT, R4, R2, RZ ;  /* 0x00000002040a7210 */ /* 0x008fc60007f3e0ff */
[----:B------:R0:W-:Y:S02]  /*10970*/  STS.U16 [R12+UR4+0x2080], R9 ;  /* 0x002080090c007988 */ /* 0x0001e40008000404 */
[----:B0-----:R-:W-:Y:S01]  /*10980*/  PRMT R9, RZ, 0x7610, R9 ;  /* 0x00007610ff097816 */ /* 0x001fe20000000009 */
[----:B------:R-:W0:Y:S01]  /*10990*/  S2R R4, SR_TID.X ;  /* 0x0000000000047919 */ /* 0x000e220000002100 */
[----:B--2---:R-:W-:-:S05]  /*109a0*/  IMAD.X R11, R11, 0x1, R0, P1 ;  /* 0x000000010b0b7824 */ /* 0x004fca00008e0600 */
[----:B------:R1:W2:Y:S04]  /*109b0*/  @!P0 LDG.E.U16 R9, desc[UR10][R10.64] ;  /* 0x0000000a0a098981 */ /* 0x0002a8000c1e1500 */
[----:B------:R-:W3:Y:S04]  /*109c0*/  LDL.LU R10, [R1+0x38] ;  /* 0x00003800010a7983 */ /* 0x000ee80000300800 */
[----:B------:R-:W1:Y:S01]  /*109d0*/  LDL R11, [R1+0x580] ;  /* 0x00058000010b7983 */ /* 0x000e620000100800 */
[----:B0-----:R-:W-:-:S04]  /*109e0*/  LOP3.LUT R4, R4, 0x3f, RZ, 0xc0, !PT ;  /* 0x0000003f04047812 */ /* 0x001fc800078ec0ff */
[----:B------:R-:W-:Y:S01]  /*109f0*/  SHF.L.U32 R4, R4, 0x1, RZ ;  /* 0x0000000104047819 */ /* 0x000fe200000006ff */
[----:B------:R-:W-:Y:S04]  /*10a00*/  STS.U16 [R12+UR4+0xc80], R22 ;  /* 0x000c80160c007988 */ /* 0x000fe80008000404 */
[----:B------:R0:W-:Y:S02]  /*10a10*/  STS.U16 [R12+UR4+0x2480], R13 ;  /* 0x0024800d0c007988 */ /* 0x0001e40008000404 */
[----:B0-----:R-:W-:-:S05]  /*10a20*/  LOP3.LUT R12, R4, 0x20, RZ, 0x3c, !PT ;  /* 0x00000020040c7812 */ /* 0x001fca00078e3cff */
[----:B---3--:R1:W-:Y:S02]  /*10a30*/  STS.U16 [R12+UR4+0x2900], R10 ;  /* 0x0029000a0c007988 */ /* 0x0083e40008000404 */
[----:B-1----:R-:W-:Y:S02]  /*10a40*/  IADD3 R10, P1, PT, R11, R2, RZ ;  /* 0x000000020b0a7210 */ /* 0x002fe40007f3e0ff */
[----:B------:R-:W3:Y:S01]  /*10a50*/  LDL R11, [R1+0x1b4] ;  /* 0x0001b400010b7983 */ /* 0x000ee20000100800 */
[----:B------:R-:W-:Y:S02]  /*10a60*/  PRMT R27, RZ, 0x7610, R27 ;  /* 0x00007610ff1b7816 */ /* 0x000fe4000000001b */
[----:B---3--:R-:W-:-:S05]  /*10a70*/  IMAD.X R11, R11, 0x1, R0, P1 ;  /* 0x000000010b0b7824 */ /* 0x008fca00008e0600 */
[----:B------:R-:W3:Y:S04]  /*10a80*/  @!P0 LDG.E.U16 R27, desc[UR10][R10.64] ;  /* 0x0000000a0a1b8981 */ /* 0x000ee8000c1e1500 */
[----:B---3--:R0:W-:Y:S04]  /*10a90*/  STL [R1+0x44], R27 ;  /* 0x0000441b01007387 */ /* 0x0081e80000100800 */
[----:B0-----:R-:W3:Y:S04]  /*10aa0*/  LDL.LU R27, [R1+0xd24] ;  /* 0x000d2400011b7983 */ /* 0x001ee80000300800 */
[----:B------:R-:W2:Y:S01]  /*10ab0*/  LDL.LU R11, [R1+0x34] ;  /* 0x00003400010b7983 */ /* 0x000ea20000300800 */
[----:B------:R-:W-:-:S02]  /*10ac0*/  IADD3 R10, P1, PT, R20, R2, RZ ;  /* 0x00000002140a7210 */ /* 0x000fc40007f3e0ff */
[----:B---3--:R-:W-:Y:S01]  /*10ad0*/  PRMT R27, RZ, 0x7610, R27 ;  /* 0x00007610ff1b7816 */ /* 0x008fe2000000001b */
[----:B--2---:R4:W-:Y:S02]  /*10ae0*/  STS.U16 [R12+UR4+0x2d00], R11 ;  /* 0x002d000b0c007988 */ /* 0x0049e40008000404 */
[----:B----4-:R-:W-:-:S05]  /*10af0*/  IMAD.X R11, R21, 0x1, R0, P1 ;  /* 0x00000001150b7824 */ /* 0x010fca00008e0600 */
[----:B------:R-:W2:Y:S04]  /*10b00*/  @!P0 LDG.E.U16 R27, desc[UR10][R10.64] ;  /* 0x0000000a0a1b8981 */ /* 0x000ea8000c1e1500 */
[----:B------:R0:W-:Y:S04]  /*10b10*/  STL.64 [R1+0x8f0], R20 ;  /* 0x0008f01401007387 */ /* 0x0001e80000100a00 */
[----:B0-----:R-:W3:Y:S04]  /*10b20*/  LDL.LU R21, [R1+0x1c] ;  /* 0x00001c0001157983 */ /* 0x001ee80000300800 */
[----:B--2---:R0:W-:Y:S04]  /*10b30*/  STL [R1+0x48], R27 ;  /* 0x0000481b01007387 */ /* 0x0041e80000100800 */
[----:B0-----:R-:W2:Y:S04]  /*10b40*/  LDL.LU R27, [R1+0xd20] ;  /* 0x000d2000011b7983 */ /* 0x001ea80000300800 */
[----:B------:R-:W4:Y:S04]  /*10b50*/  LDL.LU R10, [R1+0x30] ;  /* 0x00003000010a7983 */ /* 0x000f280000300800 */
[----:B------:R-:W2:Y:S04]  /*10b60*/  LDL R11, [R1+0x51c] ;  /* 0x00051c00010b7983 */ /* 0x000ea80000100800 */
[----:B----4-:R2:W-:Y:S02]  /*10b70*/  STS.U16 [R12+UR4+0x3100], R10 ;  /* 0x0031000a0c007988 */ /* 0x0105e40008000404 */
[----:B--2---:R-:W-:-:S02]  /*10b80*/  IADD3 R10, P1, PT, R11, R2, RZ ;  /* 0x000000020b0a7210 */ /* 0x004fc40007f3e0ff */
[----:B------:R-:W2:Y:S01]  /*10b90*/  LDL R11, [R1+0x500] ;  /* 0x00050000010b7983 */ /* 0x000ea20000100800 */
[----:B------:R-:W-:Y:S02]  /*10ba0*/  PRMT R27, RZ, 0x7610, R27 ;  /* 0x00007610ff1b7816 */ /* 0x000fe4000000001b */
[----:B--2---:R-:W-:-:S05]  /*10bb0*/  IMAD.X R11, R11, 0x1, R0, P1 ;  /* 0x000000010b0b7824 */ /* 0x004fca00008e0600 */
[----:B------:R-:W2:Y:S04]  /*10bc0*/  @!P0 LDG.E.U16 R27, desc[UR10][R10.64] ;  /* 0x0000000a0a1b8981 */ /* 0x000ea8000c1e1500 */
        /* <DEDUP_REMOVED lines=20> */
[----:B------:R-:W4:Y:S04]  /*10d10*/  LDL R11, [R1+0x45c] ;  /* 0x00045c00010b7983 */ /* 0x000f280000100800 */
[----:B---3--:R0:W-:Y:S04]  /*10d20*/  STS.U16 [R12+UR4+0x3d00], R21 ;  /* 0x003d00150c007988 */ /* 0x0081e80008000404 */
[----:B0-----:R-:W3:Y:S04]  /*10d30*/  LDL.LU R21, [R1+0x538] ;  /* 0x0005380001157983 */ /* 0x001ee80000300800 */
[----:B--2---:R0:W-:Y:S04]  /*10d40*/  STL [R1+0x38], R20 ;  /* 0x0000381401007387 */ /* 0x0041e80000100800 */
[----:B0-----:R-:W2:Y:S01]  /*10d50*/  LDL.LU R20, [R1+0x554] ;  /* 0x0005540001147983 */ /* 0x001ea20000300800 */
[----:B----4-:R-:W-:-:S03]  /*10d60*/  IADD3 R10, P1, PT, R11, R2, RZ ;  /* 0x000000020b0a7210 */ /* 0x010fc60007f3e0ff */
[----:B------:R-:W4:Y:S01]  /*10d70*/  LDL R11, [R1+0x438] ;  /* 0x00043800010b7983 */ /* 0x000f220000100800 */
[----:B------:R-:W-:Y:S01]  /*10d80*/  PRMT R27, RZ, 0x7610, R27 ;  /* 0x00007610ff1b7816 */ /* 0x000fe2000000001b */
[----:B----4-:R-:W-:-:S05]  /*10d90*/  IMAD.X R11, R11, 0x1, R0, P1 ;  /* 0x000000010b0b7824 */ /* 0x010fca00008e0600 */
[----:B------:R-:W4:Y:S04]  /*10da0*/  @!P0 LDG.E.U16 R27, desc[UR10][R10.64] ;  /* 0x0000000a0a1b8981 */ /* 0x000f28000c1e1500 */
[----:B----4-:R0:W-:Y:S04]  /*10db0*/  STL [R1+0x34], R27 ;  /* 0x0000341b01007387 */ /* 0x0101e80000100800 */
[----:B0-----:R-:W4:Y:S04]  /*10dc0*/  LDL.LU R27, [R1+0xd14] ;  /* 0x000d1400011b7983 */ /* 0x001f280000300800 */
[----:B------:R-:W2:Y:S02]  /*10dd0*/  LDL R11, [R1+0x41c] ;  /* 0x00041c00010b7983 */ /* 0x000ea40000100800 */
[----:B--2---:R-:W-:-:S02]  /*10de0*/  IADD3 R10, P1, PT, R11, R2, RZ ;  /* 0x000000020b0a7210 */ /* 0x004fc40007f3e0ff */
        /* <DEDUP_REMOVED lines=28> */
[----:B--2---:R-:W-:Y:S04]  /*10fb0*/  STL [R1+0x18], R4 ;  /* 0x0000180401007387 */ /* 0x004fe80000100800 */
[----:B------:R-:W2:Y:S01]  /*10fc0*/  LDL R11, [R1+0x578] ;  /* 0x00057800010b7983 */ /* 0x000ea20000100800 */
[----:B------:R-:W-:-:S06]  /*10fd0*/  PRMT R22, RZ, 0x7610, R22 ;  /* 0x00007610ff167816 */ /* 0x000fcc0000000016 */
[----:B------:R0:W3:Y:S01]  /*10fe0*/  @!P0 LDG.E.U16 R22, desc[UR10][R14.64] ;  /* 0x0000000a0e168981 */ /* 0x0000e2000c1e1500 */
[----:B--2---:R-:W-:-:S03]  /*10ff0*/  IADD3 R10, P1, PT, R11, R2, RZ ;  /* 0x000000020b0a7210 */ /* 0x004fc60007f3e0ff */
[----:B------:R-:W2:Y:S01]  /*11000*/  LDL R11, [R1+0x1b0] ;  /* 0x0001b000010b7983 */ /* 0x000ea20000100800 */
[----:B0-----:R-:W-:Y:S01]  /*11010*/  PRMT R15, RZ, 0x7610, R15 ;  /* 0x00007610ff0f7816 */ /* 0x001fe2000000000f */
[----:B--2---:R-:W-:-:S05]  /*11020*/  IMAD.X R11, R11, 0x1, R0, P1 ;  /* 0x000000010b0b7824 */ /* 0x004fca00008e0600 */
[----:B------:R0:W2:Y:S04]  /*11030*/  @!P0 LDG.E.U16 R15, desc[UR10][R10.64] ;  /* 0x0000000a0a0f8981 */ /* 0x0000a8000c1e1500 */
[----:B------:R1:W-:Y:S01]  /*11040*/  STS.U16 [R12+UR4+0x1100], R16 ;  /* 0x001100100c007988 */ /* 0x0003e20008000404 */
[----:B0-----:R-:W-:-:S03]  /*11050*/  IADD3 R10, P1, PT, R20, R2, RZ ;  /* 0x00000002140a7210 */ /* 0x001fc60007f3e0ff */
[----:B-1----:R-:W4:Y:S02]  /*11060*/  LDL R16, [R1+0x4f8] ;  /* 0x0004f80001107983 */ /* 0x002f240000100800 */
[----:B---3--:R-:W-:Y:S02]  /*11070*/  IMAD.X R11, R21, 0x1, R0, P1 ;  /* 0x00000001150b7824 */ /* 0x008fe400008e0600 */
[----:B--2---:R0:W-:Y:S04]  /*11080*/  STL [R1+0x1c], R15 ;  /* 0x00001c0f01007387 */ /* 0x0041e80000100800 */
[----:B0-----:R-:W2:Y:S04]  /*11090*/  LDL R15, [R1+0x494] ;  /* 0x00049400010f7983 */ /* 0x001ea80000100800 */
[----:B------:R0:W-:Y:S02]  /*110a0*/  STL.64 [R1+0x8f8], R20 ;  /* 0x0008f81401007387 */ /* 0x0001e40000100a00 */
[----:B0-----:R-:W-:-:S02]  /*110b0*/  PRMT R20, RZ, 0x7610, R20 ;  /* 0x00007610ff147816 */ /* 0x001fc40000000014 */
[----:B------:R-:W3:Y:S04]  /*110c0*/  LDL R21, [R1+0x4b8] ;  /* 0x0004b80001157983 */ /* 0x000ee80000100800 */
[----:B------:R-:W2:Y:S04]  /*110d0*/  @!P0 LDG.E.U16 R20, desc[UR10][R10.64] ;  /* 0x0000000a0a148981 */ /* 0x000ea8000c1e1500 */
[----:B------:R-:W3:Y:S01]  /*110e0*/  LDL R11, [R1+0x514] ;  /* 0x00051400010b7983 */ /* 0x000ee20000100800 */
[----:B------:R-:W-:-:S03]  /*110f0*/  PRMT R14, RZ, 0x7610, R14 ;  /* 0x00007610ff0e7816 */ /* 0x000fc6000000000e */
[----:B--2---:R0:W-:Y:S01]  /*11100*/  STL [R1+0x14], R20 ;  /* 0x0000141401007387 */ /* 0x0041e20000100800 */
[----:B---3--:R-:W-:-:S03]  /*11110*/  IADD3 R10, P1, PT, R11, R2, RZ ;  /* 0x000000020b0a7210 */ /* 0x008fc60007f3e0ff */
[----:B------:R1:W-:Y:S02]  /*11120*/  STS.U16 [R12+UR4+0x1d00], R6 ;  /* 0x001d00060c007988 */ /* 0x0003e40008000404 */
[----:B----4-:R-:W-:Y:S02]  /*11130*/  IMAD.X R11, R16, 0x1, R0, P1 ;  /* 0x00000001100b7824 */ /* 0x010fe400008e0600 */
[----:B0-----:R-:W2:Y:S04]  /*11140*/  LDL R20, [R1+0x474] ;  /* 0x0004740001147983 */ /* 0x001ea80000100800 */
[----:B------:R0:W3:Y:S01]  /*11150*/  @!P0 LDG.E.U16 R14, desc[UR10][R10.64] ;  /* 0x0000000a0a0e8981 */ /* 0x0000e2000c1e1500 */
[----:B-1----:R-:W-:-:S03]  /*11160*/  PRMT R6, RZ, 0x7610, R6 ;  /* 0x00007610ff067816 */ /* 0x002fc60000000006 */
[----:B------:R-:W4:Y:S04]  /*11170*/  LDL R16, [R1+0x454] ;  /* 0x0004540001107983 */ /* 0x000f280000100800 */
[----:B------:R-:W0:Y:S02]  /*11180*/  LDL R11, [R1+0x4d4] ;  /* 0x0004d400010b7983 */ /* 0x000e240000100800 */
[----:B0-----:R-:W-:-:S05]  /*11190*/  IADD3 R10, P1, PT, R11, R2, RZ ;  /* 0x000000020b0a7210 */ /* 0x001fca0007f3e0ff */
[----:B------:R-:W-:-:S05]  /*111a0*/  IMAD.X R11, R21, 0x1, R0, P1 ;  /* 0x00000001150b7824 */ /* 0x000fca00008e0600 */
[----:B------:R-:W2:Y:S04]  /*111b0*/  @!P0 LDG.E.U16 R6, desc[UR10][R10.64] ;  /* 0x0000000a0a068981 */ /* 0x000ea8000c1e1500 */
[----:B---3--:R0:W-:Y:S04]  /*111c0*/  STL [R1+0x10], R14 ;  /* 0x0000100e01007387 */ /* 0x0081e80000100800 */
[----:B------:R1:W-:Y:S04]  /*111d0*/  STS.U16 [R12+UR4+0x900], R27 ;  /* 0x0009001b0c007988 */ /* 0x0003e80008000404 */
[----:B0-----:R-:W3:Y:S04]  /*111e0*/  LDL R14, [R1+0x430] ;  /* 0x00043000010e7983 */ /* 0x001ee80000100800 */
[----:B------:R-:W3:Y:S01]  /*111f0*/  LDL.LU R21, [R1+0x58] ;  /* 0x0000580001157983 */ /* 0x000ee20000300800 */
[----:B-1----:R-:W-:-:S03]  /*11200*/  PRMT R27, RZ, 0x7610, R27 ;  /* 0x00007610ff1b7816 */ /* 0x002fc6000000001b */
[----:B------:R-:W-:Y:S04]  /*11210*/  STS.U16 [R12+UR4+0x2100], R7 ;  /* 0x002100070c007988 */ /* 0x000fe80008000404 */
[----:B--2---:R0:W-:Y:S02]  /*11220*/  STL [R1+0xc], R6 ;  /* 0x00000c0601007387 */ /* 0x0041e40000100800 */
[----:B0-----:R-:W-:Y:S02]  /*11230*/  IADD3 R6, P1, PT, R15, R2, RZ ;  /* 0x000000020f067210 */ /* 0x001fe40007f3e0ff */
[----:B------:R-:W-:Y:S01]  /*11240*/  PRMT R13, RZ, 0x7610, R13 ;  /* 0x00007610ff0d7816 */ /* 0x000fe2000000000d */
[----:B------:R-:W2:Y:S02]  /*11250*/  LDL R15, [R1+0x38c] ;  /* 0x00038c00010f7983 */ /* 0x000ea40000100800 */
[----:B------:R-:W-:-:S05]  /*11260*/  IMAD.X R7, R20, 0x1, R0, P1 ;  /* 0x0000000114077824 */ /* 0x000fca00008e0600 */
[----:B------:R4:W2:Y:S02]  /*11270*/  @!P0 LDG.E.U16 R27, desc[UR10][R6.64] ;  /* 0x0000000a061b8981 */ /* 0x0008a4000c1e1500 */
[----:B----4-:R-:W-:-:S04]  /*11280*/  IADD3 R6, P1, PT, R16, R2, RZ ;  /* 0x0000000210067210 */ /* 0x010fc80007f3e0ff */
[----:B---3--:R-:W-:-:S05]  /*11290*/  IADD3.X R7, PT, PT, R14, R0, RZ, P1, !PT ;  /* 0x000000000e077210 */ /* 0x008fca0000ffe4ff */
[----:B------:R-:W3:Y:S01]  /*112a0*/  @!P0 LDG.E.U16 R13, desc[UR10][R6.64] ;  /* 0x0000000a060d8981 */ /* 0x000ee2000c1e1500 */
[----:B------:R-:W0:Y:S03]  /*112b0*/  S2R R4, SR_TID.X ;  /* 0x0000000000047919 */ /* 0x000e260000002100 */
[----:B--2---:R1:W-:Y:S04]  /*112c0*/  STL [R1+0xcec], R27 ;  /* 0x000cec1b01007387 */ /* 0x0043e80000100800 */
[----:B------:R-:W2:Y:S04]  /*112d0*/  LDL R20, [R1+0x1ec] ;  /* 0x0001ec0001147983 */ /* 0x000ea80000100800 */
[----:B-1----:R-:W4:Y:S04]  /*112e0*/  LDL R27, [R1+0x414] ;  /* 0x00041400011b7983 */ /* 0x002f280000100800 */
[----:B------:R-:W2:Y:S04]  /*112f0*/  LDL.LU R14, [R1+0x50] ;  /* 0x00005000010e7983 */ /* 0x000ea80000300800 */
[----:B------:R-:W2:Y:S01]  /*11300*/  LDL.LU R7, [R1+0x74] ;  /* 0x0000740001077983 */ /* 0x000ea20000300800 */
[----:B0-----:R-:W-:-:S05]  /*11310*/  LOP3.LUT R4, R4, 0x3f, RZ, 0xc0, !PT ;  /* 0x0000003f04047812 */ /* 0x001fca00078ec0ff */
[----:B------:R-:W-:Y:S01]  /*11320*/  IMAD.SHL.U32 R4, R4, 0x2, RZ ;  /* 0x0000000204047824 */ /* 0x000fe200078e00ff */
[----:B------:R-:W-:Y:S04]  /*11330*/  STS.U16 [R12+UR4+0x500], R26 ;  /* 0x0005001a0c007988 */ /* 0x000fe80008000404 */
[----:B------:R-:W-:Y:S01]  /*11340*/  LOP3.LUT R16, R4, 0x30, RZ, 0x3c, !PT ;  /* 0x0000003004107812 */ /* 0x000fe200078e3cff */
[----:B------:R-:W-:Y:S04]  /*11350*/  STS.U16 [R12+UR4+0x100], R18 ;  /* 0x000100120c007988 */ /* 0x000fe80008000404 */
[----:B------:R-:W-:Y:S04]  /*11360*/  STS.U16 [R12+UR4+0xd00], R17 ;  /* 0x000d00110c007988 */ /* 0x000fe80008000404 */
[----:B------:R-:W-:Y:S04]  /*11370*/  STS.U16 [R12+UR4+0x1500], R3 ;  /* 0x001500030c007988 */ /* 0x000fe80008000404 */
[----:B------:R-:W-:Y:S04]  /*11380*/  STS.U16 [R12+UR4+0x1900], R5 ;  /* 0x001900050c007988 */ /* 0x000fe80008000404 */
[----:B------:R0:W-:Y:S04]  /*11390*/  STS.U16 [R12+UR4+0x2500], R8 ;  /* 0x002500080c007988 */ /* 0x0001e80008000404 */
[----:B---3--:R1:W-:Y:S01]  /*113a0*/  STL [R1+0xcf0], R13 ;  /* 0x000cf00d01007387 */ /* 0x0083e20000100800 */
[----:B0-----:R-:W-:-:S03]  /*113b0*/  PRMT R12, RZ, 0x7610, R12 ;  /* 0x00007610ff0c7816 */ /* 0x001fc6000000000c */
[----:B-1----:R-:W3:Y:S01]  /*113c0*/  LDL R13, [R1+0x3ec] ;  /* 0x0003ec00010d7983 */ /* 0x002ee20000100800 */
[----:B----4-:R-:W-:-:S03]  /*113d0*/  IADD3 R6, P1, PT, R27, R2, RZ ;  /* 0x000000021b067210 */ /* 0x010fc60007f3e0ff */
[----:B------:R-:W4:Y:S04]  /*113e0*/  LDL R27, [R1+0x1c8] ;  /* 0x0001c800011b7983 */ /* 0x000f280000100800 */
[----:B--2---:R0:W-:Y:S02]  /*113f0*/  STS.U16 [R16+UR4+0x2980], R7 ;  /* 0x0029800710007988 */ /* 0x0041e40008000404 */
[----:B0-----:R-:W-:Y:S02]  /*11400*/  IMAD.X R7, R15, 0x1, R0, P1 ;  /* 0x000000010f077824 */ /* 0x001fe400008e0600 */
[----:B------:R-:W2:Y:S04]  /*11410*/  LDL.LU R15, [R1+0x4c] ;  /* 0x00004c00010f7983 */ /* 0x000ea80000300800 */
[----:B------:R3:W2:Y:S04]  /*11420*/  @!P0 LDG.E.U16 R12, desc[UR10][R6.64] ;  /* 0x0000000a060c8981 */ /* 0x0006a8000c1e1500 */
[----:B------:R-:W4:Y:S01]  /*11430*/  LDL.LU R7, [R1+0x6c] ;  /* 0x00006c0001077983 */ /* 0x000f220000300800 */
[----:B------:R-:W-:-:S02]  /*11440*/  PRMT R10, RZ, 0x7610, R10 ;  /* 0x00007610ff0a7816 */ /* 0x000fc4000000000a */
[----:B---3--:R-:W-:Y:S01]  /*11450*/  IADD3 R6, P1, PT, R13, R2, RZ ;  /* 0x000000020d067210 */ /* 0x008fe20007f3e0ff */
[----:B--2---:R-:W-:Y:S04]  /*11460*/  STL [R1+0xcf4], R12 ;  /* 0x000cf40c01007387 */ /* 0x004fe80000100800 */
[----:B----4-:R0:W-:Y:S02]  /*11470*/  STS.U16 [R16+UR4+0x2d80], R7 ;  /* 0x002d800710007988 */ /* 0x0101e40008000404 */
[----:B0-----:R-:W-:-:S05]  /*11480*/  IMAD.X R7, R20, 0x1, R0, P1 ;  /* 0x0000000114077824 */ /* 0x001fca00008e0600 */
[----:B------:R-:W2:Y:S04]  /*11490*/  @!P0 LDG.E.U16 R10, desc[UR10][R6.64] ;  /* 0x0000000a060a8981 */ /* 0x000ea8000c1e1500 */
[----:B------:R-:W3:Y:S01]  /*114a0*/  LDL R7, [R1+0x3cc] ;  /* 0x0003cc0001077983 */ /* 0x000ee20000100800 */
[----:B------:R-:W-:-:S03]  /*114b0*/  PRMT R11, RZ, 0x7610, R11 ;  /* 0x00007610ff0b7816 */ /* 0x000fc6000000000b */
[----:B------:R-:W-:Y:S04]  /*114c0*/  STS.U16 [R16+UR4+0x3180], R21 ;  /* 0x0031801510007988 */ /* 0x000fe80008000404 */
[----:B--2---:R0:W-:Y:S04]  /*114d0*/  STL [R1+0xcf8], R10 ;  /* 0x000cf80a01007387 */ /* 0x0041e80000100800 */
[----:B------:R-:W2:Y:S01]  /*114e0*/  LDL R13, [R1+0x1ac] ;  /* 0x0001ac00010d7983 */ /* 0x000ea20000100800 */
[----:B---3--:R-:W-:-:S03]  /*114f0*/  IADD3 R6, P1, PT, R7, R2, RZ ;  /* 0x0000000207067210 */ /* 0x008fc60007f3e0ff */
[----:B0-----:R-:W3:Y:S02]  /*11500*/  LDL R10, [R1+0x570] ;  /* 0x00057000010a7983 */ /* 0x001ee40000100800 */
[----:B------:R-:W-:Y:S02]  /*11510*/  IMAD.X R7, R27, 0x1, R0, P1 ;  /* 0x000000011b077824 */ /* 0x000fe400008e0600 */
[----:B------:R-:W4:Y:S04]  /*11520*/  LDL.LU R21, [R1+0x530] ;  /* 0x0005300001157983 */ /* 0x000f280000300800 */
[----:B------:R-:W2:Y:S04]  /*11530*/  LDL.LU R20, [R1+0x54c] ;  /* 0x00054c0001147983 */ /* 0x000ea80000300800 */
[----:B------:R-:W2:Y:S04]  /*11540*/  LDL.LU R27, [R1+0x24] ;  /* 0x00002400011b7983 */ /* 0x000ea80000300800 */
[----:B------:R-:W2:Y:S04]  /*11550*/  @!P0 LDG.E.U16 R11, desc[UR10][R6.64] ;  /* 0x0000000a060b8981 */ /* 0x000ea8000c1e1500 */
[----:B------:R-:W3:Y:S04]  /*11560*/  LDL.LU R6, [R1+0x54] ;  /* 0x0000540001067983 */ /* 0x000ee80000300800 */
[----:B------:R-:W4:Y:S04]  /*11570*/  LDL R7, [R1+0x3ac] ;  /* 0x0003ac0001077983 */ /* 0x000f280000100800 */
[----:B--2---:R-:W-:Y:S04]  /*11580*/  STL [R1+0xcfc], R11 ;  /* 0x000cfc0b01007387 */ /* 0x004fe80000100800 */
[----:B---3--:R4:W-:Y:S02]  /*11590*/  STS.U16 [R16+UR4+0x3580], R6 ;  /* 0x0035800610007988 */ /* 0x0089e40008000404 */
[----:B----4-:R-:W-:-:S02]  /*115a0*/  IADD3 R6, P1, PT, R7, R2, RZ ;  /* 0x0000000207067210 */ /* 0x010fc40007f3e0ff */
[----:B------:R-:W2:Y:S01]  /*115b0*/  LDL R7, [R1+0x208] ;  /* 0x0002080001077983 */ /* 0x000ea20000100800 */
[----:B------:R-:W-:Y:S02]  /*115c0*/  PRMT R3, RZ, 0x7610, R3 ;  /* 0x00007610ff037816 */ /* 0x000fe40000000003 */
[----:B------:R-:W-:Y:S01]  /*115d0*/  PRMT R11, RZ, 0x7610, R11 ;  /* 0x00007610ff0b7816 */ /* 0x000fe2000000000b */
[----:B--2---:R-:W-:-:S05]  /*115e0*/  IMAD.X R7, R7, 0x1, R0, P1 ;  /* 0x0000000107077824 */ /* 0x004fca00008e0600 */
[----:B------:R0:W2:Y:S02]  /*115f0*/  @!P0 LDG.E.U16 R3, desc[UR10][R6.64] ;  /* 0x0000000a06038981 */ /* 0x0000a4000c1e1500 */
[----:B0-----:R-:W-:-:S05]  /*11600*/  IADD3 R6, P1, PT, R10, R2, RZ ;  /* 0x000000020a067210 */ /* 0x001fca0007f3e0ff */
[----:B------:R-:W-:-:S05]  /*11610*/  IMAD.X R7, R13, 0x1, R0, P1 ;  /* 0x000000010d077824 */ /* 0x000fca00008e0600 */
[----:B------:R0:W3:Y:S04]  /*11620*/  @!P0 LDG.E.U16 R11, desc[UR10][R6.64] ;  /* 0x0000000a060b8981 */ /* 0x0000e8000c1e1500 */
[----:B------:R1:W-:Y:S01]  /*11630*/  STS.U16 [R16+UR4+0x3980], R14 ;  /* 0x0039800e10007988 */ /* 0x0003e20008000404 */
[----:B0-----:R-:W-:-:S03]  /*11640*/  IADD3 R6, P1, PT, R20, R2, RZ ;  /* 0x0000000214067210 */ /* 0x001fc60007f3e0ff */
[----:B------:R-:W-:Y:S02]  /*11650*/  STS.U16 [R16+UR4+0x3d80], R15 ;  /* 0x003d800f10007988 */ /* 0x000fe40008000404 */
[----:B------:R-:W-:Y:S01]  /*11660*/  IMAD.X R7, R21, 0x1, R0, P1 ;  /* 0x0000000115077824 */ /* 0x000fe200008e0600 */
[----:B------:R-:W-:-:S06]  /*11670*/  PRMT R12, RZ, 0x7610, R12 ;  /* 0x00007610ff0c7816 */ /* 0x000fcc000000000c */
[----:B------:R-:W4:Y:S04]  /*11680*/  @!P0 LDG.E.U16 R12, desc[UR10][R6.64] ;  /* 0x0000000a060c8981 */ /* 0x000f28000c1e1500 */
[----:B--2---:R-:W-:Y:S04]  /*11690*/  STL [R1+0xd00], R3 ;  /* 0x000d000301007387 */ /* 0x004fe80000100800 */
[----:B------:R-:W2:Y:S04]  /*116a0*/  LDL R10, [R1+0x4f0] ;  /* 0x0004f000010a7983 */ /* 0x000ea80000100800 */
[----:B-1----:R-:W2:Y:S04]  /*116b0*/  LDL R14, [R1+0x4cc] ;  /* 0x0004cc00010e7983 */ /* 0x002ea80000100800 */
[----:B------:R-:W2:Y:S04]  /*116c0*/  LDL R13, [R1+0x4b0] ;  /* 0x0004b000010d7983 */ /* 0x000ea80000100800 */
[----:B---3--:R0:W-:Y:S04]  /*116d0*/  STL [R1+0x8], R11 ;  /* 0x0000080b01007387 */ /* 0x0081e80000100800 */
[----:B0-----:R-:W3:Y:S04]  /*116e0*/  LDL R11, [R1+0x48c] ;  /* 0x00048c00010b7983 */ /* 0x001ee80000100800 */
[----:B------:R-:W2:Y:S04]  /*116f0*/  LDL.LU R15, [R1+0x20] ;  /* 0x00002000010f7983 */ /* 0x000ea80000300800 */
[----:B------:R0:W-:Y:S04]  /*11700*/  STL.64 [R1+0x900], R20 ;  /* 0x0009001401007387 */ /* 0x0001e80000100a00 */
[----:B0-----:R-:W2:Y:S01]  /*11710*/  LDL R21, [R1+0x50c] ;  /* 0x00050c0001157983 */ /* 0x001ea20000100800 */
[----:B------:R-:W-:-:S03]  /*11720*/  PRMT R3, RZ, 0x7610, R3 ;  /* 0x00007610ff037816 */ /* 0x000fc60000000003 */
[----:B----4-:R0:W-:Y:S04]  /*11730*/  STL [R1+0x4], R12 ;  /* 0x0000040c01007387 */ /* 0x0101e80000100800 */
[----:B0-----:R-:W4:Y:S01]  /*11740*/  LDL R12, [R1+0x468] ;  /* 0x00046800010c7983 */ /* 0x001f220000100800 */
[----:B--2---:R-:W-:-:S05]  /*11750*/  IADD3 R6, P1, PT, R21, R2, RZ ;  /* 0x0000000215067210 */ /* 0x004fca0007f3e0ff */
[----:B------:R-:W-:Y:S02]  /*11760*/  IMAD.X R7, R10, 0x1, R0, P1 ;  /* 0x000000010a077824 */ /* 0x000fe400008e0600 */
[----:B------:R-:W2:Y:S04]  /*11770*/  LDL R10, [R1+0x44c] ;  /* 0x00044c00010a7983 */ /* 0x000ea80000100800 */
[----:B------:R0:W2:Y:S04]  /*11780*/  @!P0 LDG.E.U16 R3, desc[UR10][R6.64] ;  /* 0x0000000a06038981 */ /* 0x0000a8000c1e1500 */
[----:B------:R1:W-:Y:S01]  /*11790*/  STS.U16 [R16+UR4+0x580], R29 ;  /* 0x0005801d10007988 */ /* 0x0003e20008000404 */
[----:B0-----:R-:W-:-:S02]  /*117a0*/  IADD3 R6, P1, PT, R14, R2, RZ ;  /* 0x000000020e067210 */ /* 0x001fc40007f3e0ff */
[----:B-1----:R-:W-:-:S03]  /*117b0*/  PRMT R29, RZ, 0x7610, R29 ;  /* 0x00007610ff1d7816 */ /* 0x002fc6000000001d */
[----:B------:R-:W-:-:S05]  /*117c0*/  IMAD.X R7, R13, 0x1, R0, P1 ;  /* 0x000000010d077824 */ /* 0x000fca00008e0600 */
[----:B------:R3:W2:Y:S04]  /*117d0*/  @!P0 LDG.E.U16 R29, desc[UR10][R6.64] ;  /* 0x0000000a061d8981 */ /* 0x0006a8000c1e1500 */
[----:B------:R0:W-:Y:S01]  /*117e0*/  STS.U16 [R16+UR4+0x980], R25 ;  /* 0x0009801910007988 */ /* 0x0001e20008000404 */
[----:B---3--:R-:W-:Y:S02]  /*117f0*/  IADD3 R6, P1, PT, R11, R2, RZ ;  /* 0x000000020b067210 */ /* 0x008fe40007f3e0ff */
[----:B0-----:R-:W-:-:S03]  /*11800*/  PRMT R25, RZ, 0x7610, R25 ;  /* 0x00007610ff197816 */ /* 0x001fc60000000019 */
[----:B----4-:R-:W-:-:S05]  /*11810*/  IMAD.X R7, R12, 0x1, R0, P1 ;  /* 0x000000010c077824 */ /* 0x010fca00008e0600 */
[----:B------:R0:W3:Y:S04]  /*11820*/  @!P0 LDG.E.U16 R25, desc[UR10][R6.64] ;  /* 0x0000000a06198981 */ /* 0x0000e8000c1e1500 */
[----:B--2---:R1:W-:Y:S04]  /*11830*/  STL [R1], R3 ;  /* 0x0000000301007387 */ /* 0x0043e80000100800 */
[----:B-1----:R-:W2:Y:S01]  /*11840*/  LDL R3, [R1+0x428] ;  /* 0x0004280001037983 */ /* 0x002ea20000100800 */
[----:B0-----:R-:W-:-:S03]  /*11850*/  IADD3 R6, P1, PT, R10, R2, RZ ;  /* 0x000000020a067210 */ /* 0x001fc60007f3e0ff */
[----:B------:R0:W-:Y:S02]  /*11860*/  STS.U16 [R16+UR4+0xd80], R23 ;  /* 0x000d801710007988 */ /* 0x0001e40008000404 */
[----:B0-----:R-:W-:Y:S02]  /*11870*/  PRMT R23, RZ, 0x7610, R23 ;  /* 0x00007610ff177816 */ /* 0x001fe40000000017 */
[----:B------:R-:W-:Y:S04]  /*11880*/  STL [R1+0xcd4], R29 ;  /* 0x000cd41d01007387 */ /* 0x000fe80000100800 */
[----:B------:R-:W4:Y:S04]  /*11890*/  LDL R11, [R1+0x40c] ;  /* 0x00040c00010b7983 */ /* 0x000f280000100800 */
[----:B------:R-:W4:Y:S04]  /*118a0*/  LDL R14, [R1+0x384] ;  /* 0x00038400010e7983 */ /* 0x000f280000100800 */
[----:B---3--:R0:W-:Y:S04]  /*118b0*/  STL [R1+0xcd8], R25 ;  /* 0x000cd81901007387 */ /* 0x0081e80000100800 */
[----:B------:R-:W3:Y:S04]  /*118c0*/  LDL R10, [R1+0x3e8] ;  /* 0x0003e800010a7983 */ /* 0x000ee80000100800 */
[----:B0-----:R-:W3:Y:S01]  /*118d0*/  LDL R25, [R1+0x1e4] ;  /* 0x0001e40001197983 */ /* 0x001ee20000100800 */
[----:B--2---:R-:W-:-:S05]  /*118e0*/  IMAD.X R7, R3, 0x1, R0, P1 ;  /* 0x0000000103077824 */ /* 0x004fca00008e0600 */
[----:B------:R4:W2:Y:S01]  /*118f0*/  @!P0 LDG.E.U16 R23, desc[UR10][R6.64] ;  /* 0x0000000a06178981 */ /* 0x0008a2000c1e1500 */
[----:B------:R-:W-:Y:S02]  /*11900*/  PRMT R5, RZ, 0x7610, R5 ;  /* 0x00007610ff057816 */ /* 0x000fe40000000005 */
[----:B----4-:R-:W-:-:S05]  /*11910*/  IADD3 R6, P1, PT, R11, R2, RZ ;  /* 0x000000020b067210 */ /* 0x010fca0007f3e0ff */
[----:B------:R-:W-:-:S05]  /*11920*/  IMAD.X R7, R14, 0x1, R0, P1 ;  /* 0x000000010e077824 */ /* 0x000fca00008e0600 */
[----:B------:R0:W4:Y:S01]  /*11930*/  @!P0 LDG.E.U16 R5, desc[UR10][R6.64] ;  /* 0x0000000a06058981 */ /* 0x000122000c1e1500 */
[----:B---3--:R-:W-:-:S03]  /*11940*/  IADD3 R14, P1, PT, R10, R2, RZ ;  /* 0x000000020a0e7210 */ /* 0x008fc60007f3e0ff */
[----:B------:R1:W-:Y:S01]  /*11950*/  STS.U16 [R16+UR4+0x1180], R15 ;  /* 0x0011800f10007988 */ /* 0x0003e20008000404 */
[----:B0-----:R-:W-:Y:S01]  /*11960*/  PRMT R6, RZ, 0x7610, R6 ;  /* 0x00007610ff067816 */ /* 0x001fe20000000006 */
[----:B-1----:R-:W-:-:S05]  /*11970*/  IMAD.X R15, R25, 0x1, R0, P1 ;  /* 0x00000001190f7824 */ /* 0x002fca00008e0600 */
[----:B------:R-:W3:Y:S04]  /*11980*/  @!P0 LDG.E.U16 R6, desc[UR10][R14.64] ;  /* 0x0000000a0e068981 */ /* 0x000ee8000c1e1500 */
[----:B--2---:R-:W-:Y:S04]  /*11990*/  STL [R1+0xcdc], R23 ;  /* 0x000cdc1701007387 */ /* 0x004fe80000100800 */
[----:B------:R-:W2:Y:S04]  /*119a0*/  LDL R13, [R1+0x3c8] ;  /* 0x0003c800010d7983 */ /* 0x000ea80000100800 */
[----:B------:R-:W2:Y:S04]  /*119b0*/  LDL R3, [R1+0x1d0] ;  /* 0x0001d00001037983 */ /* 0x000ea80000100800 */
[----:B------:R-:W2:Y:S04]  /*119c0*/  LDL.LU R21, [R1+0x528] ;  /* 0x0005280001157983 */ /* 0x000ea80000300800 */
[----:B------:R-:W2:Y:S04]  /*119d0*/  LDL.LU R20, [R1+0x544] ;  /* 0x0005440001147983 */ /* 0x000ea80000300800 */
[----:B------:R-:W2:Y:S04]  /*119e0*/  LDL R12, [R1+0x3a8] ;  /* 0x0003a800010c7983 */ /* 0x000ea80000100800 */
[----:B------:R-:W2:Y:S01]  /*119f0*/  LDL R11, [R1+0x210] ;  /* 0x00021000010b7983 */ /* 0x000ea20000100800 */
[----:B------:R-:W-:-:S03]  /*11a00*/  PRMT R7, RZ, 0x7610, R7 ;  /* 0x00007610ff077816 */ /* 0x000fc60000000007 */
[----:B----4-:R0:W-:Y:S01]  /*11a10*/  STL [R1+0xce0], R5 ;  /* 0x000ce00501007387 */ /* 0x0101e20000100800 */
[----:B------:R-:W-:-:S03]  /*11a20*/  PRMT R8, RZ, 0x7610, R8 ;  /* 0x00007610ff087816 */ /* 0x000fc60000000008 */
[----:B------:R-:W4:Y:S04]  /*11a30*/  LDL R10, [R1+0x56c] ;  /* 0x00056c00010a7983 */ /* 0x000f280000100800 */
[----:B0-----:R-:W4:Y:S04]  /*11a40*/  LDL R5, [R1+0x1a8] ;  /* 0x0001a80001057983 */ /* 0x001f280000100800 */
[----:B---3--:R-:W-:Y:S01]  /*11a50*/  STL [R1+0xce4], R6 ;  /* 0x000ce40601007387 */ /* 0x008fe20000100800 */
[----:B--2---:R-:W-:-:S05]  /*11a60*/  IADD3 R14, P1, PT, R13, R2, RZ ;  /* 0x000000020d0e7210 */ /* 0x004fca0007f3e0ff */
[----:B------:R-:W-:Y:S02]  /*11a70*/  IMAD.X R15, R3, 0x1, R0, P1 ;  /* 0x00000001030f7824 */ /* 0x000fe400008e0600 */
[----:B------:R-:W2:Y:S04]  /*11a80*/  LDL.LU R3, [R1+0xa8] ;  /* 0x0000a80001037983 */ /* 0x000ea80000300800 */
[----:B------:R0:W3:Y:S02]  /*11a90*/  @!P0 LDG.E.U16 R7, desc[UR10][R14.64] ;  /* 0x0000000a0e078981 */ /* 0x0000e4000c1e1500 */
[----:B0-----:R-:W-:-:S05]  /*11aa0*/  IADD3 R14, P1, PT, R12, R2, RZ ;  /* 0x000000020c0e7210 */ /* 0x001fca0007f3e0ff */
[----:B------:R-:W-:-:S05]  /*11ab0*/  IMAD.X R15, R11, 0x1, R0, P1 ;  /* 0x000000010b0f7824 */ /* 0x000fca00008e0600 */
[----:B------:R4:W2:Y:S04]  /*11ac0*/  @!P0 LDG.E.U16 R8, desc[UR10][R14.64] ;  /* 0x0000000a0e088981 */ /* 0x0008a8000c1e1500 */
[----:B------:R0:W-:Y:S01]  /*11ad0*/  STS.U16 [R16+UR4+0x2180], R19 ;  /* 0x0021801310007988 */ /* 0x0001e20008000404 */
[----:B----4-:R-:W-:Y:S02]  /*11ae0*/  IADD3 R14, P1, PT, R10, R2, RZ ;  /* 0x000000020a0e7210 */ /* 0x010fe40007f3e0ff */
[----:B0-----:R-:W-:-:S03]  /*11af0*/  PRMT R19, RZ, 0x7610, R19 ;  /* 0x00007610ff137816 */ /* 0x001fc60000000013 */
[----:B------:R-:W-:Y:S01]  /*11b00*/  IMAD.X R15, R5, 0x1, R0, P1 ;  /* 0x00000001050f7824 */ /* 0x000fe200008e0600 */
[----:B------:R-:W-:Y:S04]  /*11b10*/  STS.U16 [R16+UR4+0x180], R27 ;  /* 0x0001801b10007988 */ /* 0x000fe80008000404 */
[----:B------:R0:W4:Y:S02]  /*11b20*/  @!P0 LDG.E.U16 R19, desc[UR10][R14.64] ;  /* 0x0000000a0e138981 */ /* 0x000124000c1e1500 */
[----:B0-----:R-:W-:-:S05]  /*11b30*/  IADD3 R14, P1, PT, R20, R2, RZ ;  /* 0x00000002140e7210 */ /* 0x001fca0007f3e0ff */
[----:B------:R-:W-:Y:S01]  /*11b40*/  IMAD.X R15, R21, 0x1, R0, P1 ;  /* 0x00000001150f7824 */ /* 0x000fe200008e0600 */
[----:B------:R-:W-:Y:S01]  /*11b50*/  LOP3.LUT R4, R4, 0x40, RZ, 0x3c, !PT ;  /* 0x0000004004047812 */ /* 0x000fe200078e3cff */
[----:B------:R-:W-:Y:S04]  /*11b60*/  STS.U16 [R16+UR4+0x1580], R28 ;  /* 0x0015801c10007988 */ /* 0x000fe80008000404 */
[----:B------:R-:W-:Y:S04]  /*11b70*/  STS.U16 [R16+UR4+0x1980], R24 ;  /* 0x0019801810007988 */ /* 0x000fe80008000404 */
[----:B------:R-:W-:Y:S04]  /*11b80*/  STS.U16 [R16+UR4+0x1d80], R22 ;  /* 0x001d801610007988 */ /* 0x000fe80008000404 */
[----:B------:R-:W-:Y:S04]  /*11b90*/  STS.U16 [R16+UR4+0x2580], R9 ;  /* 0x0025800910007988 */ /* 0x000fe80008000404 */
[----:B---3--:R-:W-:Y:S04]  /*11ba0*/  STL [R1+0xce8], R7 ;  /* 0x000ce80701007387 */ /* 0x008fe80000100800 */
[----:B------:R-:W3:Y:S04]  /*11bb0*/  LDL.LU R29, [R1+0x9c] ;  /* 0x00009c00011d7983 */ /* 0x000ee80000300800 */
[----:B------:R-:W3:Y:S04]  /*11bc0*/  LDL.LU R11, [R1+0x8c] ;  /* 0x00008c00010b7983 */ /* 0x000ee80000300800 */
[----:B--2---:R0:W-:Y:S04]  /*11bd0*/  STL [R1+0xd04], R8 ;  /* 0x000d040801007387 */ /* 0x0041e80000100800 */
[----:B------:R-:W2:Y:S04]  /*11be0*/  LDL R25, [R1+0x4c4] ;  /* 0x0004c40001197983 */ /* 0x000ea80000100800 */
[----:B------:R-:W2:Y:S04]  /*11bf0*/  LDL R23, [R1+0x4a8] ;  /* 0x0004a80001177983 */ /* 0x000ea80000100800 */
[----:B------:R-:W2:Y:S04]  /*11c00*/  LDL R10, [R1+0x484] ;  /* 0x00048400010a7983 */ /* 0x000ea80000100800 */
[----:B0-----:R-:W2:Y:S04]  /*11c10*/  LDL R8, [R1+0x460] ;  /* 0x0004600001087983 */ /* 0x001ea80000100800 */
[----:B------:R-:W2:Y:S04]  /*11c20*/  LDL.LU R12, [R1+0x84] ;  /* 0x00008400010c7983 */ /* 0x000ea80000300800 */
[----:B------:R-:W2:Y:S04]  /*11c30*/  LDL.LU R13, [R1+0x70] ;  /* 0x00007000010d7983 */ /* 0x000ea80000300800 */
[----:B------:R-:W2:Y:S04]  /*11c40*/  LDL.LU R27, [R1+0x60] ;  /* 0x00006000011b7983 */ /* 0x000ea80000300800 */
[----:B------:R0:W-:Y:S04]  /*11c50*/  STL.64 [R1+0x908], R20 ;  /* 0x0009081401007387 */ /* 0x0001e80000100a00 */
[----:B------:R-:W2:Y:S04]  /*11c60*/  LDL R7, [R1+0x444] ;  /* 0x0004440001077983 */ /* 0x000ea80000100800 */
[----:B------:R-:W2:Y:S04]  /*11c70*/  LDL R6, [R1+0x420] ;  /* 0x0004200001067983 */ /* 0x000ea80000100800 */
[----:B0-----:R-:W2:Y:S04]  /*11c80*/  LDL R20, [R1+0x504] ;  /* 0x0005040001147983 */ /* 0x001ea80000100800 */
[----:B------:R-:W3:Y:S04]  /*11c90*/  LDL R21, [R1+0x4e8] ;  /* 0x0004e80001157983 */ /* 0x000ee80000100800 */
[----:B------:R-:W4:Y:S04]  /*11ca0*/  LDL R5, [R1+0x404] ;  /* 0x0004040001057983 */ /* 0x000f280000100800 */
[----:B------:R0:W-:Y:S04]  /*11cb0*/  STS.U16 [R4+UR4+0x2a00], R3 ;  /* 0x002a000304007988 */ /* 0x0001e80008000404 */
[----:B0-----:R-:W4:Y:S01]  /*11cc0*/  LDL R3, [R1+0x37c] ;  /* 0x00037c0001037983 */ /* 0x001f220000100800 */
[----:B------:R-:W-:-:S02]  /*11cd0*/  PRMT R17, RZ, 0x7610, R17 ;  /* 0x00007610ff117816 */ /* 0x000fc40000000011 */
[----:B------:R-:W-:-:S04]  /*11ce0*/  PRMT R9, RZ, 0x7610, R9 ;  /* 0x00007610ff097816 */ /* 0x000fc80000000009 */
[----:B------:R2:W4:Y:S01]  /*11cf0*/  @!P0 LDG.E.U16 R17, desc[UR10][R14.64] ;  /* 0x0000000a0e118981 */ /* 0x000522000c1e1500 */
[----:B------:R-:W-:Y:S02]  /*11d00*/  PRMT R16, RZ, 0x7610, R16 ;  /* 0x00007610ff107816 */ /* 0x000fe40000000010 */
[----:B------:R-:W-:Y:S02]  /*11d10*/  PRMT R18, RZ, 0x7610, R18 ;  /* 0x00007610ff127816 */ /* 0x000fe40000000012 */
[----:B------:R-:W-:Y:S02]  /*11d20*/  PRMT R22, RZ, 0x7610, R22 ;  /* 0x00007610ff167816 */ /* 0x000fe40000000016 */
[----:B------:R-:W-:Y:S02]  /*11d30*/  PRMT R24, RZ, 0x7610, R24 ;  /* 0x00007610ff187816 */ /* 0x000fe40000000018 */
[----:B--2---:R-:W-:-:S04]  /*11d40*/  IADD3 R14, P1, PT, R20, R2, RZ ;  /* 0x00000002140e7210 */ /* 0x004fc80007f3e0ff */
[----:B---3--:R-:W-:-:S05]  /*11d50*/  IADD3.X R15, PT, PT, R21, R0, RZ, P1, !PT ;  /* 0x00000000150f7210 */ /* 0x008fca0000ffe4ff */
[----:B------:R0:W2:Y:S02]  /*11d60*/  @!P0 LDG.E.U16 R9, desc[UR10][R14.64] ;  /* 0x0000000a0e098981 */ /* 0x0000a4000c1e1500 */
[----:B0-----:R-:W-:-:S05]  /*11d70*/  IADD3 R14, P1, PT, R25, R2, RZ ;  /* 0x00000002190e7210 */ /* 0x001fca0007f3e0ff */
[----:B------:R-:W-:-:S05]  /*11d80*/  IMAD.X R15, R23, 0x1, R0, P1 ;  /* 0x00000001170f7824 */ /* 0x000fca00008e0600 */
[----:B------:R0:W3:Y:S02]  /*11d90*/  @!P0 LDG.E.U16 R16, desc[UR10][R14.64] ;  /* 0x0000000a0e108981 */ /* 0x0000e4000c1e1500 */
[----:B0-----:R-:W-:-:S05]  /*11da0*/  IADD3 R14, P1, PT, R10, R2, RZ ;  /* 0x000000020a0e7210 */ /* 0x001fca0007f3e0ff */
[----:B------:R-:W-:-:S05]  /*11db0*/  IMAD.X R15, R8, 0x1, R0, P1 ;  /* 0x00000001080f7824 */ /* 0x000fca00008e0600 */
[----:B------:R0:W2:Y:S02]  /*11dc0*/  @!P0 LDG.E.U16 R18, desc[UR10][R14.64] ;  /* 0x0000000a0e128981 */ /* 0x0000a4000c1e1500 */
[----:B0-----:R-:W-:-:S05]  /*11dd0*/  IADD3 R14, P1, PT, R7, R2, RZ ;  /* 0x00000002070e7210 */ /* 0x001fca0007f3e0ff */
[----:B------:R-:W-:-:S05]  /*11de0*/  IMAD.X R15, R6, 0x1, R0, P1 ;  /* 0x00000001060f7824 */ /* 0x000fca00008e0600 */
[----:B------:R4:W2:Y:S02]  /*11df0*/  @!P0 LDG.E.U16 R22, desc[UR10][R14.64] ;  /* 0x0000000a0e168981 */ /* 0x0008a4000c1e1500 */
[----:B----4-:R-:W-:-:S05]  /*11e00*/  IADD3 R14, P1, PT, R5, R2, RZ ;  /* 0x00000002050e7210 */ /* 0x010fca0007f3e0ff */
[----:B------:R-:W-:-:S05]  /*11e10*/  IMAD.X R15, R3, 0x1, R0, P1 ;  /* 0x00000001030f7824 */ /* 0x000fca00008e0600 */
[----:B------:R0:W4:Y:S04]  /*11e20*/  @!P0 LDG.E.U16 R24, desc[UR10][R14.64] ;  /* 0x0000000a0e188981 */ /* 0x000128000c1e1500 */
[----:B------:R-:W0:Y:S04]  /*11e30*/  LDL R15, [R1+0x3e4] ;  /* 0x0003e400010f7983 */ /* 0x000e280000100800 */
[----:B------:R-:W-:Y:S04]  /*11e40*/  STS.U16 [R4+UR4+0x2e00], R29 ;  /* 0x002e001d04007988 */ /* 0x000fe80008000404 */
[----:B------:R-:W2:Y:S04]  /*11e50*/  LDL.LU R8, [R1+0x48] ;  /* 0x0000480001087983 */ /* 0x000ea80000300800 */
[----:B------:R1:W-:Y:S04]  /*11e60*/  STS.U16 [R4+UR4+0x3200], R11 ;  /* 0x0032000b04007988 */ /* 0x0003e80008000404 */
[----:B------:R-:W2:Y:S04]  /*11e70*/  LDL.LU R3, [R1+0x40] ;  /* 0x0000400001037983 */ /* 0x000ea80000300800 */
[----:B------:R1:W-:Y:S04]  /*11e80*/  STS.U16 [R4+UR4+0x3600], R12 ;  /* 0x0036000c04007988 */ /* 0x0003e80008000404 */
[----:B-1----:R-:W2:Y:S04]  /*11e90*/  LDL.LU R11, [R1+0x3c] ;  /* 0x00003c00010b7983 */ /* 0x002ea80000300800 */
[----:B------:R-:W2:Y:S04]  /*11ea0*/  LDL.LU R10, [R1+0x38] ;  /* 0x00003800010a7983 */ /* 0x000ea80000300800 */
[----:B------:R1:W-:Y:S04]  /*11eb0*/  STS.U16 [R4+UR4+0x3a00], R13 ;  /* 0x003a000d04007988 */ /* 0x0003e80008000404 */
[----:B------:R-:W2:Y:S04]  /*11ec0*/  LDL.LU R12, [R1+0x34] ;  /* 0x00003400010c7983 */ /* 0x000ea80000300800 */
[----:B------:R1:W-:Y:S04]  /*11ed0*/  STS.U16 [R4+UR4+0x3e00], R27 ;  /* 0x003e001b04007988 */ /* 0x0003e80008000404 */
[----:B-1----:R-:W2:Y:S04]  /*11ee0*/  LDL.LU R13, [R1+0x30] ;  /* 0x00003000010d7983 */ /* 0x002ea80000300800 */
[----:B------:R-:W2:Y:S04]  /*11ef0*/  LDL.LU R27, [R1+0x2c] ;  /* 0x00002c00011b7983 */ /* 0x000ea80000300800 */
[----:B------:R-:W2:Y:S04]  /*11f00*/  LDL.LU R20, [R1+0x98] ;  /* 0x0000980001147983 */ /* 0x000ea80000300800 */
[----:B------:R-:W2:Y:S04]  /*11f10*/  LDL.LU R21, [R1+0x88] ;  /* 0x0000880001157983 */ /* 0x000ea80000300800 */
[----:B------:R-:W2:Y:S04]  /*11f20*/  LDL.LU R7, [R1+0x78] ;  /* 0x0000780001077983 */ /* 0x000ea80000300800 */
[----:B------:R-:W2:Y:S04]  /*11f30*/  LDL.LU R6, [R1+0x64] ;  /* 0x0000640001067983 */ /* 0x000ea80000300800 */
[----:B------:R-:W2:Y:S04]  /*11f40*/  LDL.LU R5, [R1+0x1c] ;  /* 0x00001c0001057983 */ /* 0x000ea80000300800 */
[----:B------:R-:W2:Y:S04]  /*11f50*/  LDL.LU R23, [R1+0x14] ;  /* 0x0000140001177983 */ /* 0x000ea80000300800 */
[----:B------:R-:W2:Y:S04]  /*11f60*/  LDL.LU R25, [R1+0x10] ;  /* 0x0000100001197983 */ /* 0x000ea80000300800 */
[----:B------:R-:W2:Y:S01]  /*11f70*/  LDL.LU R29, [R1+0xc] ;  /* 0x00000c00011d7983 */ /* 0x000ea20000300800 */
[----:B0-----:R-:W-:-:S03]  /*11f80*/  IADD3 R14, P1, PT, R15, R2, RZ ;  /* 0x000000020f0e7210 */ /* 0x001fc60007f3e0ff */
[----:B------:R-:W2:Y:S01]  /*11f90*/  LDL R15, [R1+0x1dc] ;  /* 0x0001dc00010f7983 */ /* 0x000ea20000100800 */
[----:B------:R-:W-:Y:S01]  /*11fa0*/  PRMT R26, RZ, 0x7610, R26 ;  /* 0x00007610ff1a7816 */ /* 0x000fe2000000001a */
[----:B--2---:R-:W-:-:S05]  /*11fb0*/  IMAD.X R15, R15, 0x1, R0, P1 ;  /* 0x000000010f0f7824 */ /* 0x004fca00008e0600 */
[----:B------:R0:W2:Y:S04]  /*11fc0*/  @!P0 LDG.E.U16 R26, desc[UR10][R14.64] ;  /* 0x0000000a0e1a8981 */ /* 0x0000a8000c1e1500 */
[----:B------:R-:W2:Y:S04]  /*11fd0*/  LDL.LU R14, [R1+0x44] ;  /* 0x00004400010e7983 */ /* 0x000ea80000300800 */
[----:B------:R-:W0:Y:S04]  /*11fe0*/  LDL R15, [R1+0x3c4] ;  /* 0x0003c400010f7983 */ /* 0x000e280000100800 */
[----:B--2---:R0:W-:Y:S02]  /*11ff0*/  STS.U16 [R4+UR4+0x200], R14 ;  /* 0x0002000e04007988 */ /* 0x0041e40008000404 */
[----:B0-----:R-:W-:-:S02]  /*12000*/  IADD3 R14, P1, PT, R15, R2, RZ ;  /* 0x000000020f0e7210 */ /* 0x001fc40007f3e0ff */
[----:B------:R-:W2:Y:S01]  /*12010*/  LDL R15, [R1+0x1d8] ;  /* 0x0001d800010f7983 */ /* 0x000ea20000100800 */
[----:B------:R-:W0:Y:S01]  /*12020*/  S2R R4, SR_TID.X ;  /* 0x0000000000047919 */ /* 0x000e220000002100 */
[----:B------:R-:W-:Y:S02]  /*12030*/  PRMT R28, RZ, 0x7610, R28 ;  /* 0x00007610ff1c7816 */ /* 0x000fe4000000001c */
[----:B------:R1:W-:Y:S04]  /*12040*/  STL [R1+0xb50], R2 ;  /* 0x000b500201007387 */ /* 0x0003e80000100800 */
[----:B-1----:R-:W3:Y:S04]  /*12050*/  LDL.LU R2, [R1+0xac] ;  /* 0x0000ac0001027983 */ /* 0x002ee80000300800 */
[----:B------:R1:W-:Y:S01]  /*12060*/  STL [R1+0x6f4], R0 ;  /* 0x0006f40001007387 */ /* 0x0003e20000100800 */
[----:B0-----:R-:W-:-:S05]  /*12070*/  LOP3.LUT R4, R4, 0x3f, RZ, 0xc0, !PT ;  /* 0x0000003f04047812 */ /* 0x001fca00078ec0ff */
[----:B------:R-:W-:Y:S02]  /*12080*/  IMAD.SHL.U32 R4, R4, 0x2, RZ ;  /* 0x0000000204047824 */ /* 0x000fe400078e00ff */
[----:B--2---:R-:W-:Y:S02]  /*12090*/  IMAD.X R15, R15, 0x1, R0, P1 ;  /* 0x000000010f0f7824 */ /* 0x004fe400008e0600 */
[----:B-1----:R-:W2:Y:S04]  /*120a0*/  LDL.LU R0, [R1+0xb8] ;  /* 0x0000b80001007983 */ /* 0x002ea80000300800 */
[----:B------:R0:W2:Y:S02]  /*120b0*/  @!P0 LDG.E.U16 R28, desc[UR10][R14.64] ;  /* 0x0000000a0e1c8981 */ /* 0x0000a4000c1e1500 */
[----:B0-----:R-:W-:-:S02]  /*120c0*/  LOP3.LUT R14, R4, 0x40, RZ, 0x3c, !PT ;  /* 0x00000040040e7812 */ /* 0x001fc400078e3cff */
[----:B------:R-:W2:Y:S04]  /*120d0*/  LDL.LU R4, [R1+0x28] ;  /* 0x0000280001047983 */ /* 0x000ea80000300800 */
[----:B------:R-:W3:Y:S04]  /*120e0*/  LDL.LU R15, [R1+0x18] ;  /* 0x00001800010f7983 */ /* 0x000ee80000300800 */
[----:B------:R0:W-:Y:S04]  /*120f0*/  STS.U16 [R14+UR4+0x600], R8 ;  /* 0x000600080e007988 */ /* 0x0001e80008000404 */
[----:B------:R1:W-:Y:S04]  /*12100*/  STS.U16 [R14+UR4+0xa00], R3 ;  /* 0x000a00030e007988 */ /* 0x0003e80008000404 */
[----:B------:R4:W-:Y:S04]  /*12110*/  STS.U16 [R14+UR4+0xe00], R11 ;  /* 0x000e000b0e007988 */ /* 0x0009e80008000404 */
[----:B0-----:R-:W3:Y:S04]  /*12120*/  LDL.LU R8, [R1+0xd04] ;  /* 0x000d040001087983 */ /* 0x001ee80000300800 */
[----:B-1----:R-:W3:Y:S04]  /*12130*/  LDL.LU R3, [R1+0xd00] ;  /* 0x000d000001037983 */ /* 0x002ee80000300800 */
[----:B----4-:R-:W4:Y:S04]  /*12140*/  LDL.LU R11, [R1+0xcfc] ;  /* 0x000cfc00010b7983 */ /* 0x010f280000300800 */
[----:B------:R0:W-:Y:S04]  /*12150*/  STS.U16 [R14+UR4+0x1200], R10 ;  /* 0x0012000a0e007988 */ /* 0x0001e80008000404 */
[----:B------:R1:W-:Y:S04]  /*12160*/  STS.U16 [R14+UR4+0x1600], R12 ;  /* 0x0016000c0e007988 */ /* 0x0003e80008000404 */
[----:B0-----:R-:W4:Y:S04]  /*12170*/  LDL.LU R10, [R1+0xcf8] ;  /* 0x000cf800010a7983 */ /* 0x001f280000300800 */
[----:B-1----:R-:W4:Y:S04]  /*12180*/  LDL.LU R12, [R1+0xcf4] ;  /* 0x000cf400010c7983 */ /* 0x002f280000300800 */
[----:B------:R0:W-:Y:S04]  /*12190*/  STS.U16 [R14+UR4+0x1a00], R13 ;  /* 0x001a000d0e007988 */ /* 0x0001e80008000404 */
[----:B------:R1:W-:Y:S04]  /*121a0*/  STS.U16 [R14+UR4+0x1e00], R27 ;  /* 0x001e001b0e007988 */ /* 0x0003e80008000404 */
[----:B0-----:R-:W4:Y:S04]  /*121b0*/  LDL.LU R13, [R1+0xcf0] ;  /* 0x000cf000010d7983 */ /* 0x001f280000300800 */
[----:B-1----:R-:W4:Y:S04]  /*121c0*/  LDL.LU R27, [R1+0xcec] ;  /* 0x000cec00011b7983 */ /* 0x002f280000300800 */
[----:B--2---:R0:W-:Y:S02]  /*121d0*/  STS.U16 [R14+UR4+0x2200], R4 ;  /* 0x002200040e007988 */ /* 0x0041e40008000404 */
[----:B0-----:R-:W0:Y:S02]  /*121e0*/  S2R R4, SR_TID.X ;  /* 0x0000000000047919 */ /* 0x001e240000002100 */
[----:B---3--:R1:W-:Y:S01]  /*121f0*/  STS.U16 [R14+UR4+0x2600], R15 ;  /* 0x0026000f0e007988 */ /* 0x0083e20008000404 */
[----:B0-----:R-:W-:-:S05]  /*12200*/  LOP3.LUT R4, R4, 0x3f, RZ, 0xc0, !PT ;  /* 0x0000003f04047812 */ /* 0x001fca00078ec0ff */
[----:B------:R-:W-:-:S05]  /*12210*/  IMAD.SHL.U32 R4, R4, 0x2, RZ ;  /* 0x0000000204047824 */ /* 0x000fca00078e00ff */
[----:B-1----:R-:W-:-:S05]  /*12220*/  LOP3.LUT R14, R4, 0x50, RZ, 0x3c, !PT ;  /* 0x00000050040e7812 */ /* 0x002fca00078e3cff */
[----:B------:R0:W-:Y:S04]  /*12230*/  STS.U16 [R14+UR4+0x3a80], R7 ;  /* 0x003a80070e007988 */ /* 0x0001e80008000404 */
[----:B------:R1:W-:Y:S04]  /*12240*/  STS.U16 [R14+UR4+0x3e80], R6 ;  /* 0x003e80060e007988 */ /* 0x0003e80008000404 */
[----:B------:R2:W-:Y:S04]  /*12250*/  STS.U16 [R14+UR4+0x280], R5 ;  /* 0x000280050e007988 */ /* 0x0005e80008000404 */
[----:B0-----:R-:W3:Y:S04]  /*12260*/  LDL.LU R7, [R1+0xc0] ;  /* 0x0000c00001077983 */ /* 0x001ee80000300800 */
[----:B-1----:R-:W3:Y:S04]  /*12270*/  LDL.LU R6, [R1+0xb4] ;  /* 0x0000b40001067983 */ /* 0x002ee80000300800 */
[----:B--2---:R-:W2:Y:S04]  /*12280*/  LDL.LU R5, [R1+0xa4] ;  /* 0x0000a40001057983 */ /* 0x004ea80000300800 */
[----:B------:R0:W-:Y:S04]  /*12290*/  STS.U16 [R14+UR4+0x680], R23 ;  /* 0x000680170e007988 */ /* 0x0001e80008000404 */
[----:B------:R1:W-:Y:S04]  /*122a0*/  STS.U16 [R14+UR4+0xa80], R25 ;  /* 0x000a80190e007988 */ /* 0x0003e80008000404 */
[----:B------:R4:W-:Y:S04]  /*122b0*/  STS.U16 [R14+UR4+0xe80], R29 ;  /* 0x000e801d0e007988 */ /* 0x0009e80008000404 */
[----:B0-----:R-:W2:Y:S04]  /*122c0*/  LDL.LU R23, [R1+0x94] ;  /* 0x0000940001177983 */ /* 0x001ea80000300800 */
[----:B-1----:R-:W2:Y:S04]  /*122d0*/  LDL.LU R25, [R1+0x80] ;  /* 0x0000800001197983 */ /* 0x002ea80000300800 */
[----:B----4-:R-:W4:Y:S04]  /*122e0*/  LDL.LU R29, [R1+0x68] ;  /* 0x00006800011d7983 */ /* 0x010f280000300800 */
[----:B------:R0:W-:Y:S02]  /*122f0*/  STS.U16 [R14+UR4+0x3680], R21 ;  /* 0x003680150e007988 */ /* 0x0001e40008000404 */
[----:B0-----:R-:W0:Y:S02]  /*12300*/  S2R R21, SR_TID.X ;  /* 0x0000000000157919 */ /* 0x001e240000002100 */
[----:B------:R0:W-:Y:S04]  /*12310*/  STS.U16 [R14+UR4+0x1a80], R12 ;  /* 0x001a800c0e007988 */ /* 0x0001e80008000404 */
[----:B------:R-:W-:Y:S04]  /*12320*/  STS.U16 [R14+UR4+0x1e80], R10 ;  /* 0x001e800a0e007988 */ /* 0x000fe80008000404 */
[----:B------:R1:W-:Y:S04]  /*12330*/  STS.U16 [R14+UR4+0x1680], R13 ;  /* 0x0016800d0e007988 */ /* 0x0003e80008000404 */
[----:B------:R0:W-:Y:S04]  /*12340*/  STS.U16 [R14+UR4+0x2680], R3 ;  /* 0x002680030e007988 */ /* 0x0001e80008000404 */
[----:B------:R-:W-:Y:S01]  /*12350*/  STS.U16 [R14+UR4+0x2a80], R0 ;  /* 0x002a80000e007988 */ /* 0x000fe20008000404 */
[----:B0-----:R-:W-:-:S02]  /*12360*/  SHF.R.S32.HI R12, RZ, 0x2, R21 ;  /* 0x00000002ff0c7819 */ /* 0x001fc40000011415 */
[C---:B-1----:R-:W-:Y:S02]  /*12370*/  LOP3.LUT R13, R21.reuse, 0x7, RZ, 0xc0, !PT ;  /* 0x00000007150d7812 */ /* 0x042fe400078ec0ff */
[----:B------:R-:W-:Y:S01]  /*12380*/  SGXT R10, R12, 0x1 ;  /* 0x000000010c0a781a */ /* 0x000fe20000000200 */
[----:B------:R-:W-:Y:S01]  /*12390*/  IMAD.SHL.U32 R12, R21, 0x20, RZ ;  /* 0x00000020150c7824 */ /* 0x000fe200078e00ff */
[----:B------:R-:W-:Y:S02]  /*123a0*/  STS.U16 [R14+UR4+0x2e80], R2 ;  /* 0x002e80020e007988 */ /* 0x000fe40008000404 */
[----:B------:R-:W-:Y:S01]  /*123b0*/  LOP3.LUT R3, R10, 0x90, RZ, 0xc0, !PT ;  /* 0x000000900a037812 */ /* 0x000fe200078ec0ff */
[----:B------:R-:W-:Y:S01]  /*123c0*/  IMAD R13, R13, 0x90, RZ ;  /* 0x000000900d0d7824 */ /* 0x000fe200078e02ff */
[----:B------:R-:W-:Y:S01]  /*123d0*/  STS.U16 [R14+UR4+0x3280], R20 ;  /* 0x003280140e007988 */ /* 0x000fe20008000404 */
[----:B------:R-:W-:-:S03]  /*123e0*/  IMAD.SHL.U32 R10, R21, 0x2, RZ ;  /* 0x00000002150a7824 */ /* 0x000fc600078e00ff */
[----:B------:R-:W-:Y:S04]  /*123f0*/  STS.U16 [R14+UR4+0x1280], R27 ;  /* 0x0012801b0e007988 */ /* 0x000fe80008000404 */
[----:B------:R0:W-:Y:S04]  /*12400*/  STS.U16 [R14+UR4+0x2280], R11 ;  /* 0x0022800b0e007988 */ /* 0x0001e80008000404 */
[----:B0-----:R-:W4:Y:S01]  /*12410*/  LDL.LU R14, [R1+0xc4] ;  /* 0x0000c400010e7983 */ /* 0x001f220000300800 */
[----:B------:R-:W-:-:S03]  /*12420*/  LOP3.LUT R11, R3, 0x60, R12, 0xf8, !PT ;  /* 0x00000060030b7812 */ /* 0x000fc600078ef80c */
[----:B------:R-:W4:Y:S01]  /*12430*/  LDL.LU R27, [R1+0xbc] ;  /* 0x0000bc00011b7983 */ /* 0x000f220000300800 */
[----:B------:R-:W-:-:S03]  /*12440*/  LOP3.LUT R3, R13, 0x30, R10, 0x78, !PT ;  /* 0x000000300d037812 */ /* 0x000fc600078e780a */
[----:B------:R-:W4:Y:S01]  /*12450*/  LDL.LU R15, [R1+0xb0] ;  /* 0x0000b000010f7983 */ /* 0x000f220000300800 */
[----:B------:R-:W-:Y:S01]  /*12460*/  LOP3.LUT R11, R11, 0x10, R10, 0x78, !PT ;  /* 0x000000100b0b7812 */ /* 0x000fe200078e780a */
[----:B------:R-:W-:Y:S02]  /*12470*/  IMAD.SHL.U32 R13, R21, 0x10, RZ ;  /* 0x00000010150d7824 */ /* 0x000fe400078e00ff */
[----:B------:R-:W4:Y:S01]  /*12480*/  LDL.LU R0, [R1+0xa0] ;  /* 0x0000a00001007983 */ /* 0x000f220000300800 */
[----:B------:R-:W-:-:S03]  /*12490*/  LOP3.LUT R10, R4, 0x60, RZ, 0x3c, !PT ;  /* 0x00000060040a7812 */ /* 0x000fc600078e3cff */
[----:B------:R-:W4:Y:S04]  /*124a0*/  LDL.LU R2, [R1+0x90] ;  /* 0x0000900001027983 */ /* 0x000f280000300800 */
[----:B------:R-:W4:Y:S04]  /*124b0*/  LDL.LU R20, [R1+0x7c] ;  /* 0x00007c0001147983 */ /* 0x000f280000300800 */
[----:B------:R-:W4:Y:S04]  /*124c0*/  LDL.LU R21, [R1+0x5c] ;  /* 0x00005c0001157983 */ /* 0x000f280000300800 */
[----:B------:R-:W4:Y:S01]  /*124d0*/  LDL.LU R4, [R1+0x8] ;  /* 0x0000080001047983 */ /* 0x000f220000300800 */
[----:B------:R-:W0:Y:S01]  /*124e0*/  S2UR UR7, SR_CgaCtaId ;  /* 0x00000000000779c3 */ /* 0x000e220000008800 */
[----:B------:R-:W-:Y:S01]  /*124f0*/  UMOV UR6, 0x400 ;  /* 0x0000040000067882 */ /* 0x000fe20000000000 */
[----:B------:R-:W-:-:S02]  /*12500*/  LOP3.LUT R13, R13, 0x100, RZ, 0xc0, !PT ;  /* 0x000001000d0d7812 */ /* 0x000fc400078ec0ff */
[----:B------:R-:W-:Y:S02]  /*12510*/  LOP3.LUT R3, R3, 0x400, R12, 0xf8, !PT ;  /* 0x0000040003037812 */ /* 0x000fe400078ef80c */
[----:B------:R-:W4:Y:S01]  /*12520*/  LDL.LU R12, [R1] ;  /* 0x00000000010c7983 */ /* 0x000f220000300800 */
[----:B0-----:R-:W-:-:S06]  /*12530*/  ULEA UR6, UR7, UR6, 0x18 ;  /* 0x0000000607067291 */ /* 0x001fcc000f8ec0ff */
[----:B------:R-:W-:Y:S02]  /*12540*/  IADD3 R13, PT, PT, R11, UR6, R13 ;  /* 0x000000060b0d7c10 */ /* 0x000fe4000fffe00d */
[----:B------:R-:W4:Y:S04]  /*12550*/  LDL.LU R11, [R1+0x4] ;  /* 0x00000400010b7983 */ /* 0x000f280000300800 */
[----:B---3--:R0:W-:Y:S04]  /*12560*/  STS.U16 [R10+UR4+0x2b00], R7 ;  /* 0x002b00070a007988 */ /* 0x0081e80008000404 */
[----:B------:R1:W-:Y:S04]  /*12570*/  STS.U16 [R10+UR4+0x2f00], R6 ;  /* 0x002f00060a007988 */ /* 0x0003e80008000404 */
[----:B--2---:R2:W-:Y:S04]  /*12580*/  STS.U16 [R10+UR4+0x3300], R5 ;  /* 0x003300050a007988 */ /* 0x0045e80008000404 */
[----:B0-----:R-:W3:Y:S04]  /*12590*/  LDL.LU R7, [R1+0xce8] ;  /* 0x000ce80001077983 */ /* 0x001ee80000300800 */
[----:B-1----:R-:W3:Y:S04]  /*125a0*/  LDL.LU R6, [R1+0xce4] ;  /* 0x000ce40001067983 */ /* 0x002ee80000300800 */
[----:B--2---:R-:W2:Y:S04]  /*125b0*/  LDL.LU R5, [R1+0xce0] ;  /* 0x000ce00001057983 */ /* 0x004ea80000300800 */
[----:B------:R-:W-:Y:S04]  /*125c0*/  STL [R1+0x130], R13 ;  /* 0x0001300d01007387 */ /* 0x000fe80000100800 */
[----:B------:R0:W-:Y:S04]  /*125d0*/  STS.U16 [R10+UR4+0x3700], R23 ;  /* 0x003700170a007988 */ /* 0x0001e80008000404 */
[----:B------:R1:W-:Y:S04]  /*125e0*/  STS.U16 [R10+UR4+0x3b00], R25 ;  /* 0x003b00190a007988 */ /* 0x0003e80008000404 */
[----:B----4-:R4:W-:Y:S04]  /*125f0*/  STS.U16 [R10+UR4+0x3f00], R29 ;  /* 0x003f001d0a007988 */ /* 0x0109e80008000404 */
[----:B0-----:R-:W2:Y:S04]  /*12600*/  LDL.LU R23, [R1+0xcdc] ;  /* 0x000cdc0001177983 */ /* 0x001ea80000300800 */
[----:B-1----:R-:W2:Y:S04]  /*12610*/  LDL.LU R25, [R1+0xcd8] ;  /* 0x000cd80001197983 */ /* 0x002ea80000300800 */
[----:B----4-:R-:W4:Y:S04]  /*12620*/  LDL.LU R29, [R1+0xcd4] ;  /* 0x000cd400011d7983 */ /* 0x010f280000300800 */
[----:B------:R-:W-:Y:S04]  /*12630*/  STS.U16 [R10+UR4+0x2700], R8 ;  /* 0x002700080a007988 */ /* 0x000fe80008000404 */
[----:B------:R0:W-:Y:S02]  /*12640*/  STS.U16 [R10+UR4+0x300], R4 ;  /* 0x000300040a007988 */ /* 0x0001e40008000404 */
[----:B0-----:R-:W0:Y:S02]  /*12650*/  S2R R4, SR_TID.X ;  /* 0x0000000000047919 */ /* 0x001e240000002100 */
[----:B------:R-:W-:Y:S04]  /*12660*/  STS.U16 [R10+UR4+0xb00], R12 ;  /* 0x000b000c0a007988 */ /* 0x000fe80008000404 */
[----:B------:R1:W-:Y:S01]  /*12670*/  STS.U16 [R10+UR4+0x700], R11 ;  /* 0x0007000b0a007988 */ /* 0x0003e20008000404 */
[----:B0-----:R-:W-:-:S05]  /*12680*/  LOP3.LUT R4, R4, 0x3f, RZ, 0xc0, !PT ;  /* 0x0000003f04047812 */ /* 0x001fca00078ec0ff */
[----:B------:R-:W-:-:S05]  /*12690*/  IMAD.SHL.U32 R4, R4, 0x2, RZ ;  /* 0x0000000204047824 */ /* 0x000fca00078e00ff */
[----:B-1----:R-:W-:Y:S01]  /*126a0*/  LOP3.LUT R11, R4, 0x70, RZ, 0x3c, !PT ;  /* 0x00000070040b7812 */ /* 0x002fe200078e3cff */
[----:B---3--:R-:W-:Y:S04]  /*126b0*/  STS.U16 [R10+UR4+0x2300], R7 ;  /* 0x002300070a007988 */ /* 0x008fe80008000404 */
[----:B------:R-:W-:Y:S04]  /*126c0*/  STS.U16 [R10+UR4+0x1f00], R6 ;  /* 0x001f00060a007988 */ /* 0x000fe80008000404 */
[----:B--2---:R-:W-:Y:S04]  /*126d0*/  STS.U16 [R10+UR4+0x1b00], R5 ;  /* 0x001b00050a007988 */ /* 0x004fe80008000404 */
[----:B------:R-:W-:Y:S04]  /*126e0*/  STS.U16 [R10+UR4+0x1700], R23 ;  /* 0x001700170a007988 */ /* 0x000fe80008000404 */
[----:B------:R-:W-:Y:S04]  /*126f0*/  STS.U16 [R10+UR4+0x1300], R25 ;  /* 0x001300190a007988 */ /* 0x000fe80008000404 */
[----:B----4-:R0:W-:Y:S04]  /*12700*/  STS.U16 [R10+UR4+0xf00], R29 ;  /* 0x000f001d0a007988 */ /* 0x0101e80008000404 */
[----:B------:R-:W-:Y:S04]  /*12710*/  STS.U16 [R11+UR4+0x2780], R14 ;  /* 0x0027800e0b007988 */ /* 0x000fe80008000404 */
        /* <DEDUP_REMOVED lines=14> */
[----:B------:R-:W-:Y:S01]  /*12800*/  STS.U16 [R11+UR4+0x2380], R28 ;  /* 0x0023801c0b007988 */ /* 0x000fe20008000404 */
[----:B------:R-:W-:Y:S01]  /*12810*/  BAR.SYNC.DEFER_BLOCKING 0x0 ;  /* 0x0000000000007b1d */ /* 0x000fe20000010000 */
[----:B0-----:R-:W-:-:S05]  /*12820*/  IMAD.MOV.U32 R10, RZ, RZ, R13 ;  /* 0x000000ffff0a7224 */ /* 0x001fca00078e000d */
[----:B------:R-:W0:Y:S04]  /*12830*/  LDSM.16.M88.4 R12, [R3+UR6] ;  /* 0x00000006030c783b */ /* 0x000e280008000200 */
[----:B------:R-:W-:Y:S04]  /*12840*/  LDSM.16.M88.4 R24, [R3+UR6+0x1000] ;  /* 0x001000060318783b */ /* 0x000fe80008000200 */
[----:B------:R-:W-:Y:S04]  /*12850*/  STL [R1+0xcd0], R10 ;  /* 0x000cd00a01007387 */ /* 0x000fe80000100800 */
[----:B------:R-:W-:Y:S04]  /*12860*/  LDSM.16.MT88.4 R4, [R10+0x4000] ;  /* 0x004000000a04783b */ /* 0x000fe80000004200 */
[----:B------:R-:W-:Y:S01]  /*12870*/  LDSM.16.M88.4 R16, [R3+UR6+0x2000] ;  /* 0x002000060310783b */ /* 0x000fe20008000200 */
[----:B0-----:R-:W-:Y:S01]  /*12880*/  IMAD.MOV.U32 R2, RZ, RZ, R12 ;  /* 0x000000ffff027224 */ /* 0x001fe200078e000c */
[----:B------:R-:W-:Y:S01]  /*12890*/  MOV R22, R15 ;  /* 0x0000000f00167202 */ /* 0x000fe20000000f00 */
[----:B------:R-:W-:-:S02]  /*128a0*/  IMAD.MOV.U32 R0, RZ, RZ, R13 ;  /* 0x000000ffff007224 */ /* 0x000fc400078e000d */
[----:B------:R-:W-:Y:S02]  /*128b0*/  IMAD.MOV.U32 R23, RZ, RZ, R14 ;  /* 0x000000ffff177224 */ /* 0x000fe400078e000e */
[----:B------:R-:W0:Y:S04]  /*128c0*/  LDSM.16.M88.4 R12, [R3+UR6+0x800] ;  /* 0x00080006030c783b */ /* 0x000e280008000200 */
[----:B------:R1:W-:Y:S04]  /*128d0*/  STL.64 [R1+0xcc8], R22 ;  /* 0x000cc81601007387 */ /* 0x0003e80000100a00 */
[----:B------:R-:W2:Y:S04]  /*128e0*/  LDL.LU.64 R20, [R1+0x620] ;  /* 0x0006200001147983 */ /* 0x000ea80000300a00 */
[----:B-1----:R-:W2:Y:S01]  /*128f0*/  LDL.LU.64 R22, [R1+0x628] ;  /* 0x0006280001167983 */ /* 0x002ea20000300a00 */
[----:B0-----:R-:W-:-:S02]  /*12900*/  IMAD.MOV.U32 R9, RZ, RZ, R12 ;  /* 0x000000ffff097224 */ /* 0x001fc400078e000c */
[----:B------:R-:W-:Y:S01]  /*12910*/  IMAD.MOV.U32 R8, RZ, RZ, R13 ;  /* 0x000000ffff087224 */ /* 0x000fe200078e000d */
[----:B------:R-:W-:Y:S04]  /*12920*/  STL.64 [R1+0x58], R14 ;  /* 0x0000580e01007387 */ /* 0x000fe80000100a00 */
[----:B------:R0:W-:Y:S01]  /*12930*/  STL.64 [R1+0xcb0], R24 ;  /* 0x000cb01801007387 */ /* 0x0001e20000100a00 */
[----:B------:R-:W-:-:S03]  /*12940*/  IMAD.MOV.U32 R29, RZ, RZ, R26 ;  /* 0x000000ffff1d7224 */ /* 0x000fc600078e001a */
[----:B------:R-:W-:Y:S01]  /*12950*/  LDSM.16.M88.4 R12, [R3+UR6+0x1800] ;  /* 0x00180006030c783b */ /* 0x000fe20008000200 */
[----:B0-----:R-:W-:Y:S02]  /*12960*/  IMAD.MOV.U32 R24, RZ, RZ, R9 ;  /* 0x000000ffff187224 */ /* 0x001fe400078e0009 */
[----:B------:R-:W-:Y:S02]  /*12970*/  IMAD.MOV.U32 R25, RZ, RZ, R8 ;  /* 0x000000ffff197224 */ /* 0x000fe400078e0008 */
[----:B------:R-:W0:Y:S04]  /*12980*/  LDSM.16.M88.4 R8, [R3+UR6+0x2800] ;  /* 0x002800060308783b */ /* 0x000e280008000200 */
[----:B------:R1:W-:Y:S04]  /*12990*/  STL.64 [R1+0xcc0], R24 ;  /* 0x000cc01801007387 */ /* 0x0003e80000100a00 */
[----:B------:R-:W-:Y:S01]  /*129a0*/  STL [R1+0xc98], R29 ;  /* 0x000c981d01007387 */ /* 0x000fe20000100800 */
[----:B-1----:R-:W-:-:S02]  /*129b0*/  IMAD.MOV.U32 R24, RZ, RZ, R2 ;  /* 0x000000ffff187224 */ /* 0x002fc400078e0002 */
[----:B------:R-:W-:Y:S02]  /*129c0*/  IMAD.MOV.U32 R25, RZ, RZ, R0 ;  /* 0x000000ffff197224 */ /* 0x000fe400078e0000 */
[----:B0-----:R-:W-:Y:S01]  /*129d0*/  IMAD.MOV.U32 R2, RZ, RZ, R8 ;  /* 0x000000ffff027224 */ /* 0x001fe200078e0008 */
[----:B------:R-:W-:Y:S01]  /*129e0*/  STL.64 [R1+0x88], R10 ;  /* 0x0000880a01007387 */ /* 0x000fe20000100a00 */
[----:B------:R-:W-:-:S03]  /*129f0*/  IMAD.MOV.U32 R0, RZ, RZ, R9 ;  /* 0x000000ffff007224 */ /* 0x000fc600078e0009 */
[----:B------:R-:W0:Y:S04]  /*12a00*/  LDSM.16.M88.4 R8, [R3+UR6+0x3000] ;  /* 0x003000060308783b */ /* 0x000e280008000200 */
[----:B0-----:R0:W-:Y:S04]  /*12a10*/  STL.64 [R1+0xa8], R10 ;  /* 0x0000a80a01007387 */ /* 0x0011e80000100a00 */
[----:B0-----:R-:W3:Y:S04]  /*12a20*/  LDL.LU R10, [R1+0xcd0] ;  /* 0x000cd000010a7983 */ /* 0x001ee80000300800 */
[----:B------:R-:W-:Y:S04]  /*12a30*/  STL.64 [R1+0x38], R14 ;  /* 0x0000380e01007387 */ /* 0x000fe80000100a00 */
[----:B------:R-:W-:Y:S04]  /*12a40*/  STL.64 [R1+0xcb8], R12 ;  /* 0x000cb80c01007387 */ /* 0x000fe80000100a00 */
[----:B------:R-:W0:Y:S01]  /*12a50*/  LDSM.16.M88.4 R12, [R3+UR6+0x3800] ;  /* 0x00380006030c783b */ /* 0x000e220008000200 */
[----:B------:R-:W-:-:S02]  /*12a60*/  IMAD.MOV.U32 R28, RZ, RZ, R27 ;  /* 0x000000ffff1c7224 */ /* 0x000fc400078e001b */
[----:B------:R-:W-:Y:S02]  /*12a70*/  IMAD.MOV.U32 R27, RZ, RZ, R8 ;  /* 0x000000ffff1b7224 */ /* 0x000fe400078e0008 */
[----:B------:R-:W-:Y:S02]  /*12a80*/  IMAD.MOV.U32 R26, RZ, RZ, R9 ;  /* 0x000000ffff1a7224 */ /* 0x000fe400078e0009 */
[----:B0-----:R-:W-:Y:S01]  /*12a90*/  IMAD.MOV.U32 R8, RZ, RZ, R12 ;  /* 0x000000ffff087224 */ /* 0x001fe200078e000c */
[----:B------:R-:W-:Y:S04]  /*12aa0*/  STL.64 [R1+0x128], R14 ;  /* 0x0001280e01007387 */ /* 0x000fe80000100a00 */
[----:B------:R0:W-:Y:S02]  /*12ab0*/  STL.64 [R1+0x28], R18 ;  /* 0x0000281201007387 */ /* 0x0001e40000100a00 */
[----:B0-----:R-:W-:-:S02]  /*12ac0*/  IMAD.MOV.U32 R19, RZ, RZ, R8 ;  /* 0x000000ffff137224 */ /* 0x001fc400078e0008 */
[----:B------:R-:W-:Y:S01]  /*12ad0*/  STL [R1+0xc20], R3 ;  /* 0x000c200301007387 */ /* 0x000fe20000100800 */
[----:B------:R-:W-:-:S03]  /*12ae0*/  IMAD.MOV.U32 R29, RZ, RZ, R13 ;  /* 0x000000ffff1d7224 */ /* 0x000fc600078e000d */
[----:B------:R-:W4:Y:S04]  /*12af0*/  LDL.LU.64 R12, [R1+0x610] ;  /* 0x00061000010c7983 */ /* 0x000f280000300a00 */
[----:B------:R-:W4:Y:S04]  /*12b00*/  LDL.LU.64 R14, [R1+0x618] ;  /* 0x00061800010e7983 */ /* 0x000f280000300a00 */
[----:B---3--:R-:W0:Y:S04]  /*12b10*/  LDSM.16.MT88.4 R8, [R10+0x4200] ;  /* 0x004200000a08783b */ /* 0x008e280000004200 */
[----:B0-----:R-:W-:Y:S04]  /*12b20*/  STL.64 [R1+0xc70], R10 ;  /* 0x000c700a01007387 */ /* 0x001fe80000100a00 */
[----:B------:R0:W-:Y:S02]  /*12b30*/  STL.64 [R1+0xc68], R8 ;  /* 0x000c680801007387 */ /* 0x0001e40000100a00 */
[----:B0-----:R-:W-:Y:S01]  /*12b40*/  IMAD.MOV.U32 R8, RZ, RZ, R19 ;  /* 0x000000ffff087224 */ /* 0x001fe200078e0013 */
[----:B------:R-:W-:-:S05]  /*12b50*/  MOV R9, R29 ;  /* 0x0000001d00097202 */ /* 0x000fca0000000f00 */
[----:B------:R0:W-:Y:S02]  /*12b60*/  STL.64 [R1+0xc80], R8 ;  /* 0x000c800801007387 */ /* 0x0001e40000100a00 */
[----:B0-----:R-:W-:Y:S02]  /*12b70*/  IMAD.MOV.U32 R8, RZ, RZ, R27 ;  /* 0x000000ffff087224 */ /* 0x001fe400078e001b */
[----:B------:R-:W-:Y:S02]  /*12b80*/  IMAD.MOV.U32 R9, RZ, RZ, R26 ;  /* 0x000000ffff097224 */ /* 0x000fe400078e001a */
[----:B--2---:R-:W-:Y:S03]  /*12b90*/  HMMA.16816.F32 R24, R4, R24, R20 ;  /* 0x000000180418723c */ /* 0x004fe60000001814 */
[----:B------:R0:W-:Y:S04]  /*12ba0*/  STL.64 [R1+0xc90], R8 ;  /* 0x000c900801007387 */ /* 0x0001e80000100a00 */
[----:B------:R-:W2:-:S12]  /*12bb0*/  LDL.LU.64 R22, [R1+0xcc8] ;  /* 0x000cc80001167983 */ /* 0x000e980000300a00 */
[----:B------:R-:W-:Y:S02]  /*12bc0*/  IMAD.MOV.U32 R20, RZ, RZ, R24 ;  /* 0x000000ffff147224 */ /* 0x000fe400078e0018 */
[----:B------:R-:W-:Y:S02]  /*12bd0*/  IMAD.MOV.U32 R21, RZ, RZ, R25 ;  /* 0x000000ffff157224 */ /* 0x000fe400078e0019 */
[----:B------:R-:W4:Y:S01]  /*12be0*/  LDL.LU.64 R24, [R1+0xcc0] ;  /* 0x000cc00001187983 */ /* 0x000f220000300a00 */
[----:B0-----:R-:W-:Y:S02]  /*12bf0*/  IMAD.MOV.U32 R8, RZ, RZ, R2 ;  /* 0x000000ffff087224 */ /* 0x001fe400078e0002 */
[----:B------:R-:W-:Y:S02]  /*12c00*/  IMAD.MOV.U32 R9, RZ, RZ, R0 ;  /* 0x000000ffff097224 */ /* 0x000fe400078e0000 */
[----:B------:R-:W-:Y:S02]  /*12c10*/  IMAD.MOV.U32 R2, RZ, RZ, R26 ;  /* 0x000000ffff027224 */ /* 0x000fe400078e001a */
[----:B------:R-:W-:Y:S01]  /*12c20*/  IMAD.MOV.U32 R0, RZ, RZ, R27 ;  /* 0x000000ffff007224 */ /* 0x000fe200078e001b */
[----:B------:R-:W-:Y:S01]  /*12c30*/  STL.64 [R1+0xc78], R20 ;  /* 0x000c781401007387 */ /* 0x000fe20000100a00 */
[----:B----4-:R-:W-:Y:S03]  /*12c40*/  HMMA.16816.F32 R24, R4, R24, R12 ;  /* 0x000000180418723c */ /* 0x010fe6000000180c */
[----:B------:R-:W3:-:S15]  /*12c50*/  LDL.LU.64 R12, [R1+0xcb8] ;  /* 0x000cb800010c7983 */ /* 0x000ede0000300a00 */
[----:B------:R-:W-:Y:S01]  /*12c60*/  NOP ;  /* 0x0000000000007918 */ /* 0x000fe20000000000 */
[----:B------:R-:W-:Y:S02]  /*12c70*/  IMAD.MOV.U32 R11, RZ, RZ, R25 ;  /* 0x000000ffff0b7224 */ /* 0x000fe400078e0019 */
[----:B------:R-:W-:Y:S02]  /*12c80*/  IMAD.MOV.U32 R10, RZ, RZ, R26 ;  /* 0x000000ffff0a7224 */ /* 0x000fe400078e001a */
[----:B------:R-:W-:Y:S02]  /*12c90*/  IMAD.MOV.U32 R29, RZ, RZ, R24 ;  /* 0x000000ffff1d7224 */ /* 0x000fe400078e0018 */
[----:B------:R-:W4:Y:S04]  /*12ca0*/  LDL.LU.64 R24, [R1+0xcb0] ;  /* 0x000cb00001187983 */ /* 0x000f280000300a00 */
[----:B------:R-:W-:Y:S04]  /*12cb0*/  STL.64 [R1+0xca8], R10 ;  /* 0x000ca80a01007387 */ /* 0x000fe80000100a00 */
[----:B------:R0:W-:Y:S04]  /*12cc0*/  STL.64 [R1+0xca0], R8 ;  /* 0x000ca00801007387 */ /* 0x0001e80000100a00 */
[----:B0-----:R-:W4:Y:S04]  /*12cd0*/  LDL.LU.64 R8, [R1+0x600] ;  /* 0x0006000001087983 */ /* 0x001f280000300a00 */
[----:B------:R-:W4:Y:S01]  /*12ce0*/  LDL.LU.64 R10, [R1+0x608] ;  /* 0x00060800010a7983 */ /* 0x000f220000300a00 */
[----:B------:R-:W-:-:S02]  /*12cf0*/  IMAD.MOV.U32 R3, RZ, RZ, R27 ;  /* 0x000000ffff037224 */ /* 0x000fc400078e001b */
[----:B----4-:R-:W-:Y:S01]  /*12d00*/  HMMA.16816.F32 R24, R4, R24, R8 ;  /* 0x000000180418723c */ /* 0x010fe20000001808 */
[----:B------:R-:W4:Y:S04]  /*12d10*/  LDL.LU.64 R8, [R1+0x5e0] ;  /* 0x0005e00001087983 */ /* 0x000f280000300a00 */
[----:B------:R-:W4:-:S14]  /*12d20*/  LDL.LU.64 R10, [R1+0x5e8] ;  /* 0x0005e800010a7983 */ /* 0x000f1c0000300a00 */
[----:B------:R0:W-:Y:S04]  /*12d30*/  STL.64 [R1+0xc48], R26 ;  /* 0x000c481a01007387 */ /* 0x0001e80000100a00 */
[----:B------:R1:W-:Y:S04]  /*12d40*/  STL.64 [R1+0xc40], R24 ;  /* 0x000c401801007387 */ /* 0x0003e80000100a00 */
[----:B0-----:R-:W2:Y:S04]  /*12d50*/  LDL.LU R26, [R1+0x58] ;  /* 0x00005800011a7983 */ /* 0x001ea80000300800 */
[----:B------:R-:W2:Y:S04]  /*12d60*/  LDL.LU R27, [R1+0x5c] ;  /* 0x00005c00011b7983 */ /* 0x000ea80000300800 */
[----:B--2---:R0:W-:Y:S04]  /*12d70*/  STL.64 [R1+0xc60], R26 ;  /* 0x000c601a01007387 */ /* 0x0041e80000100a00 */
[----:B-1----:R-:W3:Y:S04]  /*12d80*/  LDL.LU.64 R24, [R1+0x5f0] ;  /* 0x0005f00001187983 */ /* 0x002ee80000300a00 */
[----:B0-----:R-:W3:Y:S01]  /*12d90*/  LDL.LU.64 R26, [R1+0x5f8] ;  /* 0x0005f800011a7983 */ /* 0x001ee20000300a00 */
[C---:B----4-:R-:W-:Y:S08]  /*12da0*/  HMMA.16816.F32 R16, R4.reuse, R16, R8 ;  /* 0x000000100410723c */ /* 0x050ff00000001808 */
[----:B---3--:R-:W-:Y:S01]  /*12db0*/  HMMA.16816.F32 R12, R4, R12, R24 ;  /* 0x0000000c040c723c */ /* 0x008fe20000001818 */
[----:B------:R-:W-:-:S02]  /*12dc0*/  IMAD.MOV.U32 R26, RZ, RZ, R23 ;  /* 0x000000ffff1a7224 */ /* 0x000fc400078e0017 */
[----:B------:R-:W-:-:S05]  /*12dd0*/  IMAD.MOV.U32 R27, RZ, RZ, R22 ;  /* 0x000000ffff1b7224 */ /* 0x000fca00078e0016 */
[----:B------:R0:W-:Y:S04]  /*12de0*/  STL.64 [R1+0xc88], R26 ;  /* 0x000c881a01007387 */ /* 0x0001e80000100a00 */
[----:B------:R-:W2:Y:S04]  /*12df0*/  LDL.LU.64 R24, [R1+0x5c0] ;  /* 0x0005c00001187983 */ /* 0x000ea80000300a00 */
[----:B0-----:R-:W2:Y:S04]  /*12e00*/  LDL.LU.64 R26, [R1+0x5c8] ;  /* 0x0005c800011a7983 */ /* 0x001ea80000300a00 */
[----:B------:R-:W3:Y:S04]  /*12e10*/  LDL.LU.64 R20, [R1+0x5b0] ;  /* 0x0005b00001147983 */ /* 0x000ee80000300a00 */
[----:B------:R-:W3:Y:S04]  /*12e20*/  LDL.LU.64 R22, [R1+0x5b8] ;  /* 0x0005b80001167983 */ /* 0x000ee80000300a00 */
[----:B------:R-:W-:Y:S04]  /*12e30*/  STL.64 [R1+0xc38], R14 ;  /* 0x000c380e01007387 */ /* 0x000fe80000100a00 */
[----:B------:R0:W-:Y:S04]  /*12e40*/  STL.64 [R1+0xc30], R12 ;  /* 0x000c300c01007387 */ /* 0x0001e80000100a00 */
[----:B0-----:R-:W4:Y:S04]  /*12e50*/  LDL.LU.64 R12, [R1+0x5d0] ;  /* 0x0005d000010c7983 */ /* 0x001f280000300a00 */
[----:B------:R-:W4:Y:S04]  /*12e60*/  LDL.LU.64 R14, [R1+0x5d8] ;  /* 0x0005d800010e7983 */ /* 0x000f280000300a00 */
[----:B------:R-:W2:Y:S04]  /*12e70*/  LDL.LU.64 R10, [R1+0xca8] ;  /* 0x000ca800010a7983 */ /* 0x000ea80000300a00 */
[----:B------:R-:W4:Y:S04]  /*12e80*/  LDL.LU.64 R8, [R1+0xca0] ;  /* 0x000ca00001087983 */ /* 0x000f280000300a00 */
[----:B------:R-:W-:Y:S04]  /*12e90*/  STL.64 [R1+0xc58], R18 ;  /* 0x000c581201007387 */ /* 0x000fe80000100a00 */
[----:B------:R0:W-:Y:S02]  /*12ea0*/  STL.64 [R1+0xc50], R16 ;  /* 0x000c501001007387 */ /* 0x0001e40000100a00 */
[----:B0-----:R-:W-:-:S02]  /*12eb0*/  IMAD.MOV.U32 R16, RZ, RZ, R29 ;  /* 0x000000ffff107224 */ /* 0x001fc400078e001d */
[----:B------:R-:W3:Y:S01]  /*12ec0*/  LDL.LU R29, [R1+0xc98] ;  /* 0x000c9800011d7983 */ /* 0x000ee20000300800 */
[----:B--2---:R-:W-:Y:S01]  /*12ed0*/  IMAD.MOV.U32 R17, RZ, RZ, R11 ;  /* 0x000000ffff117224 */ /* 0x004fe200078e000b */
[----:B------:R-:W-:Y:S02]  /*12ee0*/  MOV R18, R10 ;  /* 0x0000000a00127202 */ /* 0x000fe40000000f00 */
[----:B----4-:R-:W-:-:S15]  /*12ef0*/  HMMA.16816.F32 R8, R4, R8, R12 ;  /* 0x000000080408723c */ /* 0x010fde000000180c */
[----:B------:R-:W-:-:S04]  /*12f00*/  NOP ;  /* 0x0000000000007918 */ /* 0x000fc80000000000 */
[----:B------:R0:W-:Y:S04]  /*12f10*/  STL.64 [R1+0x70], R8 ;  /* 0x0000700801007387 */ /* 0x0001e80000100a00 */
[----:B0-----:R-:W2:Y:S01]  /*12f20*/  LDL.LU.64 R8, [R1+0xc90] ;  /* 0x000c900001087983 */ /* 0x001ea20000300a00 */
[----:B------:R-:W-:Y:S02]  /*12f30*/  IMAD.MOV.U32 R13, RZ, RZ, R10 ;  /* 0x000000ffff0d7224 */ /* 0x000fe400078e000a */
[----:B------:R-:W-:Y:S02]  /*12f40*/  IMAD.MOV.U32 R12, RZ, RZ, R11 ;  /* 0x000000ffff0c7224 */ /* 0x000fe400078e000b */
[----:B------:R-:W-:Y:S01]  /*12f50*/  IMAD.MOV.U32 R19, RZ, RZ, R3 ;  /* 0x000000ffff137224 */ /* 0x000fe200078e0003 */
[----:B--2---:R-:W-:Y:S01]  /*12f60*/  HMMA.16816.F32 R8, R4, R8, R24 ;  /* 0x000000080408723c */ /* 0x004fe20000001818 */
[----:B------:R-:W2:-:S15]  /*12f70*/  LDL.LU.64 R26, [R1+0xc88] ;  /* 0x000c8800011a7983 */ /* 0x000e9e0000300a00 */
[----:B------:R-:W-:-:S03]  /*12f80*/  NOP ;  /* 0x0000000000007918 */ /* 0x000fc60000000000 */
[----:B------:R0:W-:Y:S01]  /*12f90*/  STL [R1+0x90], R8 ;  /* 0x0000900801007387 */ /* 0x0001e20000100800 */
[----:B------:R-:W-:-:S03]  /*12fa0*/  IMAD.MOV.U32 R3, RZ, RZ, R9 ;  /* 0x000000ffff037224 */ /* 0x000fc600078e0009 */
[----:B------:R1:W-:Y:S04]  /*12fb0*/  STL.64 [R1+0x98], R10 ;  /* 0x0000980a01007387 */ /* 0x0003e80000100a00 */
[----:B0-----:R-:W3:Y:S02]  /*12fc0*/  LDL.LU.64 R8, [R1+0xc80] ;  /* 0x000c800001087983 */ /* 0x001ee40000300a00 */
[----:B---3--:R-:W-:Y:S02]  /*12fd0*/  HMMA.16816.F32 R4, R4, R8, R20 ;  /* 0x000000080404723c */ /* 0x008fe40000001814 */
[----:B------:R-:W2:Y:S04]  /*12fe0*/  LDL.LU.64 R20, [R1+0xc78] ;  /* 0x000c780001147983 */ /* 0x000ea80000300a00 */
[----:B-1----:R-:W2:Y:S04]  /*12ff0*/  LDL.LU.64 R10, [R1+0xc70] ;  /* 0x000c7000010a7983 */ /* 0x002ea80000300a00 */
[----:B------:R-:W2:Y:S09]  /*13000*/  LDL.LU.64 R8, [R1+0xc68] ;  /* 0x000c680001087983 */ /* 0x000eb20000300a00 */
[----:B------:R-:W-:-:S02]  /*13010*/  IMAD.MOV.U32 R23, RZ, RZ, R6 ;  /* 0x000000ffff177224 */ /* 0x000fc400078e0006 */
[----:B------:R-:W-:Y:S01]  /*13020*/  IMAD.MOV.U32 R22, RZ, RZ, R7 ;  /* 0x000000ffff167224 */ /* 0x000fe200078e0007 */
[----:B------:R-:W3:Y:S04]  /*13030*/  LDL.LU R6, [R1+0x88] ;  /* 0x0000880001067983 */ /* 0x000ee80000300800 */
[----:B------:R-:W3:Y:S01]  /*13040*/  LDL.LU R7, [R1+0x8c] ;  /* 0x00008c0001077983 */ /* 0x000ee20000300800 */
[----:B------:R-:W-:Y:S02]  /*13050*/  IMAD.MOV.U32 R15, RZ, RZ, R28 ;  /* 0x000000ffff0f7224 */ /* 0x000fe400078e001c */
[----:B------:R-:W-:Y:S02]  /*13060*/  IMAD.MOV.U32 R14, RZ, RZ, R29 ;  /* 0x000000ffff0e7224 */ /* 0x000fe400078e001d */
[----:B------:R-:W-:-:S02]  /*13070*/  IMAD.MOV.U32 R28, RZ, RZ, R5 ;  /* 0x000000ffff1c7224 */ /* 0x000fc400078e0005 */
[----:B------:R-:W-:Y:S01]  /*13080*/  IMAD.MOV.U32 R29, RZ, RZ, R4 ;  /* 0x000000ffff1d7224 */ /* 0x000fe200078e0004 */
[----:B---3--:R0:W-:Y:S04]  /*13090*/  STL.64 [R1+0xc28], R6 ;  /* 0x000c280601007387 */ /* 0x0081e80000100a00 */
[----:B0-----:R-:W3:Y:S04]  /*130a0*/  LDL.LU R6, [R1+0x28] ;  /* 0x0000280001067983 */ /* 0x001ee80000300800 */
[----:B------:R-:W3:Y:S04]  /*130b0*/  LDL.LU R7, [R1+0x2c] ;  /* 0x00002c0001077983 */ /* 0x000ee80000300800 */
[----:B------:R0:W-:Y:S04]  /*130c0*/  STL [R1+0xc0c], R22 ;  /* 0x000c0c1601007387 */ /* 0x0001e80000100800 */
[----:B------:R1:W-:Y:S01]  /*130d0*/  STL [R1+0xc08], R23 ;  /* 0x000c081701007387 */ /* 0x0003e20000100800 */
[----:B0-----:R-:W-:-:S02]  /*130e0*/  IMAD.MOV.U32 R22, RZ, RZ, R2 ;  /* 0x000000ffff167224 */ /* 0x001fc400078e0002 */
[----:B-1----:R-:W-:-:S07]  /*130f0*/  IMAD.MOV.U32 R23, RZ, RZ, R0 ;  /* 0x000000ffff177224 */ /* 0x002fce00078e0000 */
[----:B--2---:R-:W-:Y:S01]  /*13100*/  HMMA.16816.F32 R24, R8, R26, R20 ;  /* 0x0000001a0818723c */ /* 0x004fe20000001814 */
[----:B------:R0:W-:Y:S04]  /*13110*/  STL [R1+0xc04], R28 ;  /* 0x000c041c01007387 */ /* 0x0001e80000100800 */
[----:B------:R1:W-:-:S14]  /*13120*/  STL [R1+0xc00], R29 ;  /* 0x000c001d01007387 */ /* 0x0003dc0000100800 */
[----:B------:R-:W-:Y:S02]  /*13130*/  IMAD.MOV.U32 R2, RZ, RZ, R26 ;  /* 0x000000ffff027224 */ /* 0x000fe400078e001a */
[----:B------:R-:W-:Y:S02]  /*13140*/  IMAD.MOV.U32 R0, RZ, RZ, R27 ;  /* 0x000000ffff007224 */ /* 0x000fe400078e001b */
[----:B------:R-:W2:Y:S01]  /*13150*/  LDL.LU.64 R26, [R1+0xc60] ;  /* 0x000c6000011a7983 */ /* 0x000ea20000300a00 */
[----:B------:R-:W-:Y:S02]  /*13160*/  IMAD.MOV.U32 R21, RZ, RZ, R24 ;  /* 0x000000ffff157224 */ /* 0x000fe400078e0018 */
[----:B------:R-:W-:Y:S02]  /*13170*/  IMAD.MOV.U32 R20, RZ, RZ, R25 ;  /* 0x000000ffff147224 */ /* 0x000fe400078e0019 */
[----:B--2---:R-:W-:Y:S01]  /*13180*/  HMMA.16816.F32 R24, R8, R26, R16 ;  /* 0x0000001a0818723c */ /* 0x004fe20000001810 */
[----:B------:R-:W3:Y:S04]  /*13190*/  LDL.LU.64 R18, [R1+0xc58] ;  /* 0x000c580001127983 */ /* 0x000ee80000300a00 */
[----:B------:R-:W3:-:S14]  /*131a0*/  LDL.LU.64 R16, [R1+0xc50] ;  /* 0x000c500001107983 */ /* 0x000edc0000300a00 */
[----:B0-----:R-:W-:Y:S01]  /*131b0*/  IMAD.MOV.U32 R28, RZ, RZ, R26 ;  /* 0x000000ffff1c7224 */ /* 0x001fe200078e001a */
[----:B------:R-:W-:Y:S01]  /*131c0*/  MOV R22, R24 ;  /* 0x0000001800167202 */ /* 0x000fe20000000f00 */
[----:B-1----:R-:W-:Y:S02]  /*131d0*/  IMAD.MOV.U32 R29, RZ, RZ, R27 ;  /* 0x000000ffff1d7224 */ /* 0x002fe400078e001b */
[----:B------:R-:W-:Y:S01]  /*131e0*/  IMAD.MOV.U32 R23, RZ, RZ, R25 ;  /* 0x000000ffff177224 */ /* 0x000fe200078e0019 */
[----:B------:R-:W2:Y:S04]  /*131f0*/  LDL.LU.64 R26, [R1+0xc48] ;  /* 0x000c4800011a7983 */ /* 0x000ea80000300a00 */
[----:B------:R-:W2:Y:S04]  /*13200*/  LDL.LU.64 R24, [R1+0xc40] ;  /* 0x000c400001187983 */ /* 0x000ea80000300a00 */
[----:B------:R0:W-:Y:S04]  /*13210*/  STL.64 [R1+0xc18], R22 ;  /* 0x000c181601007387 */ /* 0x0001e80000100a00 */
[----:B------:R1:W-:Y:S01]  /*13220*/  STL.64 [R1+0xc10], R20 ;  /* 0x000c101401007387 */ /* 0x0003e20000100a00 */
[----:B0-----:R-:W-:-:S02]  /*13230*/  IMAD.MOV.U32 R22, RZ, RZ, R13 ;  /* 0x000000ffff167224 */ /* 0x001fc400078e000d */
[----:B------:R-:W-:Y:S01]  /*13240*/  IMAD.MOV.U32 R23, RZ, RZ, R12 ;  /* 0x000000ffff177224 */ /* 0x000fe200078e000c */
[----:B-1----:R-:W4:Y:S04]  /*13250*/  LDL.LU R20, [R1+0x70] ;  /* 0x0000700001147983 */ /* 0x002f280000300800 */
[----:B------:R-:W4:Y:S01]  /*13260*/  LDL.LU R21, [R1+0x74] ;  /* 0x0000740001157983 */ /* 0x000f220000300800 */
[----:B--2---:R-:W-:Y:S03]  /*13270*/  HMMA.16816.F32 R24, R8, R14, R24 ;  /* 0x0000000e0818723c */ /* 0x004fe60000001818 */
[----:B------:R-:W2:Y:S04]  /*13280*/  LDL.LU.64 R14, [R1+0xc38] ;  /* 0x000c3800010e7983 */ /* 0x000ea80000300a00 */
[----:B------:R-:W2:-:S12]  /*13290*/  LDL.LU.64 R12, [R1+0xc30] ;  /* 0x000c3000010c7983 */ /* 0x000e980000300a00 */
[----:B------:R-:W-:Y:S04]  /*132a0*/  STL.64 [R1+0xe0], R24 ;  /* 0x0000e01801007387 */ /* 0x000fe80000100a00 */
[----:B------:R0:W-:Y:S04]  /*132b0*/  STL.64 [R1+0xe8], R26 ;  /* 0x0000e81a01007387 */ /* 0x0001e80000100a00 */
[----:B0-----:R-:W2:Y:S04]  /*132c0*/  LDL.LU R26, [R1+0x38] ;  /* 0x00003800011a7983 */ /* 0x001ea80000300800 */
[----:B------:R-:W2:Y:S01]  /*132d0*/  LDL.LU R27, [R1+0x3c] ;  /* 0x00003c00011b7983 */ /* 0x000ea20000300800 */
[C---:B---3--:R-:W-:Y:S08]  /*132e0*/  HMMA.16816.F32 R16, R8.reuse, R6, R16 ;  /* 0x000000060810723c */ /* 0x048ff00000001810 */
[----:B--2---:R-:W-:Y:S01]  /*132f0*/  HMMA.16816.F32 R24, R8, R26, R12 ;  /* 0x0000001a0818723c */ /* 0x004fe2000000180c */
[----:B------:R-:W2:-:S15]  /*13300*/  LDL R15, [R1+0x130] ;  /* 0x00013000010f7983 */ /* 0x000e9e0000100800 */
[----:B------:R-:W-:-:S03]  /*13310*/  NOP ;  /* 0x0000000000007918 */ /* 0x000fc60000000000 */
[----:B------:R0:W-:Y:S04]  /*13320*/  STL.64 [R1+0xbb0], R26 ;  /* 0x000bb01a01007387 */ /* 0x0001e80000100a00 */
[----:B------:R-:W-:Y:S04]  /*13330*/  STL.64 [R1+0xba8], R24 ;  /* 0x000ba81801007387 */ /* 0x000fe80000100a00 */
[----:B0-----:R-:W3:Y:S04]  /*13340*/  LDL.LU R26, [R1+0xa8] ;  /* 0x0000a800011a7983 */ /* 0x001ee80000300800 */
[----:B------:R-:W3:Y:S04]  /*13350*/  LDL.LU R27, [R1+0xac] ;  /* 0x0000ac00011b7983 */ /* 0x000ee80000300800 */
[----:B------:R-:W4:Y:S04]  /*13360*/  LDL.LU.64 R6, [R1+0xc28] ;  /* 0x000c280001067983 */ /* 0x000f280000300a00 */
[----:B------:R-:W-:Y:S04]  /*13370*/  STL [R1+0xb98], R16 ;  /* 0x000b981001007387 */ /* 0x000fe80000100800 */
[----:B------:R0:W-:Y:S04]  /*13380*/  STL [R1+0xb94], R17 ;  /* 0x000b941101007387 */ /* 0x0001e80000100800 */
[----:B------:R1:W-:Y:S04]  /*13390*/  STL [R1+0xb90], R18 ;  /* 0x000b901201007387 */ /* 0x0003e80000100800 */
[----:B------:R1:W-:Y:S01]  /*133a0*/  STL [R1+0xb8c], R19 ;  /* 0x000b8c1301007387 */ /* 0x0003e20000100800 */
[----:B0-----:R-:W-:-:S03]  /*133b0*/  IMAD.MOV.U32 R17, RZ, RZ, R3 ;  /* 0x000000ffff117224 */ /* 0x001fc600078e0003 */
[----:B------:R-:W3:Y:S04]  /*133c0*/  LDL.LU R16, [R1+0x90] ;  /* 0x0000900001107983 */ /* 0x000ee80000300800 */
[----:B------:R-:W3:Y:S04]  /*133d0*/  LDL.LU R3, [R1+0xc20] ;  /* 0x000c200001037983 */ /* 0x000ee80000300800 */
[----:B-1----:R-:W3:Y:S04]  /*133e0*/  LDL.LU R18, [R1+0x98] ;  /* 0x0000980001127983 */ /* 0x002ee80000300800 */
[----:B------:R-:W3:Y:S04]  /*133f0*/  LDL.LU R19, [R1+0x9c] ;  /* 0x00009c0001137983 */ /* 0x000ee80000300800 */
[----:B--2---:R-:W0:Y:S01]  /*13400*/  LDSM.16.MT88.4 R12, [R15+0x4400] ;  /* 0x004400000f0c783b */ /* 0x004e220000004200 */
[----:B----4-:R-:W-:Y:S03]  /*13410*/  HMMA.16816.F32 R4, R8, R6, R20 ;  /* 0x000000060804723c */ /* 0x010fe60000001814 */
[----:B------:R-:W2:Y:S04]  /*13420*/  LDL.LU.64 R22, [R1+0xc18] ;  /* 0x000c180001167983 */ /* 0x000ea80000300a00 */
[----:B------:R-:W4:-:S12]  /*13430*/  LDL.LU.64 R20, [R1+0xc10] ;  /* 0x000c100001147983 */ /* 0x000f180000300a00 */
[----:B------:R-:W-:Y:S04]  /*13440*/  STL [R1+0xb6c], R4 ;  /* 0x000b6c0401007387 */ /* 0x000fe80000100800 */
[----:B------:R-:W-:Y:S04]  /*13450*/  STL [R1+0xb68], R5 ;  /* 0x000b680501007387 */ /* 0x000fe80000100800 */
[----:B------:R-:W-:Y:S04]  /*13460*/  STL [R1+0xb64], R6 ;  /* 0x000b640601007387 */ /* 0x000fe80000100800 */
[----:B------:R3:W-:Y:S02]  /*13470*/  STL [R1+0xb60], R7 ;  /* 0x000b600701007387 */ /* 0x0007e40000100800 */
[----:B---3--:R-:W-:Y:S02]  /*13480*/  HMMA.16816.F32 R4, R8, R26, R16 ;  /* 0x0000001a0804723c */ /* 0x008fe40000001810 */
[----:B------:R-:W-:Y:S04]  /*13490*/  STL.64 [R1+0xbf8], R10 ;  /* 0x000bf80a01007387 */ /* 0x000fe80000100a00 */
[----:B------:R-:W-:Y:S01]  /*134a0*/  STL.64 [R1+0xbf0], R8 ;  /* 0x000bf00801007387 */ /* 0x000fe20000100a00 */
[----:B------:R-:W-:-:S12]  /*134b0*/  IMAD.MOV.U32 R26, RZ, RZ, R28 ;  /* 0x000000ffff1a7224 */ /* 0x000fd800078e001c */
[----:B------:R-:W-:Y:S04]  /*134c0*/  STL.64 [R1+0x10], R4 ;  /* 0x0000100401007387 */ /* 0x000fe80000100a00 */
[----:B------:R-:W-:Y:S01]  /*134d0*/  STL.64 [R1+0x18], R6 ;  /* 0x0000180601007387 */ /* 0x000fe20000100a00 */
[----:B------:R-:W-:Y:S01]  /*134e0*/  IMAD.MOV.U32 R27, RZ, RZ, R29 ;  /* 0x000000ffff1b7224 */ /* 0x000fe200078e001d */
[----:B------:R-:W-:-:S05]  /*134f0*/  LOP3.LUT R3, R3, 0x40, RZ, 0x3c, !PT ;  /* 0x0000004003037812 */ /* 0x000fca00078e3cff */
[----:B------:R-:W-:Y:S04]  /*13500*/  LDSM.16.M88.4 R8, [R3+UR6+0x1000] ;  /* 0x001000060308783b */ /* 0x000fe80008000200 */
[----:B------:R-:W-:Y:S01]  /*13510*/  LDSM.16.M88.4 R4, [R3+UR6+0x800] ;  /* 0x000800060304783b */ /* 0x000fe20008000200 */
[----:B--2---:R-:W-:-:S03]  /*13520*/  IMAD.MOV.U32 R24, RZ, RZ, R22 ;  /* 0x000000ffff187224 */ /* 0x004fc600078e0016 */
[----:B------:R-:W2:Y:S01]  /*13530*/  LDL.LU R22, [R1+0xc0c] ;  /* 0x000c0c0001167983 */ /* 0x000ea20000300800 */
[----:B------:R-:W-:-:S03]  /*13540*/  IMAD.MOV.U32 R25, RZ, RZ, R23 ;  /* 0x000000ffff197224 */ /* 0x000fc600078e0017 */
[----:B------:R-:W3:Y:S04]  /*13550*/  LDL.LU R23, [R1+0xc08] ;  /* 0x000c080001177983 */ /* 0x000ee80000300800 */
[----:B------:R-:W2:Y:S04]  /*13560*/  LDL.LU R28, [R1+0xc04] ;  /* 0x000c0400011c7983 */ /* 0x000ea80000300800 */
[----:B------:R-:W3:Y:S04]  /*13570*/  LDL.LU R29, [R1+0xc00] ;  /* 0x000c0000011d7983 */ /* 0x000ee80000300800 */
[----:B------:R-:W-:Y:S04]  /*13580*/  STL.64 [R1+0xbc0], R26 ;  /* 0x000bc01a01007387 */ /* 0x000fe80000100a00 */
[----:B------:R-:W-:Y:S04]  /*13590*/  STL.64 [R1+0xbb8], R24 ;  /* 0x000bb81801007387 */ /* 0x000fe80000100a00 */
[----:B------:R-:W1:Y:S04]  /*135a0*/  LDSM.16.M88.4 R24, [R3+UR6] ;  /* 0x000000060318783b */ /* 0x000e680008000200 */
[----:B0-----:R0:W-:Y:S04]  /*135b0*/  STL.64 [R1+0xbd8], R14 ;  /* 0x000bd80e01007387 */ /* 0x0011e80000100a00 */
[----:B------:R-:W-:Y:S04]  /*135c0*/  STL.64 [R1+0xbd0], R12 ;  /* 0x000bd00c01007387 */ /* 0x000fe80000100a00 */
[----:B0-----:R-:W4:Y:S04]  /*135d0*/  LDL.LU R14, [R1+0x128] ;  /* 0x00012800010e7983 */ /* 0x001f280000300800 */
[----:B------:R-:W4:Y:S01]  /*135e0*/  LDL.LU R15, [R1+0x12c] ;  /* 0x00012c00010f7983 */ /* 0x000f220000300800 */
[----:B-1----:R-:W-:-:S02]  /*135f0*/  IMAD.MOV.U32 R19, RZ, RZ, R27 ;  /* 0x000000ffff137224 */ /* 0x002fc400078e001b */
[----:B------:R-:W-:-:S03]  /*13600*/  IMAD.MOV.U32 R18, RZ, RZ, R26 ;  /* 0x000000ffff127224 */ /* 0x000fc600078e001a */
[----:B------:R0:W-:Y:S01]  /*13610*/  STL [R1+0xba0], R19 ;  /* 0x000ba01301007387 */ /* 0x0001e20000100800 */
[----:B------:R-:W-:Y:S02]  /*13620*/  IMAD.MOV.U32 R27, RZ, RZ, R8 ;  /* 0x000000ffff1b7224 */ /* 0x000fe400078e0008 */
[----:B------:R-:W-:Y:S01]  /*13630*/  IMAD.MOV.U32 R26, RZ, RZ, R9 ;  /* 0x000000ffff1a7224 */ /* 0x000fe200078e0009 */
[----:B------:R1:W-:Y:S01]  /*13640*/  STL [R1+0xb9c], R18 ;  /* 0x000b9c1201007387 */ /* 0x0003e20000100800 */
[----:B0-----:R-:W-:Y:S02]  /*13650*/  IMAD.MOV.U32 R19, RZ, RZ, R10 ;  /* 0x000000ffff137224 */ /* 0x001fe400078e000a */
[----:B-1----:R-:W-:Y:S02]  /*13660*/  IMAD.MOV.U32 R18, RZ, RZ, R11 ;  /* 0x000000ffff127224 */ /* 0x002fe400078e000b */
[----:B------:R-:W0:Y:S04]  /*13670*/  LDSM.16.M88.4 R8, [R3+UR6+0x2000] ;  /* 0x002000060308783b */ /* 0x000e280008000200 */
[----:B------:R-:W-:Y:S04]  /*13680*/  STL.64 [R1+0xbe8], R26 ;  /* 0x000be81a01007387 */ /* 0x000fe80000100a00 */
[----:B------:R-:W-:Y:S04]  /*13690*/  STL.64 [R1+0xbe0], R24 ;  /* 0x000be01801007387 */ /* 0x000fe80000100a00 */
[----:B------:R1:W-:Y:S04]  /*136a0*/  STL.64 [R1+0xc8], R6 ;  /* 0x0000c80601007387 */ /* 0x0003e80000100a00 */
[----:B------:R-:W-:Y:S04]  /*136b0*/  STL.64 [R1+0xbc8], R4 ;  /* 0x000bc80401007387 */ /* 0x000fe80000100a00 */
[----:B0-----:R-:W-:Y:S04]  /*136c0*/  STL.64 [R1+0x90], R8 ;  /* 0x0000900801007387 */ /* 0x001fe80000100a00 */
[----:B------:R-:W-:Y:S04]  /*136d0*/  STL.64 [R1+0x98], R10 ;  /* 0x0000980a01007387 */ /* 0x000fe80000100a00 */
[----:B------:R-:W0:Y:S01]  /*136e0*/  LDSM.16.M88.4 R8, [R3+UR6+0x2800] ;  /* 0x002800060308783b */ /* 0x000e220008000200 */
[----:B-1----:R-:W-:-:S03]  /*136f0*/  IMAD.MOV.U32 R7, RZ, RZ, R0 ;  /* 0x000000ffff077224 */ /* 0x002fc600078e0000 */
[----:B0-----:R-:W-:Y:S01]  /*13700*/  STL.64 [R1+0x80], R8 ;  /* 0x0000800801007387 */ /* 0x001fe20000100a00 */
[----:B------:R-:W-:Y:S02]  /*13710*/  IMAD.MOV.U32 R0, RZ, RZ, R11 ;  /* 0x000000ffff007224 */ /* 0x000fe400078e000b */
[----:B------:R-:W-:-:S03]  /*13720*/  IMAD.MOV.U32 R6, RZ, RZ, R2 ;  /* 0x000000ffff067224 */ /* 0x000fc600078e0002 */
[----:B------:R0:W-:Y:S04]  /*13730*/  STL [R1+0xb58], R0 ;  /* 0x000b580001007387 */ /* 0x0001e80000100800 */
[----:B0-----:R-:W4:Y:S01]  /*13740*/  LDL.LU R0, [R1+0x130] ;  /* 0x0001300001007983 */ /* 0x001f220000300800 */
[----:B--2---:R-:W-:Y:S02]  /*13750*/  IMAD.MOV.U32 R25, RZ, RZ, R28 ;  /* 0x000000ffff197224 */ /* 0x004fe400078e001c */
[----:B------:R-:W-:Y:S02]  /*13760*/  IMAD.MOV.U32 R28, RZ, RZ, R10 ;  /* 0x000000ffff1c7224 */ /* 0x000fe400078e000a */
[----:B------:R-:W0:Y:S01]  /*13770*/  LDSM.16.M88.4 R8, [R3+UR6+0x3000] ;  /* 0x003000060308783b */ /* 0x000e220008000200 */
[----:B---3--:R-:W-:-:S03]  /*13780*/  MOV R24, R29 ;  /* 0x0000001d00187202 */ /* 0x008fc60000000f00 */
[----:B------:R-:W-:Y:S01]  /*13790*/  STL [R1+0xb54], R28 ;  /* 0x000b541c01007387 */ /* 0x000fe20000100800 */
[----:B0-----:R-:W-:-:S03]  /*137a0*/  IMAD.MOV.U32 R2, RZ, RZ, R8 ;  /* 0x000000ffff027224 */ /* 0x001fc600078e0008 */
[----:B------:R-:W-:Y:S01]  /*137b0*/  STL.64 [R1+0x78], R10 ;  /* 0x0000780a01007387 */ /* 0x000fe20000100a00 */
[----:B------:R-:W-:-:S03]  /*137c0*/  IMAD.MOV.U32 R29, RZ, RZ, R9 ;  /* 0x000000ffff1d7224 */ /* 0x000fc600078e0009 */
[----:B------:R-:W0:Y:S04]  /*137d0*/  LDSM.16.M88.4 R8, [R3+UR6+0x3800] ;  /* 0x003800060308783b */ /* 0x000e280008000200 */
[----:B------:R-:W-:Y:S04]  /*137e0*/  STL [R1+0xb70], R29 ;  /* 0x000b701d01007387 */ /* 0x000fe80000100800 */
[----:B------:R-:W-:Y:S04]  /*137f0*/  STL [R1+0xb5c], R2 ;  /* 0x000b5c0201007387 */ /* 0x000fe80000100800 */
[----:B0-----:R0:W-:Y:S01]  /*13800*/  STL.64 [R1+0x68], R10 ;  /* 0x0000680a01007387 */ /* 0x0011e20000100a00 */
[----:B------:R-:W-:-:S02]  /*13810*/  IMAD.MOV.U32 R16, RZ, RZ, R8 ;  /* 0x000000ffff107224 */ /* 0x000fc400078e0008 */
[----:B------:R-:W-:Y:S01]  /*13820*/  IMAD.MOV.U32 R17, RZ, RZ, R9 ;  /* 0x000000ffff117224 */ /* 0x000fe200078e0009 */
[----:B0-----:R-:W4:Y:S04]  /*13830*/  LDL.LU.64 R10, [R1+0xbf8] ;  /* 0x000bf800010a7983 */ /* 0x001f280000300a00 */
[----:B------:R-:W4:Y:S01]  /*13840*/  LDL.LU.64 R8, [R1+0xbf0] ;  /* 0x000bf00001087983 */ /* 0x000f220000300a00 */
[----:B------:R-:W-:Y:S02]  /*13850*/  IMAD.MOV.U32 R26, RZ, RZ, R23 ;  /* 0x000000ffff1a7224 */ /* 0x000fe400078e0017 */
[----:B------:R-:W-:-:S07]  /*13860*/  IMAD.MOV.U32 R27, RZ, RZ, R22 ;  /* 0x000000ffff1b7224 */ /* 0x000fce00078e0016 */
[----:B----4-:R-:W-:Y:S01]  /*13870*/  HMMA.16816.F32 R8, R8, R14, R24 ;  /* 0x0000000e0808723c */ /* 0x010fe20000001818 */
[----:B------:R-:W2:Y:S04]  /*13880*/  LDL.LU.64 R26, [R1+0xbe8] ;  /* 0x000be800011a7983 */ /* 0x000ea80000300a00 */
[----:B------:R-:W3:Y:S04]  /*13890*/  LDL.LU.64 R24, [R1+0xbe0] ;  /* 0x000be00001187983 */ /* 0x000ee80000300a00 */
[----:B------:R-:W3:Y:S04]  /*138a0*/  LDL.LU.64 R14, [R1+0xbd8] ;  /* 0x000bd800010e7983 */ /* 0x000ee80000300a00 */
[----:B------:R-:W3:Y:S06]  /*138b0*/  LDL.LU.64 R12, [R1+0xbd0] ;  /* 0x000bd000010c7983 */ /* 0x000eec0000300a00 */
[----:B------:R-:W-:Y:S04]  /*138c0*/  STL.64 [R1], R8 ;  /* 0x0000000801007387 */ /* 0x000fe80000100a00 */
[----:B------:R-:W-:Y:S04]  /*138d0*/  STL.64 [R1+0x8], R10 ;  /* 0x0000080a01007387 */ /* 0x000fe80000100a00 */
[----:B------:R-:W0:Y:S01]  /*138e0*/  LDSM.16.MT88.4 R8, [R0+0x4600] ;  /* 0x004600000008783b */ /* 0x000e220000004200 */
[----:B------:R-:W-:-:S02]  /*138f0*/  IMAD.MOV.U32 R4, RZ, RZ, R21 ;  /* 0x000000ffff047224 */ /* 0x000fc400078e0015 */
[----:B------:R-:W-:Y:S02]  /*13900*/  IMAD.MOV.U32 R5, RZ, RZ, R20 ;  /* 0x000000ffff057224 */ /* 0x000fe400078e0014 */
[----:B------:R-:W1:Y:S04]  /*13910*/  LDSM.16.M88.4 R20, [R3+UR6+0x1800] ;  /* 0x001800060314783b */ /* 0x000e680008000200 */
[----:B0-----:R-:W-:Y:S04]  /*13920*/  STL.64 [R1+0xb38], R10 ;  /* 0x000b380a01007387 */ /* 0x001fe80000100a00 */
[----:B------:R2:W-:Y:S02]  /*13930*/  STL.64 [R1+0xb30], R8 ;  /* 0x000b300801007387 */ /* 0x0005e40000100a00 */
[----:B--2---:R-:W-:-:S02]  /*13940*/  IMAD.MOV.U32 R8, RZ, RZ, R27 ;  /* 0x000000ffff087224 */ /* 0x004fc400078e001b */
[----:B------:R-:W-:Y:S02]  /*13950*/  IMAD.MOV.U32 R9, RZ, RZ, R26 ;  /* 0x000000ffff097224 */ /* 0x000fe400078e001a */
[----:B---3--:R-:W-:Y:S01]  /*13960*/  HMMA.16816.F32 R24, R12, R24, R4 ;  /* 0x000000180c18723c */ /* 0x008fe20000001804 */
[----:B------:R-:W2:-:S15]  /*13970*/  LDL.LU.64 R4, [R1+0xbc8] ;  /* 0x000bc80001047983 */ /* 0x000e9e0000300a00 */
[----:B------:R-:W-:-:S03]  /*13980*/  NOP ;  /* 0x0000000000007918 */ /* 0x000fc60000000000 */
[----:B------:R-:W-:Y:S01]  /*13990*/  MOV R28, R26 ;  /* 0x0000001a001c7202 */ /* 0x000fe20000000f00 */
[----:B------:R0:W-:Y:S01]  /*139a0*/  STL [R1+0x50], R24 ;  /* 0x0000501801007387 */ /* 0x0001e20000100800 */
[----:B------:R-:W-:Y:S02]  /*139b0*/  IMAD.MOV.U32 R3, RZ, RZ, R27 ;  /* 0x000000ffff037224 */ /* 0x000fe400078e001b */
[----:B------:R-:W-:Y:S01]  /*139c0*/  IMAD.MOV.U32 R0, RZ, RZ, R25 ;  /* 0x000000ffff007224 */ /* 0x000fe200078e0019 */
[----:B------:R-:W2:Y:S04]  /*139d0*/  LDL.LU.64 R26, [R1+0xbc0] ;  /* 0x000bc000011a7983 */ /* 0x000ea80000300a00 */
[----:B0-----:R-:W2:Y:S04]  /*139e0*/  LDL.LU.64 R24, [R1+0xbb8] ;  /* 0x000bb80001187983 */ /* 0x001ea80000300a00 */
[----:B------:R-:W-:Y:S04]  /*139f0*/  STL [R1+0xb7c], R3 ;  /* 0x000b7c0301007387 */ /* 0x000fe80000100800 */
[----:B------:R-:W-:Y:S04]  /*13a00*/  STL [R1+0xb78], R28 ;  /* 0x000b781c01007387 */ /* 0x000fe80000100800 */
[----:B------:R-:W-:Y:S01]  /*13a10*/  STL [R1+0xb74], R0 ;  /* 0x000b740001007387 */ /* 0x000fe20000100800 */
[----:B--2---:R-:W-:-:S15]  /*13a20*/  HMMA.16816.F32 R24, R12, R4, R24 ;  /* 0x000000040c18723c */ /* 0x004fde0000001818 */
[----:B------:R-:W-:-:S04]  /*13a30*/  NOP ;  /* 0x0000000000007918 */ /* 0x000fc80000000000 */
[----:B------:R-:W-:Y:S02]  /*13a40*/  IMAD.MOV.U32 R7, RZ, RZ, R26 ;  /* 0x000000ffff077224 */ /* 0x000fe400078e001a */
[----:B------:R-:W-:Y:S02]  /*13a50*/  IMAD.MOV.U32 R6, RZ, RZ, R25 ;  /* 0x000000ffff067224 */ /* 0x000fe400078e0019 */
[----:B------:R-:W-:Y:S02]  /*13a60*/  IMAD.MOV.U32 R5, RZ, RZ, R24 ;  /* 0x000000ffff057224 */ /* 0x000fe400078e0018 */
[----:B------:R-:W-:Y:S02]  /*13a70*/  IMAD.MOV.U32 R2, RZ, RZ, R27 ;  /* 0x000000ffff027224 */ /* 0x000fe400078e001b */
[----:B------:R-:W1:Y:S04]  /*13a80*/  LDL.LU.64 R26, [R1+0xbb0] ;  /* 0x000bb000011a7983 */ /* 0x000e680000300a00 */
[----:B------:R-:W1:Y:S04]  /*13a90*/  LDL.LU.64 R24, [R1+0xba8] ;  /* 0x000ba80001187983 */ /* 0x000e680000300a00 */
[----:B------:R-:W-:Y:S04]  /*13aa0*/  STL [R1+0xb88], R7 ;  /* 0x000b880701007387 */ /* 0x000fe80000100800 */
[----:B------:R-:W-:Y:S04]  /*13ab0*/  STL [R1+0xb84], R6 ;  /* 0x000b840601007387 */ /* 0x000fe80000100800 */
[----:B------:R0:W-:Y:S04]  /*13ac0*/  STL [R1+0xb80], R5 ;  /* 0x000b800501007387 */ /* 0x0001e80000100800 */
[----:B------:R-:W2:Y:S04]  /*13ad0*/  LDL.LU R4, [R1+0xe0] ;  /* 0x0000e00001047983 */ /* 0x000ea80000300800 */
[----:B0-----:R-:W2:Y:S04]  /*13ae0*/  LDL.LU R5, [R1+0xe4] ;  /* 0x0000e40001057983 */ /* 0x001ea80000300800 */
[----:B------:R-:W2:Y:S04]  /*13af0*/  LDL.LU R6, [R1+0xe8] ;  /* 0x0000e80001067983 */ /* 0x000ea80000300800 */
[----:B------:R-:W2:Y:S02]  /*13b00*/  LDL.LU R7, [R1+0xec] ;  /* 0x0000ec0001077983 */ /* 0x000ea40000300800 */
[----:B--2---:R-:W-:-:S15]  /*13b10*/  HMMA.16816.F32 R8, R12, R8, R4 ;  /* 0x000000080c08723c */ /* 0x004fde0000001804 */
[----:B------:R-:W-:-:S04]  /*13b20*/  NOP ;  /* 0x0000000000007918 */ /* 0x000fc80000000000 */
[----:B------:R-:W-:Y:S02]  /*13b30*/  IMAD.MOV.U32 R28, RZ, RZ, R8 ;  /* 0x000000ffff1c7224 */ /* 0x000fe400078e0008 */
[----:B------:R-:W-:Y:S02]  /*13b40*/  IMAD.MOV.U32 R0, RZ, RZ, R9 ;  /* 0x000000ffff007224 */ /* 0x000fe400078e0009 */
[----:B------:R-:W-:Y:S02]  /*13b50*/  IMAD.MOV.U32 R29, RZ, RZ, R10 ;  /* 0x000000ffff1d7224 */ /* 0x000fe400078e000a */
[----:B------:R-:W-:Y:S02]  /*13b60*/  IMAD.MOV.U32 R4, RZ, RZ, R11 ;  /* 0x000000ffff047224 */ /* 0x000fe400078e000b */
[----:B-1----:R-:W-:Y:S01]  /*13b70*/  HMMA.16816.F32 R8, R12, R20, R24 ;  /* 0x000000140c08723c */ /* 0x002fe20000001818 */
[----:B------:R-:W2:Y:S04]  /*13b80*/  LDL.LU R24, [R1+0x90] ;  /* 0x0000900001187983 */ /* 0x000ea80000300800 */
[----:B------:R-:W2:Y:S04]  /*13b90*/  LDL.LU R25, [R1+0x94] ;  /* 0x0000940001197983 */ /* 0x000ea80000300800 */
[----:B------:R0:W-:Y:S02]  /*13ba0*/  STL.64 [R1+0xae8], R22 ;  /* 0x000ae81601007387 */ /* 0x0001e40000100a00 */
[----:B0-----:R-:W-:-:S02]  /*13bb0*/  IMAD.MOV.U32 R22, RZ, RZ, R19 ;  /* 0x000000ffff167224 */ /* 0x001fc400078e0013 */
[----:B------:R-:W-:Y:S01]  /*13bc0*/  IMAD.MOV.U32 R23, RZ, RZ, R18 ;  /* 0x000000ffff177224 */ /* 0x000fe200078e0012 */
[----:B------:R-:W3:Y:S04]  /*13bd0*/  LDL.LU R19, [R1+0xba0] ;  /* 0x000ba00001137983 */ /* 0x000ee80000300800 */
[----:B------:R-:W4:Y:S04]  /*13be0*/  LDL.LU R18, [R1+0xb9c] ;  /* 0x000b9c0001127983 */ /* 0x000f280000300800 */
[----:B------:R0:W-:Y:S04]  /*13bf0*/  STL.64 [R1+0xb00], R22 ;  /* 0x000b001601007387 */ /* 0x0001e80000100a00 */
[----:B0-----:R-:W2:Y:S04]  /*13c00*/  LDL.LU R22, [R1+0xc8] ;  /* 0x0000c80001167983 */ /* 0x001ea80000300800 */
[----:B------:R-:W2:Y:S01]  /*13c10*/  LDL.LU R23, [R1+0xcc] ;  /* 0x0000cc0001177983 */ /* 0x000ea20000300800 */
[----:B------:R-:W-:-:S02]  /*13c20*/  IMAD.MOV.U32 R7, RZ, RZ, R8 ;  /* 0x000000ffff077224 */ /* 0x000fc400078e0008 */
[----:B------:R-:W-:Y:S01]  /*13c30*/  IMAD.MOV.U32 R6, RZ, RZ, R9 ;  /* 0x000000ffff067224 */ /* 0x000fe200078e0009 */
[----:B------:R-:W-:Y:S01]  /*13c40*/  MOV R9, R17 ;  /* 0x0000001100097202 */ /* 0x000fe20000000f00 */
[----:B------:R-:W-:Y:S02]  /*13c50*/  IMAD.MOV.U32 R8, RZ, RZ, R16 ;  /* 0x000000ffff087224 */ /* 0x000fe400078e0010 */
[----:B------:R-:W3:Y:S04]  /*13c60*/  LDL.LU R16, [R1+0xb98] ;  /* 0x000b980001107983 */ /* 0x000ee80000300800 */
[----:B------:R-:W3:Y:S04]  /*13c70*/  LDL.LU R17, [R1+0xb94] ;  /* 0x000b940001117983 */ /* 0x000ee80000300800 */
[----:B------:R-:W-:Y:S04]  /*13c80*/  STL.64 [R1+0xb48], R8 ;  /* 0x000b480801007387 */ /* 0x000fe80000100a00 */
[----:B--2---:R4:W-:Y:S02]  /*13c90*/  STL.64 [R1+0xb18], R22 ;  /* 0x000b181601007387 */ /* 0x0049e40000100a00 */
[----:B----4-:R-:W-:-:S02]  /*13ca0*/  IMAD.MOV.U32 R22, RZ, RZ, R18 ;  /* 0x000000ffff167224 */ /* 0x010fc400078e0012 */
[----:B------:R-:W2:Y:S01]  /*13cb0*/  LDL.LU R18, [R1+0xb90] ;  /* 0x000b900001127983 */ /* 0x000ea20000300800 */
[----:B---3--:R-:W-:-:S03]  /*13cc0*/  IMAD.MOV.U32 R23, RZ, RZ, R19 ;  /* 0x000000ffff177224 */ /* 0x008fc600078e0013 */
[----:B------:R-:W2:Y:S01]  /*13cd0*/  LDL.LU R19, [R1+0xb8c] ;  /* 0x000b8c0001137983 */ /* 0x000ea20000300800 */
[----:B------:R-:W-:-:S03]  /*13ce0*/  IMAD.MOV.U32 R5, RZ, RZ, R10 ;  /* 0x000000ffff057224 */ /* 0x000fc600078e000a */
[----:B------:R-:W3:Y:S01]  /*13cf0*/  LDL.LU R8, [R1+0x10] ;  /* 0x0000100001087983 */ /* 0x000ee20000300800 */
[----:B------:R-:W-:-:S03]  /*13d00*/  IMAD.MOV.U32 R3, RZ, RZ, R11 ;  /* 0x000000ffff037224 */ /* 0x000fc600078e000b */
[----:B------:R-:W3:Y:S04]  /*13d10*/  LDL.LU R9, [R1+0x14] ;  /* 0x0000140001097983 */ /* 0x000ee80000300800 */
[----:B------:R-:W3:Y:S04]  /*13d20*/  LDL.LU R10, [R1+0x18] ;  /* 0x00001800010a7983 */ /* 0x000ee80000300800 */
[----:B------:R-:W3:Y:S04]  /*13d30*/  LDL.LU R11, [R1+0x1c] ;  /* 0x00001c00010b7983 */ /* 0x000ee80000300800 */
[----:B------:R0:W-:Y:S04]  /*13d40*/  STL.64 [R1+0xb40], R22 ;  /* 0x000b401601007387 */ /* 0x0001e80000100a00 */
[----:B------:R-:W4:Y:S04]  /*13d50*/  LDL.LU R20, [R1] ;  /* 0x0000000001147983 */ /* 0x000f280000300800 */
[----:B------:R-:W4:Y:S04]  /*13d60*/  LDL.LU R21, [R1+0x4] ;  /* 0x0000040001157983 */ /* 0x000f280000300800 */
[----:B0-----:R-:W4:Y:S04]  /*13d70*/  LDL.LU R22, [R1+0x8] ;  /* 0x0000080001167983 */ /* 0x001f280000300800 */
[----:B------:R-:W4:Y:S01]  /*13d80*/  LDL.LU R23, [R1+0xc] ;  /* 0x00000c0001177983 */ /* 0x000f220000300800 */
[----:B--2---:R-:W-:Y:S03]  /*13d90*/  HMMA.16816.F32 R24, R12, R24, R16 ;  /* 0x000000180c18723c */ /* 0x004fe60000001810 */
[----:B------:R-:W2:Y:S04]  /*13da0*/  LDL.LU R16, [R1+0x80] ;  /* 0x0000800001107983 */ /* 0x000ea80000300800 */
[----:B------:R-:W2:-:S12]  /*13db0*/  LDL.LU R17, [R1+0x84] ;  /* 0x0000840001117983 */ /* 0x000e980000300800 */
[----:B------:R0:W-:Y:S04]  /*13dc0*/  STL.64 [R1+0xae0], R26 ;  /* 0x000ae01a01007387 */ /* 0x0001e80000100a00 */
[----:B------:R1:W-:Y:S01]  /*13dd0*/  STL.64 [R1+0xad8], R24 ;  /* 0x000ad81801007387 */ /* 0x0003e20000100a00 */
[----:B0-----:R-:W-:Y:S02]  /*13de0*/  IMAD.MOV.U32 R26, RZ, RZ, R5 ;  /* 0x000000ffff1a7224 */ /* 0x001fe400078e0005 */
[----:B-1----:R-:W-:Y:S02]  /*13df0*/  IMAD.MOV.U32 R24, RZ, RZ, R7 ;  /* 0x000000ffff187224 */ /* 0x002fe400078e0007 */
[----:B------:R-:W2:Y:S01]  /*13e00*/  LDL.LU R7, [R1+0xb88] ;  /* 0x000b880001077983 */ /* 0x000ea20000300800 */
[----:B------:R-:W-:-:S03]  /*13e10*/  IMAD.MOV.U32 R25, RZ, RZ, R6 ;  /* 0x000000ffff197224 */ /* 0x000fc600078e0006 */
[----:B------:R-:W3:Y:S04]  /*13e20*/  LDL.LU R6, [R1+0xb84] ;  /* 0x000b840001067983 */ /* 0x000ee80000300800 */
[----:B------:R-:W4:Y:S01]  /*13e30*/  LDL.LU R5, [R1+0xb80] ;  /* 0x000b800001057983 */ /* 0x000f220000300800 */
[----:B------:R-:W-:-:S03]  /*13e40*/  IMAD.MOV.U32 R27, RZ, RZ, R3 ;  /* 0x000000ffff1b7224 */ /* 0x000fc600078e0003 */
[----:B------:R-:W4:Y:S04]  /*13e50*/  LDL.LU R3, [R1+0xb7c] ;  /* 0x000b7c0001037983 */ /* 0x000f280000300800 */
[----:B------:R0:W-:Y:S04]  /*13e60*/  STL.64 [R1+0xaf8], R26 ;  /* 0x000af81a01007387 */ /* 0x0001e80000100a00 */
[----:B------:R1:W-:Y:S01]  /*13e70*/  STL.64 [R1+0xaf0], R24 ;  /* 0x000af01801007387 */ /* 0x0003e20000100a00 */
[----:B0-----:R-:W-:Y:S02]  /*13e80*/  IMAD.MOV.U32 R26, RZ, RZ, R29 ;  /* 0x000000ffff1a7224 */ /* 0x001fe400078e001d */
[----:B------:R-:W-:-:S02]  /*13e90*/  IMAD.MOV.U32 R27, RZ, RZ, R4 ;  /* 0x000000ffff1b7224 */ /* 0x000fc400078e0004 */
[----:B-1----:R-:W-:Y:S02]  /*13ea0*/  IMAD.MOV.U32 R24, RZ, RZ, R28 ;  /* 0x000000ffff187224 */ /* 0x002fe400078e001c */
[----:B------:R-:W4:Y:S01]  /*13eb0*/  LDL.LU R28, [R1+0xb78] ;  /* 0x000b7800011c7983 */ /* 0x000f220000300800 */
[----:B------:R-:W-:-:S03]  /*13ec0*/  IMAD.MOV.U32 R25, RZ, RZ, R0 ;  /* 0x000000ffff197224 */ /* 0x000fc600078e0000 */
[----:B------:R-:W4:Y:S04]  /*13ed0*/  LDL.LU R0, [R1+0xb74] ;  /* 0x000b740001007983 */ /* 0x000f280000300800 */
[----:B------:R-:W4:Y:S04]  /*13ee0*/  LDL.LU R29, [R1+0xb70] ;  /* 0x000b7000011d7983 */ /* 0x000f280000300800 */
[----:B------:R-:W4:Y:S04]  /*13ef0*/  LDL.LU R4, [R1+0xb6c] ;  /* 0x000b6c0001047983 */ /* 0x000f280000300800 */
[----:B------:R0:W-:Y:S04]  /*13f00*/  STL.64 [R1+0xb10], R26 ;  /* 0x000b101a01007387 */ /* 0x0001e80000100a00 */
[----:B------:R3:W-:Y:S01]  /*13f10*/  STL.64 [R1+0xb08], R24 ;  /* 0x000b081801007387 */ /* 0x0007e20000100a00 */
[----:B0-----:R-:W-:-:S02]  /*13f20*/  IMAD.MOV.U32 R27, RZ, RZ, R2 ;  /* 0x000000ffff1b7224 */ /* 0x001fc400078e0002 */
[----:B--2---:R-:W-:Y:S02]  /*13f30*/  IMAD.MOV.U32 R26, RZ, RZ, R7 ;  /* 0x000000ffff1a7224 */ /* 0x004fe400078e0007 */
[----:B---3--:R-:W-:Y:S02]  /*13f40*/  IMAD.MOV.U32 R25, RZ, RZ, R6 ;  /* 0x000000ffff197224 */ /* 0x008fe400078e0006 */
[----:B----4-:R-:W-:Y:S02]  /*13f50*/  IMAD.MOV.U32 R24, RZ, RZ, R5 ;  /* 0x000000ffff187224 */ /* 0x010fe400078e0005 */
[----:B------:R-:W2:Y:S04]  /*13f60*/  LDL.LU R5, [R1+0xb68] ;  /* 0x000b680001057983 */ /* 0x000ea80000300800 */
[----:B------:R-:W2:Y:S04]  /*13f70*/  LDL.LU R6, [R1+0xb64] ;  /* 0x000b640001067983 */ /* 0x000ea80000300800 */
[----:B------:R-:W2:Y:S04]  /*13f80*/  LDL.LU R7, [R1+0xb60] ;  /* 0x000b600001077983 */ /* 0x000ea80000300800 */
[----:B------:R-:W3:Y:S04]  /*13f90*/  LDL.LU R2, [R1+0xb5c] ;  /* 0x000b5c0001027983 */ /* 0x000ee80000300800 */
[----:B------:R0:W-:Y:S04]  /*13fa0*/  STL.64 [R1+0xb28], R26 ;  /* 0x000b281a01007387 */ /* 0x0001e80000100a00 */
[----:B------:R1:W-:Y:S01]  /*13fb0*/  STL.64 [R1+0xb20], R24 ;  /* 0x000b201801007387 */ /* 0x0003e20000100a00 */
[----:B0-----:R-:W-:-:S03]  /*13fc0*/  IMAD.MOV.U32 R26, RZ, RZ, R28 ;  /* 0x000000ffff1a7224 */ /* 0x001fc600078e001c */
[----:B-1----:R-:W4:Y:S01]  /*13fd0*/  LDL.LU R24, [R1+0x50] ;  /* 0x0000500001187983 */ /* 0x002f220000300800 */
[----:B------:R-:W-:-:S03]  /*13fe0*/  IMAD.MOV.U32 R25, RZ, RZ, R0 ;  /* 0x000000ffff197224 */ /* 0x000fc600078e0000 */
[----:B------:R-:W4:Y:S04]  /*13ff0*/  LDL.LU R0, [R1+0xb58] ;  /* 0x000b580001007983 */ /* 0x000f280000300800 */
[----:B------:R-:W4:Y:S01]  /*14000*/  LDL.LU R28, [R1+0xb54] ;  /* 0x000b5400011c7983 */ /* 0x000f220000300800 */
[C---:B--2---:R-:W-:Y:S01]  /*14010*/  HMMA.16816.F32 R16, R12.reuse, R16, R4 ;  /* 0x000000100c10723c */ /* 0x044fe20000001804 */
[----:B------:R-:W-:Y:S02]  /*14020*/  IMAD.MOV.U32 R5, RZ, RZ, R29 ;  /* 0x000000ffff057224 */ /* 0x000fe400078e001d */
[----:B---3--:R-:W-:Y:S02]  /*14030*/  IMAD.MOV.U32 R4, RZ, RZ, R2 ;  /* 0x000000ffff047224 */ /* 0x008fe400078e0002 */
[----:B------:R-:W2:Y:S05]  /*14040*/  LDL.LU R2, [R1+0xb50] ;  /* 0x000b500001027983 */ /* 0x000eaa0000300800 */
[----:B------:R-:W-:Y:S01]  /*14050*/  HMMA.16816.F32 R4, R12, R4, R8 ;  /* 0x000000040c04723c */ /* 0x000fe20000001808 */
[----:B------:R-:W3:Y:S01]  /*14060*/  LDL.LU.64 R8, [R1+0xb48] ;  /* 0x000b480001087983 */ /* 0x000ee20000300a00 */
[----:B------:R-:W-:-:S06]  /*14070*/  MOV R27, R3 ;  /* 0x00000003001b7202 */ /* 0x000fcc0000000f00 */
[----:B---3--:R-:W-:Y:S01]  /*14080*/  HMMA.16816.F32 R12, R12, R8, R20 ;  /* 0x000000080c0c723c */ /* 0x008fe20000001814 */
[----:B------:R-:W4:Y:S04]  /*14090*/  LDL.LU.64 R22, [R1+0xb40] ;  /* 0x000b400001167983 */ /* 0x000f280000300a00 */
[----:B------:R-:W4:Y:S04]  /*140a0*/  LDL.LU.64 R10, [R1+0xb38] ;  /* 0x000b3800010a7983 */ /* 0x000f280000300a00 */
[----:B------:R-:W4:Y:S10]  /*140b0*/  LDL.LU.64 R8, [R1+0xb30] ;  /* 0x000b300001087983 */ /* 0x000f340000300a00 */
[----:B------:R-:W-:Y:S04]  /*140c0*/  STL.64 [R1+0xad0], R14 ;  /* 0x000ad00e01007387 */ /* 0x000fe80000100a00 */
[----:B------:R-:W-:Y:S01]  /*140d0*/  STL.64 [R1+0xac8], R12 ;  /* 0x000ac80c01007387 */ /* 0x000fe20000100a00 */
[----:B----4-:R-:W-:Y:S03]  /*140e0*/  HMMA.16816.F32 R20, R8, R22, R24 ;  /* 0x000000160814723c */ /* 0x010fe60000001818 */
[----:B------:R-:W3:Y:S04]  /*140f0*/  LDL.LU.64 R26, [R1+0xb28] ;  /* 0x000b2800011a7983 */ /* 0x000ee80000300a00 */
[----:B------:R-:W3:-:S12]  /*14100*/  LDL.LU.64 R24, [R1+0xb20] ;  /* 0x000b200001187983 */ /* 0x000ed80000300a00 */
[----:B------:R-:W-:Y:S04]  /*14110*/  STL.64 [R1+0x620], R20 ;  /* 0x0006201401007387 */ /* 0x000fe80000100a00 */
[----:B------:R0:W-:Y:S04]  /*14120*/  STL.64 [R1+0x628], R22 ;  /* 0x0006281601007387 */ /* 0x0001e80000100a00 */
[----:B0-----:R-:W3:Y:S02]  /*14130*/  LDL.LU.64 R22, [R1+0xb18] ;  /* 0x000b180001167983 */ /* 0x001ee40000300a00 */
[----:B---3--:R-:W-:Y:S02]  /*14140*/  HMMA.16816.F32 R20, R8, R22, R24 ;  /* 0x000000160814723c */ /* 0x008fe40000001818 */
[----:B------:R-:W3:Y:S04]  /*14150*/  LDL.LU.64 R26, [R1+0xb10] ;  /* 0x000b1000011a7983 */ /* 0x000ee80000300a00 */
[----:B------:R-:W3:-:S13]  /*14160*/  LDL.LU.64 R24, [R1+0xb08] ;  /* 0x000b080001187983 */ /* 0x000eda0000300a00 */
        /* <DEDUP_REMOVED lines=11> */
[----:B------:R-:W3:Y:S04]  /*14220*/  LDL.LU.64 R24, [R1+0xad8] ;  /* 0x000ad80001187983 */ /* 0x000ee80000300a00 */
[----:B------:R-:W2:Y:S01]  /*14230*/  LDL.LU R3, [R1+0x2e4] ;  /* 0x0002e40001037983 */ /* 0x000ea20000300800 */
[----:B------:R-:W-:-:S03]  /*14240*/  IMAD.MOV.U32 R14, RZ, RZ, R28 ;  /* 0x000000ffff0e7224 */ /* 0x000fc600078e001c */
[----:B--2---:R-:W-:Y:S05]  /*14250*/  STL.64 [R1+0xa50], R2 ;  /* 0x000a500201007387 */ /* 0x004fea0000100a00 */
[----:B------:R-:W-:Y:S04]  /*14260*/  STL.64 [R1+0x5f0], R20 ;  /* 0x0005f01401007387 */ /* 0x000fe80000100a00 */
[----:B------:R0:W-:Y:S04]  /*14270*/  STL.64 [R1+0x5f8], R22 ;  /* 0x0005f81601007387 */ /* 0x0001e80000100a00 */
[----:B------:R-:W2:Y:S04]  /*14280*/  LDL.LU R28, [R1+0x2e0] ;  /* 0x0002e000011c7983 */ /* 0x000ea80000300800 */
[----:B0-----:R-:W4:Y:S04]  /*14290*/  LDL.LU R22, [R1+0x2dc] ;  /* 0x0002dc0001167983 */ /* 0x001f280000300800 */
[----:B------:R-:W4:Y:S04]  /*142a0*/  LDL.LU R23, [R1+0x2d8] ;  /* 0x0002d80001177983 */ /* 0x000f280000300800 */
[----:B----4-:R0:W-:Y:S04]  /*142b0*/  STL.64 [R1+0xa58], R22 ;  /* 0x000a581601007387 */ /* 0x0101e80000100a00 */
[----:B------:R-:W2:Y:S01]  /*142c0*/  LDL.LU R29, [R1+0x2d4] ;  /* 0x0002d400011d7983 */ /* 0x000ea20000300800 */
[----:B------:R-:W-:-:S03]  /*142d0*/  IMAD.MOV.U32 R15, RZ, RZ, R0 ;  /* 0x000000ffff0f7224 */ /* 0x000fc600078e0000 */
[----:B--2---:R-:W-:Y:S04]  /*142e0*/  STL.64 [R1+0xa60], R28 ;  /* 0x000a601c01007387 */ /* 0x004fe80000100a00 */
[----:B------:R-:W2:Y:S04]  /*142f0*/  LDL.LU R0, [R1+0x2d0] ;  /* 0x0002d00001007983 */ /* 0x000ea80000300800 */
[----:B------:R-:W4:Y:S04]  /*14300*/  LDL.LU R20, [R1+0x2cc] ;  /* 0x0002cc0001147983 */ /* 0x000f280000300800 */
[----:B------:R-:W4:Y:S04]  /*14310*/  LDL.LU R21, [R1+0x2c8] ;  /* 0x0002c80001157983 */ /* 0x000f280000300800 */
[----:B----4-:R3:W-:Y:S04]  /*14320*/  STL.64 [R1+0xa68], R20 ;  /* 0x000a681401007387 */ /* 0x0107e80000100a00 */
[----:B0-----:R-:W3:Y:S04]  /*14330*/  LDL.LU R22, [R1+0x98] ;  /* 0x0000980001167983 */ /* 0x001ee80000300800 */
[----:B------:R-:W3:Y:S02]  /*14340*/  LDL.LU R23, [R1+0x9c] ;  /* 0x00009c0001177983 */ /* 0x000ee40000300800 */
[----:B---3--:R-:W-:Y:S02]  /*14350*/  HMMA.16816.F32 R20, R8, R22, R24 ;  /* 0x000000160814723c */ /* 0x008fe40000001818 */
[----:B------:R-:W3:Y:S04]  /*14360*/  LDL.LU R24, [R1+0x2f4] ;  /* 0x0002f40001187983 */ /* 0x000ee80000300800 */
[----:B------:R-:W3:-:S13]  /*14370*/  LDL.LU R25, [R1+0x2f0] ;  /* 0x0002f00001197983 */ /* 0x000eda0000300800 */
[----:B------:R-:W-:Y:S04]  /*14380*/  STL.64 [R1+0x5e0], R20 ;  /* 0x0005e01401007387 */ /* 0x000fe80000100a00 */
[----:B------:R-:W-:Y:S04]  /*14390*/  STL.64 [R1+0x5e8], R22 ;  /* 0x0005e81601007387 */ /* 0x000fe80000100a00 */
[----:B---3--:R-:W-:Y:S04]  /*143a0*/  STL.64 [R1+0xa70], R24 ;  /* 0x000a701801007387 */ /* 0x008fe80000100a00 */
[----:B------:R-:W3:Y:S04]  /*143b0*/  LDL.LU R26, [R1+0x2ec] ;  /* 0x0002ec00011a7983 */ /* 0x000ee80000300800 */
[----:B------:R-:W3:Y:S01]  /*143c0*/  LDL.LU R27, [R1+0x2e8] ;  /* 0x0002e800011b7983 */ /* 0x000ee20000300800 */
[----:B------:R-:W-:Y:S03]  /*143d0*/  HMMA.16816.F32 R16, R8, R14, R16 ;  /* 0x0000000e0810723c */ /* 0x000fe60000001810 */
[----:B---3--:R0:W-:Y:S04]  /*143e0*/  STL.64 [R1+0xa78], R26 ;  /* 0x000a781a01007387 */ /* 0x0081e80000100a00 */
[----:B------:R-:W3:-:S12]  /*143f0*/  LDL.LU R14, [R1+0x78] ;  /* 0x00007800010e7983 */ /* 0x000ed80000300800 */
[----:B------:R-:W-:Y:S04]  /*14400*/  STL.64 [R1+0x5d0], R16 ;  /* 0x0005d01001007387 */ /* 0x000fe80000100a00 */
[----:B------:R-:W-:Y:S04]  /*14410*/  STL.64 [R1+0x5d8], R18 ;  /* 0x0005d81201007387 */ /* 0x000fe80000100a00 */
[----:B------:R-:W3:Y:S04]  /*14420*/  LDL.LU R15, [R1+0x7c] ;  /* 0x00007c00010f7983 */ /* 0x000ee80000300800 */
[----:B0-----:R-:W4:Y:S04]  /*14430*/  LDL.LU R26, [R1+0x364] ;  /* 0x00036400011a7983 */ /* 0x001f280000300800 */
[----:B------:R-:W4:Y:S04]  /*14440*/  LDL.LU R27, [R1+0x360] ;  /* 0x00036000011b7983 */ /* 0x000f280000300800 */
[----:B----4-:R0:W-:Y:S04]  /*14450*/  STL.64 [R1+0xa80], R26 ;  /* 0x000a801a01007387 */ /* 0x0101e80000100a00 */
        /* <DEDUP_REMOVED lines=20> */
[----:B------:R-:W2:Y:S04]  /*145a0*/  LDL.LU R24, [R1+0x35c] ;  /* 0x00035c0001187983 */ /* 0x000ea80000300800 */
[----:B------:R-:W2:Y:S01]  /*145b0*/  LDL.LU R25, [R1+0x358] ;  /* 0x0003580001197983 */ /* 0x000ea20000300800 */
[C---:B---3--:R-:W-:Y:S03]  /*145c0*/  HMMA.16816.F32 R4, R8.reuse, R14, R4 ;  /* 0x0000000e0804723c */ /* 0x048fe60000001804 */
[----:B----4-:R0:W-:Y:S04]  /*145d0*/  STL.64 [R1+0xac0], R26 ;  /* 0x000ac01a01007387 */ /* 0x0101e80000100a00 */
[----:B--2---:R-:W-:Y:S04]  /*145e0*/  STL.64 [R1+0xab8], R24 ;  /* 0x000ab81801007387 */ /* 0x004fe80000100a00 */
[----:B0-----:R-:W2:Y:S04]  /*145f0*/  LDL.LU R26, [R1+0x68] ;  /* 0x00006800011a7983 */ /* 0x001ea80000300800 */
[----:B------:R-:W2:Y:S04]  /*14600*/  LDL.LU R27, [R1+0x6c] ;  /* 0x00006c00011b7983 */ /* 0x000ea80000300800 */
[----:B------:R-:W3:Y:S04]  /*14610*/  LDL.LU R20, [R1+0x354] ;  /* 0x0003540001147983 */ /* 0x000ee80000300800 */
[----:B------:R-:W3:Y:S04]  /*14620*/  LDL.LU R21, [R1+0x350] ;  /* 0x0003500001157983 */ /* 0x000ee80000300800 */
[----:B------:R-:W4:Y:S04]  /*14630*/  LDL.LU R28, [R1+0x34c] ;  /* 0x00034c00011c7983 */ /* 0x000f280000300800 */
[----:B------:R-:W4:Y:S04]  /*14640*/  LDL.LU R29, [R1+0x348] ;  /* 0x00034800011d7983 */ /* 0x000f280000300800 */
        /* <DEDUP_REMOVED lines=8> */
[----:B------:R-:W2:Y:S04]  /*146d0*/  LDL.LU.64 R14, [R1+0xad0] ;  /* 0x000ad000010e7983 */ /* 0x000ea80000300a00 */
[----:B------:R-:W2:Y:S04]  /*146e0*/  LDL.LU.64 R12, [R1+0xac8] ;  /* 0x000ac800010c7983 */ /* 0x000ea80000300a00 */
[----:B------:R0:W-:Y:S04]  /*146f0*/  STL.64 [R1+0x5c0], R4 ;  /* 0x0005c00401007387 */ /* 0x0001e80000100a00 */
[----:B------:R1:W-:Y:S04]  /*14700*/  STL.64 [R1+0x5c8], R6 ;  /* 0x0005c80601007387 */ /* 0x0003e80000100a00 */
[----:B0-----:R-:W3:Y:S04]  /*14710*/  LDL.LU R4, [R1+0x314] ;  /* 0x0003140001047983 */ /* 0x001ee80000300800 */
[----:B------:R-:W3:Y:S04]  /*14720*/  LDL.LU R5, [R1+0x310] ;  /* 0x0003100001057983 */ /* 0x000ee80000300800 */
[----:B-1----:R-:W3:Y:S04]  /*14730*/  LDL.LU R6, [R1+0x30c] ;  /* 0x00030c0001067983 */ /* 0x002ee80000300800 */
[----:B------:R-:W3:Y:S01]  /*14740*/  LDL.LU R7, [R1+0x308] ;  /* 0x0003080001077983 */ /* 0x000ee20000300800 */
[----:B--2---:R-:W-:Y:S03]  /*14750*/  HMMA.16816.F32 R12, R8, R26, R12 ;  /* 0x0000001a080c723c */ /* 0x004fe6000000180c */
[----:B------:R-:W2:Y:S04]  /*14760*/  LDL.LU.64 R26, [R1+0xac0] ;  /* 0x000ac000011a7983 */ /* 0x000ea80000300a00 */
[----:B------:R-:W3:Y:S04]  /*14770*/  LDL.LU.64 R24, [R1+0xab8] ;  /* 0x000ab80001187983 */ /* 0x000ee80000300a00 */
[----:B------:R-:W3:Y:S04]  /*14780*/  LDL.LU R8, [R1+0x334] ;  /* 0x0003340001087983 */ /* 0x000ee80000300800 */
[----:B------:R-:W3:Y:S04]  /*14790*/  LDL.LU R9, [R1+0x330] ;  /* 0x0003300001097983 */ /* 0x000ee80000300800 */
[----:B------:R0:W-:Y:S04]  /*147a0*/  STL.64 [R1+0x5b0], R12 ;  /* 0x0005b00c01007387 */ /* 0x0001e80000100a00 */
[----:B------:R1:W-:Y:S04]  /*147b0*/  STL.64 [R1+0x5b8], R14 ;  /* 0x0005b80e01007387 */ /* 0x0003e80000100a00 */
[----:B------:R-:W3:Y:S04]  /*147c0*/  LDL.LU R10, [R1+0x32c] ;  /* 0x00032c00010a7983 */ /* 0x000ee80000300800 */
[----:B------:R-:W3:Y:S04]  /*147d0*/  LDL.LU R11, [R1+0x328] ;  /* 0x00032800010b7983 */ /* 0x000ee80000300800 */
[----:B0-----:R-:W3:Y:S04]  /*147e0*/  LDL.LU R12, [R1+0x324] ;  /* 0x00032400010c7983 */ /* 0x001ee80000300800 */
[----:B------:R-:W3:Y:S04]  /*147f0*/  LDL.LU R13, [R1+0x320] ;  /* 0x00032000010d7983 */ /* 0x000ee80000300800 */
[----:B-1----:R-:W3:Y:S04]  /*14800*/  LDL.LU R14, [R1+0x31c] ;  /* 0x00031c00010e7983 */ /* 0x002ee80000300800 */
[----:B------:R-:W3:Y:S01]  /*14810*/  LDL.LU R15, [R1+0x318] ;  /* 0x00031800010f7983 */ /* 0x000ee20000300800 */
[----:B--2---:R-:W-:-:S04]  /*14820*/  LOP3.LUT R27, R27, R26, RZ, 0x3c, !PT ;  /* 0x0000001a1b1b7212 */ /* 0x004fc800078e3cff */
[----:B------:R-:W-:-:S04]  /*14830*/  LOP3.LUT R26, R27, R26, RZ, 0x3c, !PT ;  /* 0x0000001a1b1a7212 */ /* 0x000fc800078e3cff */
[----:B------:R-:W-:-:S05]  /*14840*/  LOP3.LUT R27, R27, R26, RZ, 0x3c, !PT ;  /* 0x0000001a1b1b7212 */ /* 0x000fca00078e3cff */
[----:B------:R0:W-:Y:S04]  /*14850*/  STL.64 [R1+0x130], R26 ;  /* 0x0001301a01007387 */ /* 0x0001e80000100a00 */
[----:B0-----:R-:W2:Y:S02]  /*14860*/  LDL.LU.64 R26, [R1+0xab0] ;  /* 0x000ab000011a7983 */ /* 0x001ea40000300a00 */
        /* <DEDUP_REMOVED lines=29> */
[----:B0-----:R-:W2:Y:S01]  /*14a40*/  LDL.LU.64 R26, [R1+0xa80] ;  /* 0x000a8000011a7983 */ /* 0x001ea20000300a00 */
[----:B---3--:R-:W-:Y:S02]  /*14a50*/  LOP3.LUT R25, R25, R24, RZ, 0x3c, !PT ;  /* 0x0000001819197212 */ /* 0x008fe400078e3cff */
[----:B------:R-:W-:Y:S02]  /*14a60*/  LOP3.LUT R21, R21, R20, RZ, 0x3c, !PT ;  /* 0x0000001415157212 */ /* 0x000fe400078e3cff */
[----:B------:R-:W-:Y:S02]  /*14a70*/  LOP3.LUT R24, R25, R24, RZ, 0x3c, !PT ;  /* 0x0000001819187212 */ /* 0x000fe400078e3cff */
[----:B----4-:R-:W-:-:S02]  /*14a80*/  LOP3.LUT R29, R29, R28, RZ, 0x3c, !PT ;  /* 0x0000001c1d1d7212 */ /* 0x010fc400078e3cff */
[----:B------:R-:W-:Y:S02]  /*14a90*/  LOP3.LUT R20, R21, R20, RZ, 0x3c, !PT ;  /* 0x0000001415147212 */ /* 0x000fe400078e3cff */
[----:B------:R-:W-:Y:S02]  /*14aa0*/  LOP3.LUT R23, R23, R22, RZ, 0x3c, !PT ;  /* 0x0000001617177212 */ /* 0x000fe400078e3cff */
[----:B------:R-:W-:Y:S02]  /*14ab0*/  LOP3.LUT R25, R25, R24, RZ, 0x3c, !PT ;  /* 0x0000001819197212 */ /* 0x000fe400078e3cff */
[----:B------:R-:W-:Y:S02]  /*14ac0*/  LOP3.LUT R28, R29, R28, RZ, 0x3c, !PT ;  /* 0x0000001c1d1c7212 */ /* 0x000fe400078e3cff */
[----:B------:R-:W-:Y:S02]  /*14ad0*/  LOP3.LUT R3, R3, R2, RZ, 0x3c, !PT ;  /* 0x0000000203037212 */ /* 0x000fe400078e3cff */
[----:B------:R-:W-:-:S02]  /*14ae0*/  LOP3.LUT R21, R21, R20, RZ, 0x3c, !PT ;  /* 0x0000001415157212 */ /* 0x000fc400078e3cff */
[----:B------:R-:W-:Y:S02]  /*14af0*/  LOP3.LUT R22, R23, R22, RZ, 0x3c, !PT ;  /* 0x0000001617167212 */ /* 0x000fe400078e3cff */
[----:B------:R-:W-:Y:S02]  /*14b00*/  LOP3.LUT R29, R29, R28, RZ, 0x3c, !PT ;  /* 0x0000001c1d1d7212 */ /* 0x000fe400078e3cff */
[----:B------:R-:W-:Y:S02]  /*14b10*/  LOP3.LUT R2, R3, R2, RZ, 0x3c, !PT ;  /* 0x0000000203027212 */ /* 0x000fe400078e3cff */
[----:B------:R-:W-:Y:S02]  /*14b20*/  LOP3.LUT R23, R23, R22, RZ, 0x3c, !PT ;  /* 0x0000001617177212 */ /* 0x000fe400078e3cff */
[----:B------:R-:W-:Y:S02]  /*14b30*/  LOP3.LUT R3, R3, R2, RZ, 0x3c, !PT ;  /* 0x0000000203037212 */ /* 0x000fe400078e3cff */
[----:B--2---:R-:W-:-:S04]  /*14b40*/  LOP3.LUT R27, R27, R26, RZ, 0x3c, !PT ;  /* 0x0000001a1b1b7212 */ /* 0x004fc800078e3cff */
[----:B------:R-:W-:-:S04]  /*14b50*/  LOP3.LUT R26, R27, R26, RZ, 0x3c, !PT ;  /* 0x0000001a1b1a7212 */ /* 0x000fc800078e3cff */
[----:B------:R-:W-:-:S05]  /*14b60*/  LOP3.LUT R27, R27, R26, RZ, 0x3c, !PT ;  /* 0x0000001a1b1b7212 */ /* 0x000fca00078e3cff */
[----:B------:R0:W-:Y:S04]  /*14b70*/  STL.64 [R1+0xf8], R26 ;  /* 0x0000f81a01007387 */ /* 0x0001e80000100a00 */
[----:B0-----:R-:W2:Y:S04]  /*14b80*/  LDL.LU.64 R26, [R1+0xa78] ;  /* 0x000a7800011a7983 */ /* 0x001ea80000300a00 */
[----:B------:R0:W-:Y:S04]  /*14b90*/  STL.64 [R1+0xf0], R24 ;  /* 0x0000f01801007387 */ /* 0x0001e80000100a00 */
[----:B0-----:R-:W3:Y:S04]  /*14ba0*/  LDL.LU.64 R24, [R1+0xa70] ;  /* 0x000a700001187983 */ /* 0x001ee80000300a00 */
[----:B------:R0:W-:Y:S04]  /*14bb0*/  STL.64 [R1+0xe8], R20 ;  /* 0x0000e81401007387 */ /* 0x0001e80000100a00 */
[----:B0-----:R-:W4:Y:S04]  /*14bc0*/  LDL.LU.64 R20, [R1+0xa68] ;  /* 0x000a680001147983 */ /* 0x001f280000300a00 */
[----:B------:R0:W-:Y:S04]  /*14bd0*/  STL.64 [R1+0xe0], R28 ;  /* 0x0000e01c01007387 */ /* 0x0001e80000100a00 */
[----:B0-----:R-:W4:Y:S04]  /*14be0*/  LDL.LU.64 R28, [R1+0xa60] ;  /* 0x000a6000011c7983 */ /* 0x001f280000300a00 */
[----:B------:R0:W-:Y:S04]  /*14bf0*/  STL.64 [R1+0xd8], R22 ;  /* 0x0000d81601007387 */ /* 0x0001e80000100a00 */
[----:B0-----:R-:W4:Y:S04]  /*14c00*/  LDL.LU.64 R22, [R1+0xa58] ;  /* 0x000a580001167983 */ /* 0x001f280000300a00 */
[----:B------:R0:W-:Y:S04]  /*14c10*/  STL.64 [R1+0xd0], R2 ;  /* 0x0000d00201007387 */ /* 0x0001e80000100a00 */
[----:B0-----:R-:W4:Y:S01]  /*14c20*/  LDL.LU.64 R2, [R1+0xa50] ;  /* 0x000a500001027983 */ /* 0x001f220000300a00 */
[----:B------:R-:W-:-:S02]  /*14c30*/  LOP3.LUT R9, R9, R8, RZ, 0x3c, !PT ;  /* 0x0000000809097212 */ /* 0x000fc400078e3cff */
[----:B------:R-:W-:Y:S02]  /*14c40*/  LOP3.LUT R11, R11, R10, RZ, 0x3c, !PT ;  /* 0x0000000a0b0b7212 */ /* 0x000fe400078e3cff */
[----:B------:R-:W-:Y:S02]  /*14c50*/  LOP3.LUT R8, R9, R8, RZ, 0x3c, !PT ;  /* 0x0000000809087212 */ /* 0x000fe400078e3cff */
[----:B------:R-:W-:Y:S02]  /*14c60*/  LOP3.LUT R10, R11, R10, RZ, 0x3c, !PT ;  /* 0x0000000a0b0a7212 */ /* 0x000fe400078e3cff */
[----:B------:R-:W-:Y:S02]  /*14c70*/  LOP3.LUT R9, R9, R8, RZ, 0x3c, !PT ;  /* 0x0000000809097212 */ /* 0x000fe400078e3cff */
[----:B------:R-:W-:Y:S02]  /*14c80*/  LOP3.LUT R5, R5, R4, RZ, 0x3c, !PT ;  /* 0x0000000405057212 */ /* 0x000fe400078e3cff */
[----:B------:R-:W-:Y:S01]  /*14c90*/  LOP3.LUT R11, R11, R10, RZ, 0x3c, !PT ;  /* 0x0000000a0b0b7212 */ /* 0x000fe200078e3cff */
[----:B------:R0:W-:Y:S01]  /*14ca0*/  STL.64 [R1+0xc8], R8 ;  /* 0x0000c80801007387 */ /* 0x0001e20000100a00 */
[----:B------:R-:W-:-:S03]  /*14cb0*/  LOP3.LUT R4, R5, R4, RZ, 0x3c, !PT ;  /* 0x0000000405047212 */ /* 0x000fc600078e3cff */
[----:B------:R1:W-:Y:S01]  /*14cc0*/  STL.64 [R1+0xc0], R10 ;  /* 0x0000c00a01007387 */ /* 0x0003e20000100a00 */
[----:B------:R-:W-:Y:S01]  /*14cd0*/  LOP3.LUT R5, R5, R4, RZ, 0x3c, !PT ;  /* 0x0000000405057212 */ /* 0x000fe200078e3cff */
[----:B0-----:R-:W-:Y:S02]  /*14ce0*/  IMAD.MOV.U32 R8, RZ, RZ, R13 ;  /* 0x000000ffff087224 */ /* 0x001fe400078e000d */
[----:B------:R-:W-:Y:S02]  /*14cf0*/  IMAD.MOV.U32 R9, RZ, RZ, R12 ;  /* 0x000000ffff097224 */ /* 0x000fe400078e000c */
[----:B-1----:R-:W-:Y:S02]  /*14d00*/  IMAD.MOV.U32 R10, RZ, RZ, R15 ;  /* 0x000000ffff0a7224 */ /* 0x002fe400078e000f */
[----:B------:R-:W-:Y:S01]  /*14d10*/  IMAD.MOV.U32 R11, RZ, RZ, R14 ;  /* 0x000000ffff0b7224 */ /* 0x000fe200078e000e */
[----:B------:R0:W-:Y:S04]  /*14d20*/  STL.64 [R1+0xb8], R8 ;  /* 0x0000b80801007387 */ /* 0x0001e80000100a00 */
[----:B------:R-:W-:Y:S04]  /*14d30*/  STL.64 [R1+0xb0], R10 ;  /* 0x0000b00a01007387 */ /* 0x000fe80000100a00 */
[----:B------:R1:W-:Y:S01]  /*14d40*/  STL.64 [R1+0xa8], R4 ;  /* 0x0000a80401007387 */ /* 0x0003e20000100a00 */
[----:B0-----:R-:W-:-:S02]  /*14d50*/  IMAD.MOV.U32 R8, RZ, RZ, R7 ;  /* 0x000000ffff087224 */ /* 0x001fc400078e0007 */
[----:B------:R-:W-:Y:S02]  /*14d60*/  IMAD.MOV.U32 R9, RZ, RZ, R6 ;  /* 0x000000ffff097224 */ /* 0x000fe400078e0006 */
[----:B------:R-:W-:Y:S02]  /*14d70*/  IMAD.MOV.U32 R6, RZ, RZ, R17 ;  /* 0x000000ffff067224 */ /* 0x000fe400078e0011 */
[----:B------:R-:W-:Y:S01]  /*14d80*/  IMAD.MOV.U32 R7, RZ, RZ, R16 ;  /* 0x000000ffff077224 */ /* 0x000fe200078e0010 */
[----:B------:R-:W-:Y:S01]  /*14d90*/  STL.64 [R1+0xa0], R8 ;  /* 0x0000a00801007387 */ /* 0x000fe20000100a00 */
[----:B-1----:R-:W-:Y:S02]  /*14da0*/  IMAD.MOV.U32 R4, RZ, RZ, R19 ;  /* 0x000000ffff047224 */ /* 0x002fe400078e0013 */
[----:B------:R-:W-:Y:S01]  /*14db0*/  IMAD.MOV.U32 R5, RZ, RZ, R18 ;  /* 0x000000ffff057224 */ /* 0x000fe200078e0012 */
[----:B------:R2:W-:Y:S04]  /*14dc0*/  STL.64 [R1+0x98], R6 ;  /* 0x0000980601007387 */ /* 0x0005e80000100a00 */
[----:B------:R-:W-:Y:S01]  /*14dd0*/  STL.64 [R1+0x90], R4 ;  /* 0x0000900401007387 */ /* 0x000fe20000100a00 */
[----:B--2---:R-:W-:Y:S01]  /*14de0*/  MOV R6, R27 ;  /* 0x0000001b00067202 */ /* 0x004fe20000000f00 */
[----:B------:R-:W-:-:S02]  /*14df0*/  IMAD.MOV.U32 R7, RZ, RZ, R26 ;  /* 0x000000ffff077224 */ /* 0x000fc400078e001a */
[----:B---3--:R-:W-:Y:S02]  /*14e00*/  IMAD.MOV.U32 R8, RZ, RZ, R25 ;  /* 0x000000ffff087224 */ /* 0x008fe400078e0019 */
[----:B------:R-:W-:-:S05]  /*14e10*/  IMAD.MOV.U32 R9, RZ, RZ, R24 ;  /* 0x000000ffff097224 */ /* 0x000fca00078e0018 */
[----:B------:R-:W-:Y:S04]  /*14e20*/  STL.64 [R1+0x88], R8 ;  /* 0x0000880801007387 */ /* 0x000fe80000100a00 */
[----:B------:R0:W-:Y:S02]  /*14e30*/  STL.64 [R1+0x80], R6 ;  /* 0x0000800601007387 */ /* 0x0001e40000100a00 */
[----:B0-----:R-:W-:Y:S02]  /*14e40*/  IMAD.MOV.U32 R6, RZ, RZ, R0 ;  /* 0x000000ffff067224 */ /* 0x001fe400078e0000 */
[----:B----4-:R-:W-:Y:S02]  /*14e50*/  IMAD.MOV.U32 R4, RZ, RZ, R28 ;  /* 0x000000ffff047224 */ /* 0x010fe400078e001c */
[----:B------:R-:W-:-:S02]  /*14e60*/  IMAD.MOV.U32 R7, RZ, RZ, R29 ;  /* 0x000000ffff077224 */ /* 0x000fc400078e001d */
[----:B------:R-:W-:Y:S02]  /*14e70*/  IMAD.MOV.U32 R8, RZ, RZ, R23 ;  /* 0x000000ffff087224 */ /* 0x000fe400078e0017 */
[----:B------:R-:W-:Y:S02]  /*14e80*/  IMAD.MOV.U32 R9, RZ, RZ, R22 ;  /* 0x000000ffff097224 */ /* 0x000fe400078e0016 */
[----:B------:R-:W-:-:S05]  /*14e90*/  IMAD.MOV.U32 R5, RZ, RZ, R3 ;  /* 0x000000ffff057224 */ /* 0x000fca00078e0003 */
[----:B------:R-:W-:Y:S04]  /*14ea0*/  STL.64 [R1+0x78], R4 ;  /* 0x0000780401007387 */ /* 0x000fe80000100a00 */
[----:B------:R0:W-:Y:S04]  /*14eb0*/  STL.64 [R1+0x70], R8 ;  /* 0x0000700801007387 */ /* 0x0001e80000100a00 */
[----:B0-----:R-:W2:Y:S04]  /*14ec0*/  LDL.LU R8, [R1+0x284] ;  /* 0x0002840001087983 */ /* 0x001ea80000300800 */
[----:B------:R-:W-:Y:S04]  /*14ed0*/  STL.64 [R1+0x68], R6 ;  /* 0x0000680601007387 */ /* 0x000fe80000100a00 */
[----:B------:R-:W2:Y:S01]  /*14ee0*/  LDL.LU R9, [R1+0x280] ;  /* 0x0002800001097983 */ /* 0x000ea20000300800 */
[----:B------:R-:W-:-:S02]  /*14ef0*/  IMAD.MOV.U32 R4, RZ, RZ, R21 ;  /* 0x000000ffff047224 */ /* 0x000fc400078e0015 */
[----:B------:R-:W-:-:S05]  /*14f00*/  IMAD.MOV.U32 R5, RZ, RZ, R20 ;  /* 0x000000ffff057224 */ /* 0x000fca00078e0014 */
[----:B------:R-:W-:Y:S04]  /*14f10*/  STL.64 [R1+0x60], R4 ;  /* 0x0000600401007387 */ /* 0x000fe80000100a00 */
[----:B--2---:R0:W-:Y:S04]  /*14f20*/  STL.64 [R1+0xa10], R8 ;  /* 0x000a100801007387 */ /* 0x0041e80000100a00 */
[----:B0-----:R-:W2:Y:S04]  /*14f30*/  LDL.LU R8, [R1+0x28c] ;  /* 0x00028c0001087983 */ /* 0x001ea80000300800 */
[----:B------:R-:W2:Y:S04]  /*14f40*/  LDL.LU R9, [R1+0x288] ;  /* 0x0002880001097983 */ /* 0x000ea80000300800 */
        /* <DEDUP_REMOVED lines=99> */
[----:B------:R4:W-:Y:S02]  /*15580*/  STL.64 [R1+0x18], R8 ;  /* 0x0000180801007387 */ /* 0x0009e40000100a00 */
[----:B----4-:R-:W-:Y:S02]  /*15590*/  IMAD.MOV.U32 R8, RZ, RZ, R11 ;  /* 0x000000ffff087224 */ /* 0x010fe400078e000b */
[----:B------:R-:W-:Y:S02]  /*155a0*/  IMAD.MOV.U32 R9, RZ, RZ, R10 ;  /* 0x000000ffff097224 */ /* 0x000fe400078e000a */
[----:B------:R-:W-:Y:S02]  /*155b0*/  IMAD.MOV.U32 R10, RZ, RZ, R13 ;  /* 0x000000ffff0a7224 */ /* 0x000fe400078e000d */
[----:B------:R-:W-:Y:S01]  /*155c0*/  IMAD.MOV.U32 R11, RZ, RZ, R12 ;  /* 0x000000ffff0b7224 */ /* 0x000fe200078e000c */
[----:B------:R0:W-:Y:S04]  /*155d0*/  STL.64 [R1+0x10], R8 ;  /* 0x0000100801007387 */ /* 0x0001e80000100a00 */
[----:B------:R1:W-:Y:S04]  /*155e0*/  STL.64 [R1+0x8], R10 ;  /* 0x0000080a01007387 */ /* 0x0003e80000100a00 */
[----:B------:R-:W-:Y:S01]  /*155f0*/  STL.64 [R1+0x7d0], R28 ;  /* 0x0007d01c01007387 */ /* 0x000fe20000100a00 */
[----:B0-----:R-:W-:-:S02]  /*15600*/  IMAD.MOV.U32 R8, RZ, RZ, R15 ;  /* 0x000000ffff087224 */ /* 0x001fc400078e000f */
[----:B------:R-:W-:Y:S02]  /*15610*/  IMAD.MOV.U32 R9, RZ, RZ, R14 ;  /* 0x000000ffff097224 */ /* 0x000fe400078e000e */
[----:B-1----:R-:W-:-:S03]  /*15620*/  IMAD.MOV.U32 R10, RZ, RZ, R19 ;  /* 0x000000ffff0a7224 */ /* 0x002fc600078e0013 */
[----:B------:R0:W-:Y:S01]  /*15630*/  STL.64 [R1], R8 ;  /* 0x0000000801007387 */ /* 0x0001e20000100a00 */
[----:B------:R-:W-:Y:S02]  /*15640*/  IMAD.MOV.U32 R11, RZ, RZ, R18 ;  /* 0x000000ffff0b7224 */ /* 0x000fe400078e0012 */
[----:B------:R-:W-:Y:S01]  /*15650*/  IMAD.MOV.U32 R12, RZ, RZ, R25 ;  /* 0x000000ffff0c7224 */ /* 0x000fe200078e0019 */
[----:B------:R-:W-:Y:S01]  /*15660*/  STL.64 [R1+0x7d8], R4 ;  /* 0x0007d80401007387 */ /* 0x000fe20000100a00 */
[----:B------:R-:W-:Y:S02]  /*15670*/  IMAD.MOV.U32 R13, RZ, RZ, R24 ;  /* 0x000000ffff0d7224 */ /* 0x000fe400078e0018 */
[----:B------:R-:W-:Y:S01]  /*15680*/  IMAD.MOV.U32 R14, RZ, RZ, R27 ;  /* 0x000000ffff0e7224 */ /* 0x000fe200078e001b */
[----:B------:R-:W-:Y:S01]  /*15690*/  STL.64 [R1+0x7e0], R6 ;  /* 0x0007e00601007387 */ /* 0x000fe20000100a00 */
[----:B------:R-:W-:Y:S01]  /*156a0*/  IMAD.MOV.U32 R15, RZ, RZ, R26 ;  /* 0x000000ffff0f7224 */ /* 0x000fe200078e001a */
[----:B0-----:R-:W-:Y:S01]  /*156b0*/  MOV R8, R17 ;  /* 0x0000001100087202 */ /* 0x001fe20000000f00 */
[----:B------:R-:W-:-:S02]  /*156c0*/  IMAD.MOV.U32 R9, RZ, RZ, R16 ;  /* 0x000000ffff097224 */ /* 0x000fc400078e0010 */
[----:B------:R-:W-:Y:S02]  /*156d0*/  IMAD.MOV.U32 R16, RZ, RZ, R22 ;  /* 0x000000ffff107224 */ /* 0x000fe400078e0016 */
[----:B------:R-:W-:Y:S01]  /*156e0*/  IMAD.MOV.U32 R17, RZ, RZ, R3 ;  /* 0x000000ffff117224 */ /* 0x000fe200078e0003 */
[----:B------:R-:W-:Y:S01]  /*156f0*/  STL.64 [R1+0x7e8], R8 ;  /* 0x0007e80801007387 */ /* 0x000fe20000100a00 */
[----:B------:R-:W-:Y:S02]  /*15700*/  IMAD.MOV.U32 R18, RZ, RZ, R0 ;  /* 0x000000ffff127224 */ /* 0x000fe400078e0000 */
[----:B------:R-:W-:Y:S01]  /*15710*/  IMAD.MOV.U32 R19, RZ, RZ, R23 ;  /* 0x000000ffff137224 */ /* 0x000fe200078e0017 */
[----:B------:R-:W-:Y:S04]  /*15720*/  STL.64 [R1+0x7f0], R10 ;  /* 0x0007f00a01007387 */ /* 0x000fe80000100a00 */
[----:B------:R-:W-:Y:S04]  /*15730*/  STL.64 [R1+0x7f8], R12 ;  /* 0x0007f80c01007387 */ /* 0x000fe80000100a00 */
[----:B------:R-:W-:Y:S04]  /*15740*/  STL.64 [R1+0x800], R14 ;  /* 0x0008000e01007387 */ /* 0x000fe80000100a00 */
[----:B------:R-:W-:Y:S04]  /*15750*/  STL.64 [R1+0x808], R16 ;  /* 0x0008081001007387 */ /* 0x000fe80000100a00 */
[----:B------:R0:W-:Y:S04]  /*15760*/  STL.64 [R1+0x810], R18 ;  /* 0x0008101201007387 */ /* 0x0001e80000100a00 */
[----:B------:R-:W2:Y:S04]  /*15770*/  LDL.LU R24, [R1+0x210] ;  /* 0x0002100001187983 */ /* 0x000ea80000300800 */
[----:B------:R-:W2:Y:S04]  /*15780*/  LDL.LU R25, [R1+0x3a8] ;  /* 0x0003a80001197983 */ /* 0x000ea80000300800 */
[----:B------:R-:W3:Y:S04]  /*15790*/  LDL.LU R26, [R1+0x208] ;  /* 0x00020800011a7983 */ /* 0x000ee80000300800 */
        /* <DEDUP_REMOVED lines=38> */
[----:B------:R-:W4:Y:S01]  /*15a00*/  LDL.LU R19, [R1+0x3b4] ;  /* 0x0003b40001137983 */ /* 0x000f220000300800 */
[----:B--2---:R-:W-:-:S03]  /*15a10*/  LOP3.LUT R25, R25, R24, RZ, 0x3c, !PT ;  /* 0x0000001819197212 */ /* 0x004fc600078e3cff */
[----:B----4-:R0:W-:Y:S04]  /*15a20*/  STL.64 [R1+0xa08], R18 ;  /* 0x000a081201007387 */ /* 0x0101e80000100a00 */
[----:B0-----:R-:W2:Y:S04]  /*15a30*/  LDL.LU R18, [R1+0x200] ;  /* 0x0002000001127983 */ /* 0x001ea80000300800 */
[----:B------:R-:W2:Y:S04]  /*15a40*/  LDL.LU R19, [R1+0x3b0] ;  /* 0x0003b00001137983 */ /* 0x000ea80000300800 */
[----:B------:R-:W4:Y:S04]  /*15a50*/  LDL.LU R16, [R1+0x1fc] ;  /* 0x0001fc0001107983 */ /* 0x000f280000300800 */
        /* <DEDUP_REMOVED lines=8> */
[----:B------:R-:W4:Y:S01]  /*15ae0*/  LDL.LU R9, [R1+0x404] ;  /* 0x0004040001097983 */ /* 0x000f220000300800 */
[----:B---3--:R-:W-:-:S03]  /*15af0*/  LOP3.LUT R27, R27, R26, RZ, 0x3c, !PT ;  /* 0x0000001a1b1b7212 */ /* 0x008fc600078e3cff */
[----:B------:R-:W3:Y:S01]  /*15b00*/  LDL.LU R6, [R1+0x384] ;  /* 0x0003840001067983 */ /* 0x000ee20000300800 */
[----:B------:R-:W-:-:S03]  /*15b10*/  LOP3.LUT R24, R25, R24, RZ, 0x3c, !PT ;  /* 0x0000001819187212 */ /* 0x000fc600078e3cff */
[----:B------:R-:W3:Y:S01]  /*15b20*/  LDL.LU R7, [R1+0x40c] ;  /* 0x00040c0001077983 */ /* 0x000ee20000300800 */
[----:B------:R-:W-:-:S03]  /*15b30*/  IMAD.MOV.U32 R22, RZ, RZ, R21 ;  /* 0x000000ffff167224 */ /* 0x000fc600078e0015 */
[----:B------:R-:W3:Y:S01]  /*15b40*/  LDL.LU R4, [R1+0x38c] ;  /* 0x00038c0001047983 */ /* 0x000ee20000300800 */
[----:B------:R-:W-:-:S03]  /*15b50*/  IMAD.MOV.U32 R23, RZ, RZ, R20 ;  /* 0x000000ffff177224 */ /* 0x000fc600078e0014 */
[----:B------:R-:W3:Y:S01]  /*15b60*/  LDL.LU R5, [R1+0x414] ;  /* 0x0004140001057983 */ /* 0x000ee20000300800 */
[----:B------:R-:W-:-:S03]  /*15b70*/  LOP3.LUT R26, R27, R26, RZ, 0x3c, !PT ;  /* 0x0000001a1b1a7212 */ /* 0x000fc600078e3cff */
[----:B------:R-:W3:Y:S01]  /*15b80*/  LDL.LU R28, [R1+0x394] ;  /* 0x00039400011c7983 */ /* 0x000ee20000300800 */
[----:B------:R-:W-:-:S03]  /*15b90*/  LOP3.LUT R25, R25, R24, RZ, 0x3c, !PT ;  /* 0x0000001819197212 */ /* 0x000fc600078e3cff */
[----:B------:R-:W3:Y:S04]  /*15ba0*/  LDL.LU R29, [R1+0x41c] ;  /* 0x00041c00011d7983 */ /* 0x000ee80000300800 */
[----:B------:R-:W3:Y:S04]  /*15bb0*/  LDL.LU R3, [R1+0x39c] ;  /* 0x00039c0001037983 */ /* 0x000ee80000300800 */
[----:B------:R-:W3:Y:S01]  /*15bc0*/  LDL.LU R0, [R1+0x424] ;  /* 0x0004240001007983 */ /* 0x000ee20000300800 */
[----:B------:R-:W-:-:S03]  /*15bd0*/  LOP3.LUT R27, R27, R26, RZ, 0x3c, !PT ;  /* 0x0000001a1b1b7212 */ /* 0x000fc600078e3cff */
[----:B------:R-:W3:Y:S04]  /*15be0*/  LDL.LU R20, [R1+0x408] ;  /* 0x0004080001147983 */ /* 0x000ee80000300800 */
[----:B------:R-:W3:Y:S04]  /*15bf0*/  LDL.LU R21, [R1+0x42c] ;  /* 0x00042c0001157983 */ /* 0x000ee80000300800 */
[----:B------:R0:W-:Y:S04]  /*15c00*/  STL.64 [R1+0x818], R22 ;  /* 0x0008181601007387 */ /* 0x0001e80000100a00 */
[----:B0-----:R-:W3:Y:S04]  /*15c10*/  LDL.LU R22, [R1+0x1ec] ;  /* 0x0001ec0001167983 */ /* 0x001ee80000300800 */
[----:B------:R-:W3:Y:S04]  /*15c20*/  LDL.LU R23, [R1+0x3ec] ;  /* 0x0003ec0001177983 */ /* 0x000ee80000300800 */
[----:B------:R0:W-:Y:S04]  /*15c30*/  STL.64 [R1+0x820], R24 ;  /* 0x0008201801007387 */ /* 0x0001e80000100a00 */
[----:B0-----:R-:W3:Y:S04]  /*15c40*/  LDL.LU R24, [R1+0x1e4] ;  /* 0x0001e40001187983 */ /* 0x001ee80000300800 */
[----:B------:R-:W3:Y:S04]  /*15c50*/  LDL.LU R25, [R1+0x3e8] ;  /* 0x0003e80001197983 */ /* 0x000ee80000300800 */
[----:B------:R0:W-:Y:S04]  /*15c60*/  STL.64 [R1+0x828], R26 ;  /* 0x0008281a01007387 */ /* 0x0001e80000100a00 */
[----:B0-----:R-:W3:Y:S04]  /*15c70*/  LDL.LU R26, [R1+0x1dc] ;  /* 0x0001dc00011a7983 */ /* 0x001ee80000300800 */
        /* <DEDUP_REMOVED lines=70> */
[----:B----4-:R-:W-:Y:S02]  /*160e0*/  LOP3.LUT R17, R17, R16, RZ, 0x3c, !PT ;  /* 0x0000001011117212 */ /* 0x010fe400078e3cff */
        /* <DEDUP_REMOVED lines=13> */
[----:B------:R-:W-:Y:S01]  /*161c0*/  LOP3.LUT R10, R11, R10, RZ, 0x3c, !PT ;  /* 0x0000000a0b0a7212 */ /* 0x000fe200078e3cff */
[----:B------:R-:W-:Y:S01]  /*161d0*/  STL.64 [R1+0x3a0], R26 ;  /* 0x0003a01a01007387 */ /* 0x000fe20000100a00 */
[----:B------:R-:W-:Y:S02]  /*161e0*/  LOP3.LUT R17, R17, R16, RZ, 0x3c, !PT ;  /* 0x0000001011117212 */ /* 0x000fe400078e3cff */
[----:B------:R-:W-:Y:S01]  /*161f0*/  LOP3.LUT R8, R9, R8, RZ, 0x3c, !PT ;  /* 0x0000000809087212 */ /* 0x000fe200078e3cff */
[----:B------:R-:W-:Y:S01]  /*16200*/  STL.64 [R1+0x3a8], R24 ;  /* 0x0003a81801007387 */ /* 0x000fe20000100a00 */
[----:B------:R-:W-:-:S02]  /*16210*/  LOP3.LUT R15, R15, R14, RZ, 0x3c, !PT ;  /* 0x0000000e0f0f7212 */ /* 0x000fc400078e3cff */
[----:B------:R-:W-:Y:S01]  /*16220*/  LOP3.LUT R5, R5, R4, RZ, 0x3c, !PT ;  /* 0x0000000405057212 */ /* 0x000fe200078e3cff */
[----:B------:R-:W-:Y:S01]  /*16230*/  STL.64 [R1+0x3b0], R22 ;  /* 0x0003b01601007387 */ /* 0x000fe20000100a00 */
[----:B------:R-:W-:Y:S02]  /*16240*/  LOP3.LUT R13, R13, R12, RZ, 0x3c, !PT ;  /* 0x0000000c0d0d7212 */ /* 0x000fe400078e3cff */
[----:B------:R-:W-:Y:S02]  /*16250*/  LOP3.LUT R6, R7, R6, RZ, 0x3c, !PT ;  /* 0x0000000607067212 */ /* 0x000fe400078e3cff */
[----:B------:R-:W-:Y:S02]  /*16260*/  LOP3.LUT R11, R11, R10, RZ, 0x3c, !PT ;  /* 0x0000000a0b0b7212 */ /* 0x000fe400078e3cff */
[----:B------:R-:W-:Y:S02]  /*16270*/  LOP3.LUT R9, R9, R8, RZ, 0x3c, !PT ;  /* 0x0000000809097212 */ /* 0x000fe400078e3cff */
[----:B------:R-:W-:-:S02]  /*16280*/  LOP3.LUT R4, R5, R4, RZ, 0x3c, !PT ;  /* 0x0000000405047212 */ /* 0x000fc400078e3cff */
[----:B------:R-:W-:Y:S02]  /*16290*/  LOP3.LUT R7, R7, R6, RZ, 0x3c, !PT ;  /* 0x0000000607077212 */ /* 0x000fe400078e3cff */
[----:B------:R-:W-:Y:S02]  /*162a0*/  LOP3.LUT R5, R5, R4, RZ, 0x3c, !PT ;  /* 0x0000000405057212 */ /* 0x000fe400078e3cff */
[----:B--2---:R-:W-:-:S04]  /*162b0*/  LOP3.LUT R19, R19, R18, RZ, 0x3c, !PT ;  /* 0x0000001213137212 */ /* 0x004fc800078e3cff */
[----:B------:R-:W-:-:S04]  /*162c0*/  LOP3.LUT R18, R19, R18, RZ, 0x3c, !PT ;  /* 0x0000001213127212 */ /* 0x000fc800078e3cff */
[----:B------:R-:W-:-:S05]  /*162d0*/  LOP3.LUT R19, R19, R18, RZ, 0x3c, !PT ;  /* 0x0000001213137212 */ /* 0x000fca00078e3cff */
[----:B------:R-:W-:Y:S04]  /*162e0*/  STL.64 [R1+0x3b8], R18 ;  /* 0x0003b81201007387 */ /* 0x000fe80000100a00 */
[----:B------:R-:W-:Y:S04]  /*162f0*/  STL.64 [R1+0x3c0], R16 ;  /* 0x0003c01001007387 */ /* 0x000fe80000100a00 */
[----:B------:R-:W-:Y:S04]  /*16300*/  STL.64 [R1+0x3c8], R14 ;  /* 0x0003c80e01007387 */ /* 0x000fe80000100a00 */
[----:B------:R-:W-:Y:S04]  /*16310*/  STL.64 [R1+0x3d0], R12 ;  /* 0x0003d00c01007387 */ /* 0x000fe80000100a00 */
[----:B------:R-:W-:Y:S04]  /*16320*/  STL.64 [R1+0x3d8], R10 ;  /* 0x0003d80a01007387 */ /* 0x000fe80000100a00 */
[----:B------:R0:W-:Y:S04]  /*16330*/  STL.64 [R1+0x3e0], R8 ;  /* 0x0003e00801007387 */ /* 0x0001e80000100a00 */
[----:B------:R1:W-:Y:S04]  /*16340*/  STL.64 [R1+0x3e8], R6 ;  /* 0x0003e80601007387 */ /* 0x0003e80000100a00 */
[----:B------:R2:W-:Y:S01]  /*16350*/  STL.64 [R1+0x3f0], R4 ;  /* 0x0003f00401007387 */ /* 0x0005e20000100a00 */
[----:B0-----:R-:W-:-:S02]  /*16360*/  IMAD.MOV.U32 R8, RZ, RZ, R29 ;  /* 0x000000ffff087224 */ /* 0x001fc400078e001d */
[----:B------:R-:W-:Y:S01]  /*16370*/  IMAD.MOV.U32 R9, RZ, RZ, R28 ;  /* 0x000000ffff097224 */ /* 0x000fe200078e001c */
[----:B-1----:R-:W-:Y:S01]  /*16380*/  MOV R6, R0 ;  /* 0x0000000000067202 */ /* 0x002fe20000000f00 */
[----:B------:R-:W-:-:S03]  /*16390*/  IMAD.MOV.U32 R7, RZ, RZ, R3 ;  /* 0x000000ffff077224 */ /* 0x000fc600078e0003 */
[----:B------:R-:W-:Y:S04]  /*163a0*/  STL.64 [R1+0x3f8], R8 ;  /* 0x0003f80801007387 */ /* 0x000fe80000100a00 */
[----:B------:R-:W3:Y:S04]  /*163b0*/  LDL.LU R26, [R1+0x490] ;  /* 0x00049000011a7983 */ /* 0x000ee80000300800 */
[----:B------:R-:W-:Y:S04]  /*163c0*/  STL.64 [R1+0x400], R6 ;  /* 0x0004000601007387 */ /* 0x000fe80000100a00 */
[----:B------:R-:W3:Y:S01]  /*163d0*/  LDL.LU R27, [R1+0x4ac] ;  /* 0x0004ac00011b7983 */ /* 0x000ee20000300800 */
[----:B--2---:R-:W-:-:S02]  /*163e0*/  IMAD.MOV.U32 R4, RZ, RZ, R21 ;  /* 0x000000ffff047224 */ /* 0x004fc400078e0015 */
[----:B------:R-:W-:-:S05]  /*163f0*/  IMAD.MOV.U32 R5, RZ, RZ, R20 ;  /* 0x000000ffff057224 */ /* 0x000fca00078e0014 */
[----:B------:R-:W-:Y:S04]  /*16400*/  STL.64 [R1+0x408], R4 ;  /* 0x0004080401007387 */ /* 0x000fe80000100a00 */
[----:B---3--:R0:W-:Y:S04]  /*16410*/  STL.64 [R1+0x930], R26 ;  /* 0x0009301a01007387 */ /* 0x0081e80000100a00 */
        /* <DEDUP_REMOVED lines=148> */
[----:B------:R4:W-:Y:S02]  /*16d60*/  STL.64 [R1+0x490], R26 ;  /* 0x0004901a01007387 */ /* 0x0009e40000100a00 */
[----:B----4-:R-:W-:Y:S02]  /*16d70*/  IMAD.MOV.U32 R26, RZ, RZ, R25 ;  /* 0x000000ffff1a7224 */ /* 0x010fe400078e0019 */
[----:B---3--:R-:W-:Y:S02]  /*16d80*/  IMAD.MOV.U32 R25, RZ, RZ, R22 ;  /* 0x000000ffff197224 */ /* 0x008fe400078e0016 */
[----:B------:R-:W-:Y:S02]  /*16d90*/  IMAD.MOV.U32 R22, RZ, RZ, R19 ;  /* 0x000000ffff167224 */ /* 0x000fe400078e0013 */
[----:B------:R-:W-:Y:S02]  /*16da0*/  IMAD.MOV.U32 R19, RZ, RZ, R16 ;  /* 0x000000ffff137224 */ /* 0x000fe400078e0010 */
[----:B------:R-:W-:-:S02]  /*16db0*/  IMAD.MOV.U32 R16, RZ, RZ, R15 ;  /* 0x000000ffff107224 */ /* 0x000fc400078e000f */
[----:B------:R-:W-:Y:S01]  /*16dc0*/  IMAD.MOV.U32 R15, RZ, RZ, R12 ;  /* 0x000000ffff0f7224 */ /* 0x000fe200078e000c */
[----:B------:R-:W-:Y:S02]  /*16dd0*/  MOV R12, R3 ;  /* 0x00000003000c7202 */ /* 0x000fe40000000f00 */
[----:B------:R-:W0:Y:S01]  /*16de0*/  LDC R3, c[0x0][0x3ac] ;  /* 0x0000eb00ff037b82 */ /* 0x000e220000000800 */
[----:B------:R-:W-:Y:S02]  /*16df0*/  IMAD.MOV.U32 R27, RZ, RZ, R24 ;  /* 0x000000ffff1b7224 */ /* 0x000fe400078e0018 */
[----:B------:R-:W-:Y:S02]  /*16e00*/  IMAD.MOV.U32 R24, RZ, RZ, R23 ;  /* 0x000000ffff187224 */ /* 0x000fe400078e0017 */
[----:B------:R-:W-:Y:S02]  /*16e10*/  IMAD.MOV.U32 R23, RZ, RZ, R18 ;  /* 0x000000ffff177224 */ /* 0x000fe400078e0012 */
[----:B------:R-:W-:-:S02]  /*16e20*/  IMAD.MOV.U32 R18, RZ, RZ, R17 ;  /* 0x000000ffff127224 */ /* 0x000fc400078e0011 */
[----:B------:R-:W-:Y:S01]  /*16e30*/  IMAD.MOV.U32 R17, RZ, RZ, R14 ;  /* 0x000000ffff117224 */ /* 0x000fe200078e000e */
[----:B------:R-:W-:Y:S01]  /*16e40*/  STL.64 [R1+0x498], R26 ;  /* 0x0004981a01007387 */ /* 0x000fe20000100a00 */
[----:B------:R-:W-:-:S03]  /*16e50*/  IMAD.MOV.U32 R14, RZ, RZ, R13 ;  /* 0x000000ffff0e7224 */ /* 0x000fc600078e000d */
[----:B------:R-:W-:Y:S04]  /*16e60*/  STL.64 [R1+0x4a0], R24 ;  /* 0x0004a01801007387 */ /* 0x000fe80000100a00 */
[----:B------:R-:W-:Y:S04]  /*16e70*/  STL.64 [R1+0x4a8], R22 ;  /* 0x0004a81601007387 */ /* 0x000fe80000100a00 */
[----:B------:R-:W-:Y:S01]  /*16e80*/  STL.64 [R1+0x4b0], R18 ;  /* 0x0004b01201007387 */ /* 0x000fe20000100a00 */
[----:B------:R-:W-:-:S03]  /*16e90*/  IMAD.MOV.U32 R13, RZ, RZ, R10 ;  /* 0x000000ffff0d7224 */ /* 0x000fc600078e000a */
[----:B------:R-:W-:Y:S04]  /*16ea0*/  STL.64 [R1+0x4b8], R16 ;  /* 0x0004b81001007387 */ /* 0x000fe80000100a00 */
[----:B------:R-:W-:Y:S01]  /*16eb0*/  STL.64 [R1+0x4c0], R14 ;  /* 0x0004c00e01007387 */ /* 0x000fe20000100a00 */
[----:B------:R-:W-:Y:S02]  /*16ec0*/  IMAD.MOV.U32 R10, RZ, RZ, R8 ;  /* 0x000000ffff0a7224 */ /* 0x000fe400078e0008 */
[----:B------:R-:W-:Y:S02]  /*16ed0*/  IMAD.MOV.U32 R8, RZ, RZ, R6 ;  /* 0x000000ffff087224 */ /* 0x000fe400078e0006 */
[----:B------:R-:W-:Y:S01]  /*16ee0*/  IMAD.MOV.U32 R6, RZ, RZ, R28 ;  /* 0x000000ffff067224 */ /* 0x000fe200078e001c */
[----:B0-----:R0:W-:Y:S04]  /*16ef0*/  STL.64 [R1+0x8b8], R2 ;  /* 0x0008b80201007387 */ /* 0x0011e80000100a00 */
[----:B------:R-:W-:Y:S04]  /*16f00*/  STL.64 [R1+0x4c8], R12 ;  /* 0x0004c80c01007387 */ /* 0x000fe80000100a00 */
[----:B------:R-:W-:Y:S04]  /*16f10*/  STL.64 [R1+0x4d0], R10 ;  /* 0x0004d00a01007387 */ /* 0x000fe80000100a00 */
[----:B------:R-:W-:Y:S01]  /*16f20*/  STL.64 [R1+0x4d8], R8 ;  /* 0x0004d80801007387 */ /* 0x000fe20000100a00 */
[----:B0-----:R-:W-:-:S02]  /*16f30*/  IMAD.MOV.U32 R2, RZ, RZ, R4 ;  /* 0x000000ffff027224 */ /* 0x001fc400078e0004 */
[----:B------:R-:W-:Y:S02]  /*16f40*/  IMAD.MOV.U32 R3, RZ, RZ, R7 ;  /* 0x000000ffff037224 */ /* 0x000fe400078e0007 */
[----:B------:R-:W-:Y:S02]  /*16f50*/  IMAD.MOV.U32 R7, RZ, RZ, R5 ;  /* 0x000000ffff077224 */ /* 0x000fe400078e0005 */
[----:B------:R-:W-:Y:S02]  /*16f60*/  IMAD.MOV.U32 R4, RZ, RZ, R0 ;  /* 0x000000ffff047224 */ /* 0x000fe400078e0000 */
[----:B------:R-:W-:Y:S01]  /*16f70*/  IMAD.MOV.U32 R5, RZ, RZ, R29 ;  /* 0x000000ffff057224 */ /* 0x000fe200078e001d */
[----:B------:R0:W-:Y:S04]  /*16f80*/  STL.64 [R1+0x4e0], R2 ;  /* 0x0004e00201007387 */ /* 0x0001e80000100a00 */
[----:B------:R-:W-:Y:S01]  /*16f90*/  STL.64 [R1+0x4e8], R6 ;  /* 0x0004e80601007387 */ /* 0x000fe20000100a00 */
[----:B0-----:R-:W-:-:S02]  /*16fa0*/  IMAD.MOV.U32 R3, RZ, RZ, R20 ;  /* 0x000000ffff037224 */ /* 0x001fc400078e0014 */
[----:B------:R-:W-:Y:S01]  /*16fb0*/  IMAD.MOV.U32 R2, RZ, RZ, R21 ;  /* 0x000000ffff027224 */ /* 0x000fe200078e0015 */
[----:B------:R-:W2:Y:S04]  /*16fc0*/  LDL.LU R20, [R1+0x520] ;  /* 0x0005200001147983 */ /* 0x000ea80000300800 */
[----:B------:R-:W-:Y:S04]  /*16fd0*/  STL.64 [R1+0x4f0], R4 ;  /* 0x0004f00401007387 */ /* 0x000fe80000100a00 */
[----:B------:R-:W2:Y:S04]  /*16fe0*/  LDL.LU R21, [R1+0x53c] ;  /* 0x00053c0001157983 */ /* 0x000ea80000300800 */
        /* <DEDUP_REMOVED lines=14> */
[----:B------:R-:W3:Y:S04]  /*170d0*/  LDL.LU R3, [R1+0x578] ;  /* 0x0005780001037983 */ /* 0x000ee80000300800 */
[----:B---3--:R0:W-:Y:S04]  /*170e0*/  STL.64 [R1+0x8c0], R2 ;  /* 0x0008c00201007387 */ /* 0x0081e80000100a00 */
[----:B0-----:R-:W3:Y:S04]  /*170f0*/  LDL.LU R2, [R1+0x1ac] ;  /* 0x0001ac0001027983 */ /* 0x001ee80000300800 */
        /* <DEDUP_REMOVED lines=12> */
[----:B------:R-:W3:Y:S01]  /*171c0*/  LDL.LU R3, [R1+0x560] ;  /* 0x0005600001037983 */ /* 0x000ee20000300800 */
[----:B--2---:R-:W-:-:S04]  /*171d0*/  LOP3.LUT R21, R21, R20, RZ, 0x3c, !PT ;  /* 0x0000001415157212 */ /* 0x004fc800078e3cff */
[----:B------:R-:W-:-:S04]  /*171e0*/  LOP3.LUT R20, R21, R20, RZ, 0x3c, !PT ;  /* 0x0000001415147212 */ /* 0x000fc800078e3cff */
[----:B------:R-:W-:Y:S01]  /*171f0*/  LOP3.LUT R21, R21, R20, RZ, 0x3c, !PT ;  /* 0x0000001415157212 */ /* 0x000fe200078e3cff */
[----:B---3--:R0:W-:Y:S04]  /*17200*/  STL.64 [R1+0x8e8], R2 ;  /* 0x0008e80201007387 */ /* 0x0081e80000100a00 */
[----:B0-----:R-:W2:Y:S04]  /*17210*/  LDL.LU R2, [R1+0x548] ;  /* 0x0005480001027983 */ /* 0x001ea80000300800 */
[----:B------:R-:W2:Y:S04]  /*17220*/  LDL.LU R3, [R1+0x55c] ;  /* 0x00055c0001037983 */ /* 0x000ea80000300800 */
[----:B------:R-:W3:Y:S04]  /*17230*/  LDL.LU R26, [R1+0x580] ;  /* 0x00058000011a7983 */ /* 0x000ee80000300800 */
        /* <DEDUP_REMOVED lines=10> */
[----:B------:R-:W2:Y:S04]  /*172e0*/  LDL.LU.64 R12, [R1+0x120] ;  /* 0x00012000010c7983 */ /* 0x000ea80000300a00 */
[----:B------:R-:W2:Y:S04]  /*172f0*/  LDL.LU.64 R10, [R1+0x118] ;  /* 0x00011800010a7983 */ /* 0x000ea80000300a00 */
[----:B------:R-:W2:Y:S04]  /*17300*/  LDL.LU.64 R8, [R1+0x110] ;  /* 0x0001100001087983 */ /* 0x000ea80000300a00 */
[----:B------:R-:W2:Y:S04]  /*17310*/  LDL.LU.64 R6, [R1+0x108] ;  /* 0x0001080001067983 */ /* 0x000ea80000300a00 */
[----:B------:R-:W2:Y:S04]  /*17320*/  LDL.LU.64 R4, [R1+0x100] ;  /* 0x0001000001047983 */ /* 0x000ea80000300a00 */
[----:B------:R-:W2:Y:S04]  /*17330*/  LDL.LU.64 R28, [R1+0xf8] ;  /* 0x0000f800011c7983 */ /* 0x000ea80000300a00 */
        /* <DEDUP_REMOVED lines=21> */
[----:B0-----:R-:W2:Y:S04]  /*17490*/  LDL.LU.64 R20, [R1+0x908] ;  /* 0x0009080001147983 */ /* 0x001ea80000300a00 */
[----:B--2---:R0:W-:Y:S04]  /*174a0*/  STL.64 [R1+0x528], R20 ;  /* 0x0005281401007387 */ /* 0x0041e80000100a00 */
[----:B0-----:R-:W2:Y:S04]  /*174b0*/  LDL.LU.64 R20, [R1+0x900] ;  /* 0x0009000001147983 */ /* 0x001ea80000300a00 */
[----:B--2---:R0:W-:Y:S04]  /*174c0*/  STL.64 [R1+0x530], R20 ;  /* 0x0005301401007387 */ /* 0x0041e80000100a00 */
[----:B0-----:R-:W2:Y:S01]  /*174d0*/  LDL.LU.64 R20, [R1+0x8f8] ;  /* 0x0008f80001147983 */ /* 0x001ea20000300a00 */
[----:B------:R-:W-:-:S04]  /*174e0*/  LOP3.LUT R3, R3, R2, RZ, 0x3c, !PT ;  /* 0x0000000203037212 */ /* 0x000fc800078e3cff */
[C---:B------:R-:W-:Y:S01]  /*174f0*/  LOP3.LUT R2, R3.reuse, R2, RZ, 0x3c, !PT ;  /* 0x0000000203027212 */ /* 0x040fe200078e3cff */
[----:B--2---:R0:W-:Y:S04]  /*17500*/  STL.64 [R1+0x538], R20 ;  /* 0x0005381401007387 */ /* 0x0041e80000100a00 */
[----:B0-----:R-:W2:Y:S01]  /*17510*/  LDL.LU.64 R20, [R1+0x8f0] ;  /* 0x0008f00001147983 */ /* 0x001ea20000300a00 */
[----:B------:R-:W-:-:S03]  /*17520*/  LOP3.LUT R3, R3, R2, RZ, 0x3c, !PT ;  /* 0x0000000203037212 */ /* 0x000fc600078e3cff */
[----:B--2---:R0:W-:Y:S04]  /*17530*/  STL.64 [R1+0x710], R20 ;  /* 0x0007101401007387 */ /* 0x0041e80000100a00 */
[----:B0-----:R-:W2:Y:S04]  /*17540*/  LDL.LU R21, [R1+0x1b4] ;  /* 0x0001b40001157983 */ /* 0x001ea80000300800 */
        /* <DEDUP_REMOVED lines=32> */
[----:B---3--:R-:W-:-:S05]  /*17750*/  IMAD.MOV.U32 R20, RZ, RZ, R26 ;  /* 0x000000ffff147224 */ /* 0x008fca00078e001a */
[----:B------:R0:W-:Y:S02]  /*17760*/  STL.64 [R1+0x580], R20 ;  /* 0x0005801401007387 */ /* 0x0001e40000100a00 */
[----:B0-----:R-:W-:Y:S02]  /*17770*/  IMAD.MOV.U32 R20, RZ, RZ, R24 ;  /* 0x000000ffff147224 */ /* 0x001fe400078e0018 */
[----:B----4-:R-:W-:Y:S01]  /*17780*/  IMAD.MOV.U32 R21, RZ, RZ, R27 ;  /* 0x000000ffff157224 */ /* 0x010fe200078e001b */
[----:B------:R-:W-:Y:S01]  /*17790*/  MOV R24, R22 ;  /* 0x0000001600187202 */ /* 0x000fe20000000f00 */
[----:B------:R-:W-:-:S03]  /*177a0*/  IMAD.MOV.U32 R22, RZ, RZ, R18 ;  /* 0x000000ffff167224 */ /* 0x000fc600078e0012 */
[----:B------:R0:W-:Y:S04]  /*177b0*/  STL.64 [R1+0x588], R20 ;  /* 0x0005881401007387 */ /* 0x0001e80000100a00 */
[----:B------:R-:W-:Y:S04]  /*177c0*/  STL.64 [R1+0x590], R24 ;  /* 0x0005901801007387 */ /* 0x000fe80000100a00 */
[----:B------:R-:W-:Y:S01]  /*177d0*/  STL.64 [R1+0x598], R22 ;  /* 0x0005981601007387 */ /* 0x000fe20000100a00 */
[----:B0-----:R-:W-:Y:S02]  /*177e0*/  IMAD.MOV.U32 R20, RZ, RZ, R0 ;  /* 0x000000ffff147224 */ /* 0x001fe400078e0000 */
[----:B------:R-:W-:-:S05]  /*177f0*/  IMAD.MOV.U32 R21, RZ, RZ, R19 ;  /* 0x000000ffff157224 */ /* 0x000fca00078e0013 */
[----:B------:R-:W-:Y:S01]  /*17800*/  STL.64 [R1+0x5a0], R20 ;  /* 0x0005a01401007387 */ /* 0x000fe20000100a00 */
[----:B--2---:R-:W-:-:S04]  /*17810*/  IMAD.SHL.U32 R3, R3, 0x40, RZ ;  /* 0x0000004003037824 */ /* 0x004fc800078e00ff */
[----:B------:R-:W-:-:S04]  /*17820*/  IMAD.WIDE R18, R3, 0x2, R16 ;  /* 0x0000000203127825 */ /* 0x000fc800078e0210 */
[----:B------:R-:W-:-:S04]  /*17830*/  IMAD.WIDE R16, R3, 0x2, R14 ;  /* 0x0000000203107825 */ /* 0x000fc800078e020e */
[----:B------:R-:W-:-:S04]  /*17840*/  IMAD.WIDE R14, R3, 0x2, R12 ;  /* 0x00000002030e7825 */ /* 0x000fc800078e020c */
[----:B------:R-:W-:-:S04]  /*17850*/  IMAD.WIDE R12, R3, 0x2, R10 ;  /* 0x00000002030c7825 */ /* 0x000fc800078e020a */
[C---:B------:R-:W-:Y:S01]  /*17860*/  IMAD.WIDE R10, R3.reuse, 0x2, R8 ;  /* 0x00000002030a7825 */ /* 0x040fe200078e0208 */
[----:B------:R-:W-:Y:S03]  /*17870*/  STL.64 [R1+0x398], R18 ;  /* 0x0003981201007387 */ /* 0x000fe60000100a00 */
[C---:B------:R-:W-:Y:S01]  /*17880*/  IMAD.WIDE R8, R3.reuse, 0x2, R6 ;  /* 0x0000000203087825 */ /* 0x040fe200078e0206 */
[----:B------:R-:W-:Y:S04]  /*17890*/  STL.64 [R1+0x390], R16 ;  /* 0x0003901001007387 */ /* 0x000fe80000100a00 */
[----:B------:R-:W-:Y:S01]  /*178a0*/  STL.64 [R1+0x388], R14 ;  /* 0x0003880e01007387 */ /* 0x000fe20000100a00 */
[----:B------:R-:W-:-:S03]  /*178b0*/  IMAD.WIDE R6, R3, 0x2, R4 ;  /* 0x0000000203067825 */ /* 0x000fc600078e0204 */
[----:B------:R-:W-:Y:S04]  /*178c0*/  STL.64 [R1+0x380], R12 ;  /* 0x0003800c01007387 */ /* 0x000fe80000100a00 */
[----:B------:R-:W-:Y:S01]  /*178d0*/  STL.64 [R1+0x378], R10 ;  /* 0x0003780a01007387 */ /* 0x000fe20000100a00 */
[----:B------:R-:W-:-:S03]  /*178e0*/  IMAD.WIDE R4, R3, 0x2, R28 ;  /* 0x0000000203047825 */ /* 0x000fc600078e021c */
[----:B------:R-:W-:Y:S04]  /*178f0*/  STL.64 [R1+0x370], R8 ;  /* 0x0003700801007387 */ /* 0x000fe80000100a00 */
[----:B------:R-:W2:Y:S04]  /*17900*/  LDL.LU.64 R28, [R1+0xf0] ;  /* 0x0000f000011c7983 */ /* 0x000ea80000300a00 */
[----:B------:R-:W-:Y:S04]  /*17910*/  STL.64 [R1+0x368], R6 ;  /* 0x0003680601007387 */ /* 0x000fe80000100a00 */
[----:B------:R-:W3:Y:S04]  /*17920*/  LDL.LU.64 R26, [R1+0x60] ;  /* 0x00006000011a7983 */ /* 0x000ee80000300a00 */
[----:B------:R-:W-:Y:S04]  /*17930*/  STL.64 [R1+0x360], R4 ;  /* 0x0003600401007387 */ /* 0x000fe80000100a00 */
[----:B---3--:R0:W-:Y:S04]  /*17940*/  STL.64 [R1+0x830], R26 ;  /* 0x0008301a01007387 */ /* 0x0081e80000100a00 */
[----:B0-----:R-:W3:Y:S04]  /*17950*/  LDL.LU.64 R26, [R1+0x68] ;  /* 0x00006800011a7983 */ /* 0x001ee80000300a00 */
        /* <DEDUP_REMOVED lines=29> */
[----:B0-----:R-:W3:Y:S01]  /*17b30*/  LDL.LU.64 R26, [R1+0xe0] ;  /* 0x0000e000011a7983 */ /* 0x001ee20000300a00 */
[----:B--2---:R-:W-:-:S03]  /*17b40*/  IMAD.WIDE R4, R3, 0x2, R28 ;  /* 0x0000000203047825 */ /* 0x004fc600078e021c */
[----:B---3--:R0:W-:Y:S04]  /*17b50*/  STL.64 [R1+0x8b0], R26 ;  /* 0x0008b01a01007387 */ /* 0x0081e80000100a00 */
[----:B0-----:R-:W2:Y:S04]  /*17b60*/  LDL.LU.64 R26, [R1+0xe8] ;  /* 0x0000e800011a7983 */ /* 0x001ea80000300a00 */
[----:B------:R-:W3:Y:S04]  /*17b70*/  LDL.LU.64 R24, [R1+0x58] ;  /* 0x0000580001187983 */ /* 0x000ee80000300a00 */
[----:B------:R-:W4:Y:S04]  /*17b80*/  LDL.LU.64 R22, [R1+0x50] ;  /* 0x0000500001167983 */ /* 0x000f280000300a00 */
[----:B------:R-:W3:Y:S04]  /*17b90*/  LDL.LU.64 R18, [R1+0x48] ;  /* 0x0000480001127983 */ /* 0x000ee80000300a00 */
[----:B------:R-:W3:Y:S04]  /*17ba0*/  LDL.LU.64 R20, [R1+0x40] ;  /* 0x0000400001147983 */ /* 0x000ee80000300a00 */
[----:B------:R-:W3:Y:S04]  /*17bb0*/  LDL.LU.64 R16, [R1+0x38] ;  /* 0x0000380001107983 */ /* 0x000ee80000300a00 */
[----:B------:R-:W3:Y:S04]  /*17bc0*/  LDL.LU.64 R14, [R1+0x30] ;  /* 0x00003000010e7983 */ /* 0x000ee80000300a00 */
[----:B------:R0:W-:Y:S04]  /*17bd0*/  STL.64 [R1+0x358], R4 ;  /* 0x0003580401007387 */ /* 0x0001e80000100a00 */
[----:B------:R-:W3:Y:S04]  /*17be0*/  LDL.LU.64 R12, [R1+0x28] ;  /* 0x00002800010c7983 */ /* 0x000ee80000300a00 */
[----:B------:R-:W3:Y:S04]  /*17bf0*/  LDL.LU.64 R10, [R1+0x20] ;  /* 0x00002000010a7983 */ /* 0x000ee80000300a00 */
[----:B------:R-:W3:Y:S04]  /*17c00*/  LDL.LU.64 R8, [R1+0x18] ;  /* 0x0000180001087983 */ /* 0x000ee80000300a00 */
[----:B------:R-:W3:Y:S04]  /*17c10*/  LDL.LU.64 R6, [R1+0x10] ;  /* 0x0000100001067983 */ /* 0x000ee80000300a00 */
[----:B0-----:R-:W3:Y:S04]  /*17c20*/  LDL.LU.64 R4, [R1+0x8] ;  /* 0x0000080001047983 */ /* 0x001ee80000300a00 */
[----:B------:R-:W3:Y:S01]  /*17c30*/  LDL.LU.64 R28, [R1] ;  /* 0x00000000011c7983 */ /* 0x000ee20000300a00 */
[----:B--2---:R-:W-:-:S05]  /*17c40*/  IMAD.WIDE R26, R3, 0x2, R26 ;  /* 0x00000002031a7825 */ /* 0x004fca00078e021a */
[----:B------:R0:W-:Y:S04]  /*17c50*/  STL.64 [R1+0x350], R26 ;  /* 0x0003501a01007387 */ /* 0x0001e80000100a00 */
[----:B0-----:R-:W2:Y:S02]  /*17c60*/  LDL.LU.64 R26, [R1+0x8b0] ;  /* 0x0008b000011a7983 */ /* 0x001ea40000300a00 */
        /* <DEDUP_REMOVED lines=47> */
[----:B0-----:R-:W2:Y:S01]  /*17f60*/  LDL.LU.64 R26, [R1+0x830] ;  /* 0x00083000011a7983 */ /* 0x001ea20000300a00 */
[----:B---3--:R-:W-:-:S04]  /*17f70*/  IMAD.WIDE R24, R3, 0x2, R24 ;  /* 0x0000000203187825 */ /* 0x008fc800078e0218 */
[----:B----4-:R-:W-:-:S04]  /*17f80*/  IMAD.WIDE R22, R3, 0x2, R22 ;  /* 0x0000000203167825 */ /* 0x010fc800078e0216 */
[----:B------:R-:W-:-:S04]  /*17f90*/  IMAD.WIDE R18, R3, 0x2, R18 ;  /* 0x0000000203127825 */ /* 0x000fc800078e0212 */
        /* <DEDUP_REMOVED lines=9> */
[----:B--2---:R-:W-:-:S05]  /*18030*/  IMAD.WIDE R26, R3, 0x2, R26 ;  /* 0x00000002031a7825 */ /* 0x004fca00078e021a */
[----:B------:R0:W-:Y:S04]  /*18040*/  STL.64 [R1+0x2c8], R26 ;  /* 0x0002c81a01007387 */ /* 0x0001e80000100a00 */
[----:B0-----:R-:W2:Y:S04]  /*18050*/  LDL.LU.64 R26, [R1+0x828] ;  /* 0x00082800011a7983 */ /* 0x001ea80000300a00 */
[----:B------:R0:W-:Y:S04]  /*18060*/  STL.64 [R1+0x2c0], R24 ;  /* 0x0002c01801007387 */ /* 0x0001e80000100a00 */
[----:B0-----:R-:W3:Y:S04]  /*18070*/  LDL.LU.64 R24, [R1+0x820] ;  /* 0x0008200001187983 */ /* 0x001ee80000300a00 */
[----:B------:R0:W-:Y:S04]  /*18080*/  STL.64 [R1+0x2b8], R22 ;  /* 0x0002b81601007387 */ /* 0x0001e80000100a00 */
[----:B0-----:R-:W4:Y:S04]  /*18090*/  LDL.LU.64 R22, [R1+0x818] ;  /* 0x0008180001167983 */ /* 0x001f280000300a00 */
[----:B------:R0:W-:Y:S04]  /*180a0*/  STL.64 [R1+0x2b0], R18 ;  /* 0x0002b01201007387 */ /* 0x0001e80000100a00 */
[----:B0-----:R-:W2:Y:S04]  /*180b0*/  LDL.LU.64 R18, [R1+0x810] ;  /* 0x0008100001127983 */ /* 0x001ea80000300a00 */
[----:B------:R0:W-:Y:S04]  /*180c0*/  STL.64 [R1+0x2a8], R20 ;  /* 0x0002a81401007387 */ /* 0x0001e80000100a00 */
[----:B0-----:R-:W3:Y:S04]  /*180d0*/  LDL.LU.64 R20, [R1+0x188] ;  /* 0x0001880001147983 */ /* 0x001ee80000300a00 */
        /* <DEDUP_REMOVED lines=15> */
[----:B0-----:R-:W3:Y:S01]  /*181d0*/  LDL.LU.64 R28, [R1+0x7d0] ;  /* 0x0007d000011c7983 */ /* 0x001ee20000300a00 */
[----:B----4-:R-:W-:-:S04]  /*181e0*/  IMAD.WIDE R22, R3, 0x2, R22 ;  /* 0x0000000203167825 */ /* 0x010fc800078e0216 */
[----:B--2---:R-:W-:-:S04]  /*181f0*/  IMAD.WIDE R18, R3, 0x2, R18 ;  /* 0x0000000203127825 */ /* 0x004fc800078e0212 */
[----:B---3--:R-:W-:-:S04]  /*18200*/  IMAD.WIDE R16, R3, 0x2, R16 ;  /* 0x0000000203107825 */ /* 0x008fc800078e0210 */
[----:B------:R-:W-:-:S04]  /*18210*/  IMAD.WIDE R14, R3, 0x2, R14 ;  /* 0x00000002030e7825 */ /* 0x000fc800078e020e */
[----:B------:R-:W-:-:S04]  /*18220*/  IMAD.WIDE R12, R3, 0x2, R12 ;  /* 0x00000002030c7825 */ /* 0x000fc800078e020c */
[----:B------:R-:W-:-:S04]  /*18230*/  IMAD.WIDE R10, R3, 0x2, R10 ;  /* 0x00000002030a7825 */ /* 0x000fc800078e020a */
[----:B------:R-:W-:-:S04]  /*18240*/  IMAD.WIDE R8, R3, 0x2, R8 ;  /* 0x0000000203087825 */ /* 0x000fc800078e0208 */
[----:B------:R-:W-:-:S04]  /*18250*/  IMAD.WIDE R6, R3, 0x2, R6 ;  /* 0x0000000203067825 */ /* 0x000fc800078e0206 */
[----:B------:R-:W-:-:S04]  /*18260*/  IMAD.WIDE R4, R3, 0x2, R4 ;  /* 0x0000000203047825 */ /* 0x000fc800078e0204 */
[----:B------:R-:W-:-:S05]  /*18270*/  IMAD.WIDE R28, R3, 0x2, R28 ;  /* 0x00000002031c7825 */ /* 0x000fca00078e021c */
        /* <DEDUP_REMOVED lines=20> */
[----:B------:R-:W-:-:S04]  /*183c0*/  IMAD.WIDE R24, R3, 0x2, R24 ;  /* 0x0000000203187825 */ /* 0x000fc800078e0218 */
[C---:B------:R-:W-:Y:S01]  /*183d0*/  IMAD.WIDE R26, R3.reuse, 0x2, R26 ;  /* 0x00000002031a7825 */ /* 0x040fe200078e021a */
[----:B------:R3:W-:Y:S04]  /*183e0*/  STL.64 [R1+0x210], R24 ;  /* 0x0002101801007387 */ /* 0x0007e80000100a00 */
[----:B------:R-:W-:Y:S01]  /*183f0*/  STL.64 [R1+0x208], R26 ;  /* 0x0002081a01007387 */ /* 0x000fe20000100a00 */
[----:B--2---:R-:W-:-:S04]  /*18400*/  IMAD.WIDE R8, R3, 0x2, R8 ;  /* 0x0000000203087825 */ /* 0x004fc800078e0208 */
[----:B---3--:R-:W-:-:S04]  /*18410*/  IMAD.WIDE R24, R3, 0x2, R22 ;  /* 0x0000000203187825 */ /* 0x008fc800078e0216 */
        /* <DEDUP_REMOVED lines=8> */
[----:B----4-:R-:W-:-:S03]  /*184a0*/  IMAD.WIDE R10, R3, 0x2, R6 ;  /* 0x00000002030a7825 */ /* 0x010fc600078e0206 */
[----:B------:R-:W-:Y:S01]  /*184b0*/  STL.64 [R1+0x1e8], R16 ;  /* 0x0001e81001007387 */ /* 0x000fe20000100a00 */
[----:B------:R-:W-:-:S03]  /*184c0*/  IMAD.WIDE R6, R3, 0x2, R4 ;  /* 0x0000000203067825 */ /* 0x000fc600078e0204 */
[----:B------:R-:W-:Y:S04]  /*184d0*/  STL.64 [R1+0x1e0], R14 ;  /* 0x0001e00e01007387 */ /* 0x000fe80000100a00 */
[----:B------:R-:W-:Y:S04]  /*184e0*/  STL.64 [R1+0x1d8], R12 ;  /* 0x0001d80c01007387 */ /* 0x000fe80000100a00 */
[----:B------:R-:W-:Y:S04]  /*184f0*/  STL.64 [R1+0x1d0], R8 ;  /* 0x0001d00801007387 */ /* 0x000fe80000100a00 */
[----:B------:R-:W-:Y:S04]  /*18500*/  STL.64 [R1+0x1c8], R10 ;  /* 0x0001c80a01007387 */ /* 0x000fe80000100a00 */
[----:B------:R0:W-:Y:S04]  /*18510*/  STL.64 [R1+0x1c0], R6 ;  /* 0x0001c00601007387 */ /* 0x0001e80000100a00 */
[----:B0-----:R-:W2:Y:S01]  /*18520*/  LDL.LU.64 R6, [R1+0x3d0] ;  /* 0x0003d00001067983 */ /* 0x001ea20000300a00 */
[----:B------:R-:W-:-:S04]  /*18530*/  IMAD.WIDE R8, R3, 0x2, R28 ;  /* 0x0000000203087825 */ /* 0x000fc800078e021c */
[C---:B------:R-:W-:Y:S01]  /*18540*/  IMAD.WIDE R4, R3.reuse, 0x2, R20 ;  /* 0x0000000203047825 */ /* 0x040fe200078e0214 */
[----:B------:R-:W-:Y:S04]  /*18550*/  STL.64 [R1+0x1b8], R8 ;  /* 0x0001b80801007387 */ /* 0x000fe80000100a00 */
[----:B--2---:R0:W-:Y:S04]  /*18560*/  STL.64 [R1+0x790], R6 ;  /* 0x0007900601007387 */ /* 0x0041e80000100a00 */
[----:B------:R-:W-:Y:S04]  /*18570*/  STL.64 [R1+0x1b0], R4 ;  /* 0x0001b00401007387 */ /* 0x000fe80000100a00 */
[----:B0-----:R-:W2:Y:S04]  /*18580*/  LDL.LU.64 R6, [R1+0x3c8] ;  /* 0x0003c80001067983 */ /* 0x001ea80000300a00 */
[----:B--2---:R0:W-:Y:S04]  /*18590*/  STL.64 [R1+0x798], R6 ;  /* 0x0007980601007387 */ /* 0x0041e80000100a00 */
        /* <DEDUP_REMOVED lines=13> */
[----:B------:R-:W3:Y:S04]  /*18670*/  LDL.LU.64 R8, [R1+0x3d8] ;  /* 0x0003d80001087983 */ /* 0x000ee80000300a00 */
[----:B------:R-:W4:Y:S04]  /*18680*/  LDL.LU.64 R20, [R1+0x3e0] ;  /* 0x0003e00001147983 */ /* 0x000f280000300a00 */
[----:B------:R-:W2:Y:S04]  /*18690*/  LDL.LU.64 R26, [R1+0x420] ;  /* 0x00042000011a7983 */ /* 0x000ea80000300a00 */
        /* <DEDUP_REMOVED lines=11> */
[----:B0-----:R-:W2:Y:S01]  /*18750*/  LDL.LU.64 R26, [R1+0x3f0] ;  /* 0x0003f000011a7983 */ /* 0x001ea20000300a00 */
[----:B------:R-:W-:-:S03]  /*18760*/  IMAD.WIDE R6, R3, 0x2, R6 ;  /* 0x0000000203067825 */ /* 0x000fc600078e0206 */
[----:B--2---:R0:W-:Y:S04]  /*18770*/  STL.64 [R1+0x788], R26 ;  /* 0x0007881a01007387 */ /* 0x0041e80000100a00 */
[----:B0-----:R-:W2:Y:S04]  /*18780*/  LDL.LU.64 R26, [R1+0x3e8] ;  /* 0x0003e800011a7983 */ /* 0x001ea80000300a00 */
        /* <DEDUP_REMOVED lines=63> */
[----:B------:R0:W-:Y:S02]  /*18b80*/  STL.64 [R1+0x118], R26 ;  /* 0x0001181a01007387 */ /* 0x0001e40000100a00 */
[----:B0-----:R-:W-:-:S04]  /*18b90*/  IMAD.WIDE R26, R3, 0x2, R24 ;  /* 0x00000002031a7825 */ /* 0x001fc800078e0218 */
[----:B------:R-:W-:-:S04]  /*18ba0*/  IMAD.WIDE R24, R3, 0x2, R22 ;  /* 0x0000000203187825 */ /* 0x000fc800078e0216 */
[----:B------:R-:W-:-:S04]  /*18bb0*/  IMAD.WIDE R22, R3, 0x2, R18 ;  /* 0x0000000203167825 */ /* 0x000fc800078e0212 */
[----:B------:R-:W-:-:S04]  /*18bc0*/  IMAD.WIDE R18, R3, 0x2, R16 ;  /* 0x0000000203127825 */ /* 0x000fc800078e0210 */
[C---:B------:R-:W-:Y:S01]  /*18bd0*/  IMAD.WIDE R16, R3.reuse, 0x2, R14 ;  /* 0x0000000203107825 */ /* 0x040fe200078e020e */
[----:B------:R-:W-:Y:S03]  /*18be0*/  STL.64 [R1+0x110], R26 ;  /* 0x0001101a01007387 */ /* 0x000fe60000100a00 */
[C---:B------:R-:W-:Y:S01]  /*18bf0*/  IMAD.WIDE R14, R3.reuse, 0x2, R12 ;  /* 0x00000002030e7825 */ /* 0x040fe200078e020c */
[----:B------:R0:W-:Y:S03]  /*18c00*/  STL.64 [R1+0x108], R24 ;  /* 0x0001081801007387 */ /* 0x0001e60000100a00 */
[C---:B------:R-:W-:Y:S01]  /*18c10*/  IMAD.WIDE R12, R3.reuse, 0x2, R10 ;  /* 0x00000002030c7825 */ /* 0x040fe200078e020a */
[----:B------:R-:W-:Y:S04]  /*18c20*/  STL.64 [R1+0x100], R22 ;  /* 0x0001001601007387 */ /* 0x000fe80000100a00 */
[----:B------:R-:W-:Y:S01]  /*18c30*/  STL.64 [R1+0xf8], R18 ;  /* 0x0000f81201007387 */ /* 0x000fe20000100a00 */
[----:B------:R-:W-:-:S03]  /*18c40*/  IMAD.WIDE R10, R3, 0x2, R4 ;  /* 0x00000002030a7825 */ /* 0x000fc600078e0204 */
[----:B------:R-:W-:Y:S04]  /*18c50*/  STL.64 [R1+0xf0], R16 ;  /* 0x0000f01001007387 */ /* 0x000fe80000100a00 */
[----:B------:R-:W-:Y:S04]  /*18c60*/  STL.64 [R1+0xe8], R14 ;  /* 0x0000e80e01007387 */ /* 0x000fe80000100a00 */
[----:B------:R-:W-:Y:S01]  /*18c70*/  STL.64 [R1+0xe0], R12 ;  /* 0x0000e00c01007387 */ /* 0x000fe20000100a00 */
[----:B------:R-:W-:-:S03]  /*18c80*/  IMAD.WIDE R4, R3, 0x2, R28 ;  /* 0x0000000203047825 */ /* 0x000fc600078e021c */
[----:B0-----:R-:W2:Y:S04]  /*18c90*/  LDL.LU.64 R24, [R1+0x490] ;  /* 0x0004900001187983 */ /* 0x001ea80000300a00 */
[----:B------:R-:W-:Y:S04]  /*18ca0*/  STL.64 [R1+0xd8], R10 ;  /* 0x0000d80a01007387 */ /* 0x000fe80000100a00 */
[----:B------:R-:W2:Y:S04]  /*18cb0*/  LDL.LU.64 R28, [R1+0x4a8] ;  /* 0x0004a800011c7983 */ /* 0x000ea80000300a00 */
[----:B------:R-:W-:Y:S04]  /*18cc0*/  STL.64 [R1+0xd0], R4 ;  /* 0x0000d00401007387 */ /* 0x000fe80000100a00 */
[----:B--2---:R0:W-:Y:S04]  /*18cd0*/  STL.64 [R1+0x748], R28 ;  /* 0x0007481c01007387 */ /* 0x0041e80000100a00 */
[----:B0-----:R-:W2:Y:S04]  /*18ce0*/  LDL.LU.64 R28, [R1+0x4a0] ;  /* 0x0004a000011c7983 */ /* 0x001ea80000300a00 */
[----:B--2---:R0:W-:Y:S04]  /*18cf0*/  STL.64 [R1+0x750], R28 ;  /* 0x0007501c01007387 */ /* 0x0041e80000100a00 */
[----:B0-----:R-:W2:Y:S04]  /*18d00*/  LDL.LU.64 R28, [R1+0x498] ;  /* 0x00049800011c7983 */ /* 0x001ea80000300a00 */
[----:B------:R-:W2:Y:S01]  /*18d10*/  LDL.LU.64 R4, [R1+0x4b8] ;  /* 0x0004b80001047983 */ /* 0x000ea20000300a00 */
[----:B------:R-:W-:-:S04]  /*18d20*/  IMAD.WIDE R12, R3, 0x2, R6 ;  /* 0x00000002030c7825 */ /* 0x000fc800078e0206 */
[----:B---3--:R-:W-:-:S04]  /*18d30*/  IMAD.WIDE R10, R3, 0x2, R8 ;  /* 0x00000002030a7825 */ /* 0x008fc800078e0208 */
[C---:B----4-:R-:W-:Y:S01]  /*18d40*/  IMAD.WIDE R14, R3.reuse, 0x2, R20 ;  /* 0x00000002030e7825 */ /* 0x050fe200078e0214 */
[----:B--2---:R0:W-:Y:S04]  /*18d50*/  STL.64 [R1+0x740], R4 ;  /* 0x0007400401007387 */ /* 0x0041e80000100a00 */
[----:B0-----:R-:W2:Y:S04]  /*18d60*/  LDL.LU.64 R4, [R1+0x4b0] ;  /* 0x0004b00001047983 */ /* 0x001ea80000300a00 */
[----:B------:R-:W3:Y:S04]  /*18d70*/  LDL.LU.64 R6, [R1+0x4c0] ;  /* 0x0004c00001067983 */ /* 0x000ee80000300a00 */
[----:B------:R-:W-:Y:S04]  /*18d80*/  STL.64 [R1+0xc8], R12 ;  /* 0x0000c80c01007387 */ /* 0x000fe80000100a00 */
[----:B------:R-:W4:Y:S04]  /*18d90*/  LDL.LU.64 R8, [R1+0x4c8] ;  /* 0x0004c80001087983 */ /* 0x000f280000300a00 */
[----:B------:R0:W-:Y:S04]  /*18da0*/  STL.64 [R1+0xc0], R10 ;  /* 0x0000c00a01007387 */ /* 0x0001e80000100a00 */
[----:B0-----:R-:W2:Y:S04]  /*18db0*/  LDL.LU.64 R10, [R1+0x4d0] ;  /* 0x0004d000010a7983 */ /* 0x001ea80000300a00 */
[----:B------:R-:W2:Y:S04]  /*18dc0*/  LDL.LU.64 R12, [R1+0x4d8] ;  /* 0x0004d800010c7983 */ /* 0x000ea80000300a00 */
[----:B------:R0:W-:Y:S04]  /*18dd0*/  STL.64 [R1+0xb8], R14 ;  /* 0x0000b80e01007387 */ /* 0x0001e80000100a00 */
[----:B0-----:R-:W2:Y:S04]  /*18de0*/  LDL.LU.64 R14, [R1+0x4e8] ;  /* 0x0004e800010e7983 */ /* 0x001ea80000300a00 */
[----:B--2---:R0:W-:Y:S04]  /*18df0*/  STL.64 [R1+0x738], R14 ;  /* 0x0007380e01007387 */ /* 0x0041e80000100a00 */
[----:B0-----:R-:W2:Y:S04]  /*18e00*/  LDL.LU.64 R14, [R1+0x4e0] ;  /* 0x0004e000010e7983 */ /* 0x001ea80000300a00 */
[----:B------:R-:W2:Y:S04]  /*18e10*/  LDL.LU.64 R16, [R1+0x500] ;  /* 0x0005000001107983 */ /* 0x000ea80000300a00 */
[----:B--2---:R0:W-:Y:S04]  /*18e20*/  STL.64 [R1+0x728], R16 ;  /* 0x0007281001007387 */ /* 0x0041e80000100a00 */
[----:B0-----:R-:W2:Y:S04]  /*18e30*/  LDL.LU.64 R16, [R1+0x4f8] ;  /* 0x0004f80001107983 */ /* 0x001ea80000300a00 */
[----:B--2---:R0:W-:Y:S04]  /*18e40*/  STL.64 [R1+0x730], R16 ;  /* 0x0007301001007387 */ /* 0x0041e80000100a00 */
[----:B0-----:R-:W2:Y:S04]  /*18e50*/  LDL.LU.64 R16, [R1+0x4f0] ;  /* 0x0004f00001107983 */ /* 0x001ea80000300a00 */
[----:B------:R-:W2:Y:S04]  /*18e60*/  LDL.LU.64 R18, [R1+0x510] ;  /* 0x0005100001127983 */ /* 0x000ea80000300a00 */
[----:B--2---:R0:W-:Y:S04]  /*18e70*/  STL.64 [R1+0x720], R18 ;  /* 0x0007201201007387 */ /* 0x0041e80000100a00 */
[----:B0-----:R-:W2:Y:S04]  /*18e80*/  LDL.LU.64 R18, [R1+0x508] ;  /* 0x0005080001127983 */ /* 0x001ea80000300a00 */
[----:B------:R-:W2:Y:S01]  /*18e90*/  LDL.LU.64 R20, [R1+0x520] ;  /* 0x0005200001147983 */ /* 0x000ea20000300a00 */
[----:B------:R-:W-:-:S04]  /*18ea0*/  IMAD.WIDE R24, R3, 0x2, R24 ;  /* 0x0000000203187825 */ /* 0x000fc800078e0218 */
[C---:B------:R-:W-:Y:S01]  /*18eb0*/  IMAD.WIDE R28, R3.reuse, 0x2, R28 ;  /* 0x00000002031c7825 */ /* 0x040fe200078e021c */
[----:B--2---:R0:W-:Y:S04]  /*18ec0*/  STL.64 [R1+0x718], R20 ;  /* 0x0007181401007387 */ /* 0x0041e80000100a00 */
[----:B0-----:R-:W2:Y:S04]  /*18ed0*/  LDL.LU.64 R20, [R1+0x518] ;  /* 0x0005180001147983 */ /* 0x001ea80000300a00 */
[----:B------:R-:W2:Y:S04]  /*18ee0*/  LDL.LU.64 R22, [R1+0x528] ;  /* 0x0005280001167983 */ /* 0x000ea80000300a00 */
[----:B------:R-:W2:Y:S04]  /*18ef0*/  LDL.LU.64 R26, [R1+0x530] ;  /* 0x00053000011a7983 */ /* 0x000ea80000300a00 */
[----:B------:R0:W-:Y:S04]  /*18f00*/  STL.64 [R1+0xb0], R24 ;  /* 0x0000b01801007387 */ /* 0x0001e80000100a00 */
[----:B0-----:R-:W2:Y:S04]  /*18f10*/  LDL.LU.64 R24, [R1+0x538] ;  /* 0x0005380001187983 */ /* 0x001ea80000300a00 */
[----:B------:R0:W-:Y:S04]  /*18f20*/  STL.64 [R1+0xa8], R28 ;  /* 0x0000a81c01007387 */ /* 0x0001e80000100a00 */
[----:B0-----:R-:W2:Y:S02]  /*18f30*/  LDL.LU.64 R28, [R1+0x750] ;  /* 0x00075000011c7983 */ /* 0x001ea40000300a00 */
[----:B--2---:R-:W-:-:S05]  /*18f40*/  IMAD.WIDE R28, R3, 0x2, R28 ;  /* 0x00000002031c7825 */ /* 0x004fca00078e021c */
[----:B------:R0:W-:Y:S04]  /*18f50*/  STL.64 [R1+0xa0], R28 ;  /* 0x0000a01c01007387 */ /* 0x0001e80000100a00 */
[----:B0-----:R-:W2:Y:S01]  /*18f60*/  LDL.LU.64 R28, [R1+0x748] ;  /* 0x00074800011c7983 */ /* 0x001ea20000300a00 */
[----:B------:R-:W-:-:S04]  /*18f70*/  IMAD.WIDE R4, R3, 0x2, R4 ;  /* 0x0000000203047825 */ /* 0x000fc800078e0204 */
[----:B--2---:R-:W-:-:S05]  /*18f80*/  IMAD.WIDE R28, R3, 0x2, R28 ;  /* 0x00000002031c7825 */ /* 0x004fca00078e021c */
[----:B------:R0:W-:Y:S04]  /*18f90*/  STL.64 [R1+0x98], R28 ;  /* 0x0000981c01007387 */ /* 0x0001e80000100a00 */
[----:B0-----:R-:W2:Y:S04]  /*18fa0*/  LDL.LU.64 R28, [R1+0x548] ;  /* 0x00054800011c7983 */ /* 0x001ea80000300a00 */
[----:B------:R0:W-:Y:S04]  /*18fb0*/  STL.64 [R1+0x90], R4 ;  /* 0x0000900401007387 */ /* 0x0001e80000100a00 */
[----:B0-----:R-:W2:Y:S01]  /*18fc0*/  LDL.LU.64 R4, [R1+0x740] ;  /* 0x0007400001047983 */ /* 0x001ea20000300a00 */
[----:B---3--:R-:W-:-:S04]  /*18fd0*/  IMAD.WIDE R6, R3, 0x2, R6 ;  /* 0x0000000203067825 */ /* 0x008fc800078e0206 */
[----:B----4-:R-:W-:-:S04]  /*18fe0*/  IMAD.WIDE R8, R3, 0x2, R8 ;  /* 0x0000000203087825 */ /* 0x010fc800078e0208 */
        /* <DEDUP_REMOVED lines=13> */
[----:B0-----:R-:W2:Y:S04]  /*190c0*/  LDL.LU.64 R12, [R1+0x570] ;  /* 0x00057000010c7983 */ /* 0x001ea80000300a00 */
[----:B------:R0:W-:Y:S04]  /*190d0*/  STL.64 [R1+0x60], R14 ;  /* 0x0000600e01007387 */ /* 0x0001e80000100a00 */
[----:B0-----:R-:W2:Y:S01]  /*190e0*/  LDL.LU.64 R14, [R1+0x738] ;  /* 0x00073800010e7983 */ /* 0x001ea20000300a00 */
[----:B------:R-:W-:-:S04]  /*190f0*/  IMAD.WIDE R16, R3, 0x2, R16 ;  /* 0x0000000203107825 */ /* 0x000fc800078e0210 */
[----:B--2---:R-:W-:-:S05]  /*19100*/  IMAD.WIDE R14, R3, 0x2, R14 ;  /* 0x00000002030e7825 */ /* 0x004fca00078e020e */
        /* <DEDUP_REMOVED lines=20> */
[----:B------:R-:W-:-:S04]  /*19250*/  IMAD.WIDE R26, R3, 0x2, R26 ;  /* 0x00000002031a7825 */ /* 0x000fc800078e021a */
[----:B--2---:R-:W-:-:S05]  /*19260*/  IMAD.WIDE R20, R3, 0x2, R20 ;  /* 0x0000000203147825 */ /* 0x004fca00078e0214 */
[----:B------:R0:W-:Y:S04]  /*19270*/  STL.64 [R1+0x20], R20 ;  /* 0x0000201401007387 */ /* 0x0001e80000100a00 */
[----:B0-----:R-:W2:Y:S04]  /*19280*/  LDL.LU.64 R20, [R1+0x710] ;  /* 0x0007100001147983 */ /* 0x001ea80000300a00 */
[----:B------:R0:W-:Y:S04]  /*19290*/  STL.64 [R1+0x18], R22 ;  /* 0x0000181601007387 */ /* 0x0001e80000100a00 */
[----:B0-----:R-:W2:Y:S04]  /*192a0*/  LDL.LU.64 R22, [R1+0x590] ;  /* 0x0005900001167983 */ /* 0x001ea80000300a00 */
[----:B------:R0:W-:Y:S01]  /*192b0*/  STL.64 [R1+0x10], R26 ;  /* 0x0000101a01007387 */ /* 0x0001e20000100a00 */
[----:B------:R-:W-:-:S04]  /*192c0*/  IMAD.WIDE R28, R3, 0x2, R28 ;  /* 0x00000002031c7825 */ /* 0x000fc800078e021c */
[----:B------:R-:W-:-:S04]  /*192d0*/  IMAD.WIDE R4, R3, 0x2, R4 ;  /* 0x0000000203047825 */ /* 0x000fc800078e0204 */
[----:B---3--:R-:W-:-:S04]  /*192e0*/  IMAD.WIDE R6, R3, 0x2, R6 ;  /* 0x0000000203067825 */ /* 0x008fc800078e0206 */
[----:B----4-:R-:W-:-:S04]  /*192f0*/  IMAD.WIDE R8, R3, 0x2, R8 ;  /* 0x0000000203087825 */ /* 0x010fc800078e0208 */
[C---:B0-----:R-:W-:Y:S02]  /*19300*/  IMAD.WIDE R26, R3.reuse, 0x2, R24 ;  /* 0x00000002031a7825 */ /* 0x041fe400078e0218 */
[----:B------:R-:W3:Y:S04]  /*19310*/  LDL.LU.64 R24, [R1+0x598] ;  /* 0x0005980001187983 */ /* 0x000ee80000300a00 */
[----:B------:R0:W-:Y:S01]  /*19320*/  STL.64 [R1+0x8], R26 ;  /* 0x0000081a01007387 */ /* 0x0001e20000100a00 */
[----:B------:R-:W-:-:S04]  /*19330*/  IMAD.WIDE R10, R3, 0x2, R10 ;  /* 0x00000002030a7825 */ /* 0x000fc800078e020a */
[----:B------:R-:W-:-:S04]  /*19340*/  IMAD.WIDE R12, R3, 0x2, R12 ;  /* 0x00000002030c7825 */ /* 0x000fc800078e020c */
[----:B------:R-:W-:-:S04]  /*19350*/  IMAD.WIDE R14, R3, 0x2, R14 ;  /* 0x00000002030e7825 */ /* 0x000fc800078e020e */
[----:B------:R-:W-:-:S04]  /*19360*/  IMAD.WIDE R16, R3, 0x2, R16 ;  /* 0x0000000203107825 */ /* 0x000fc800078e0210 */
[----:B------:R-:W-:-:S04]  /*19370*/  IMAD.WIDE R18, R3, 0x2, R18 ;  /* 0x0000000203127825 */ /* 0x000fc800078e0212 */
[----:B--2---:R-:W-:-:S05]  /*19380*/  IMAD.WIDE R20, R3, 0x2, R20 ;  /* 0x0000000203147825 */ /* 0x004fca00078e0214 */
[----:B------:R-:W-:Y:S04]  /*19390*/  STL.64 [R1+0x690], R20 ;  /* 0x0006901401007387 */ /* 0x000fe80000100a00 */
[----:B0-----:R-:W2:Y:S04]  /*193a0*/  LDL.LU.64 R26, [R1+0x5a0] ;  /* 0x0005a000011a7983 */ /* 0x001ea80000300a00 */
[----:B------:R-:W-:Y:S04]  /*193b0*/  STL.64 [R1+0x698], R28 ;  /* 0x0006981c01007387 */ /* 0x000fe80000100a00 */
[----:B------:R-:W-:Y:S04]  /*193c0*/  STL.64 [R1+0x6a0], R4 ;  /* 0x0006a00401007387 */ /* 0x000fe80000100a00 */
[----:B------:R-:W-:Y:S04]  /*193d0*/  STL.64 [R1+0x6a8], R6 ;  /* 0x0006a80601007387 */ /* 0x000fe80000100a00 */
[----:B------:R-:W-:Y:S04]  /*193e0*/  STL.64 [R1+0x6b0], R8 ;  /* 0x0006b00801007387 */ /* 0x000fe80000100a00 */
[----:B------:R-:W-:Y:S04]  /*193f0*/  STL.64 [R1+0x6b8], R10 ;  /* 0x0006b80a01007387 */ /* 0x000fe80000100a00 */
[----:B------:R0:W-:Y:S01]  /*19400*/  STL.64 [R1+0x6c0], R12 ;  /* 0x0006c00c01007387 */ /* 0x0001e20000100a00 */
[----:B------:R-:W-:-:S03]  /*19410*/  IMAD.WIDE R22, R3, 0x2, R22 ;  /* 0x0000000203167825 */ /* 0x000fc600078e0216 */
[----:B0-----:R-:W4:Y:S04]  /*19420*/  LDL.LU.64 R12, [R1+0x390] ;  /* 0x00039000010c7983 */ /* 0x001f280000300a00 */
[----:B------:R-:W4:Y:S04]  /*19430*/  LDL.LU.64 R10, [R1+0x378] ;  /* 0x00037800010a7983 */ /* 0x000f280000300a00 */
[----:B------:R0:W-:Y:S04]  /*19440*/  STL.64 [R1+0x6c8], R14 ;  /* 0x0006c80e01007387 */ /* 0x0001e80000100a00 */
[----:B0-----:R-:W4:Y:S04]  /*19450*/  LDL.LU.64 R14, [R1+0x398] ;  /* 0x00039800010e7983 */ /* 0x001f280000300a00 */
[----:B------:R0:W-:Y:S04]  /*19460*/  STL.64 [R1+0x6d0], R16 ;  /* 0x0006d01001007387 */ /* 0x0001e80000100a00 */
[----:B0-----:R-:W4:Y:S04]  /*19470*/  LDL.LU.64 R16, [R1+0x370] ;  /* 0x0003700001107983 */ /* 0x001f280000300a00 */
[----:B------:R-:W4:Y:S04]  /*19480*/  LDL.LU.64 R8, [R1+0x368] ;  /* 0x0003680001087983 */ /* 0x000f280000300a00 */
[----:B------:R0:W-:Y:S04]  /*19490*/  STL.64 [R1+0x6d8], R18 ;  /* 0x0006d81201007387 */ /* 0x0001e80000100a00 */
[----:B0-----:R-:W4:Y:S04]  /*194a0*/  LDL.LU.64 R18, [R1+0x380] ;  /* 0x0003800001127983 */ /* 0x001f280000300a00 */
[----:B------:R-:W4:Y:S04]  /*194b0*/  LDL.LU.64 R6, [R1+0x360] ;  /* 0x0003600001067983 */ /* 0x000f280000300a00 */
[----:B------:R0:W-:Y:S04]  /*194c0*/  STL.64 [R1+0x6e0], R22 ;  /* 0x0006e01601007387 */ /* 0x0001e80000100a00 */
[----:B0-----:R-:W4:Y:S01]  /*194d0*/  LDL.LU.64 R22, [R1+0x388] ;  /* 0x0003880001167983 */ /* 0x001f220000300a00 */
[----:B---3--:R-:W-:-:S03]  /*194e0*/  IMAD.WIDE R24, R3, 0x2, R24 ;  /* 0x0000000203187825 */ /* 0x008fc600078e0218 */
[----:B------:R-:W3:Y:S04]  /*194f0*/  LDL.LU.64 R4, [R1+0x358] ;  /* 0x0003580001047983 */ /* 0x000ee80000300a00 */
[----:B------:R-:W-:Y:S04]  /*19500*/  STL.64 [R1+0x6e8], R24 ;  /* 0x0006e81801007387 */ /* 0x000fe80000100a00 */
[----:B------:R-:W3:Y:S04]  /*19510*/  LDL.LU.64 R28, [R1+0x350] ;  /* 0x00035000011c7983 */ /* 0x000ee80000300a00 */
[----:B------:R-:W3:Y:S01]  /*19520*/  LDL.LU.64 R20, [R1+0x348] ;  /* 0x0003480001147983 */ /* 0x000ee20000300a00 */
[----:B--2---:R-:W-:-:S05]  /*19530*/  IMAD.WIDE R26, R3, 0x2, R26 ;  /* 0x00000002031a7825 */ /* 0x004fca00078e021a */
[----:B------:R-:W-:Y:S04]  /*19540*/  STL.64 [R1+0x6f8], R26 ;  /* 0x0006f81a01007387 */ /* 0x000fe80000100a00 */
[----:B------:R-:W-:Y:S04]  /*19550*/  STL [R1+0x6f0], R2 ;  /* 0x0006f00201007387 */ /* 0x000fe80000100800 */
[----:B----4-:R0:W-:Y:S01]  /*19560*/  STL [R1+0x398], R14 ;  /* 0x0003980e01007387 */ /* 0x0101e20000100800 */
[----:B------:R-:W-:-:S03]  /*19570*/  IMAD.MOV.U32 R0, RZ, RZ, R15 ;  /* 0x000000ffff007224 */ /* 0x000fc600078e000f */
[----:B0-----:R-:W2:Y:S04]  /*19580*/  LDL.LU.64 R14, [R1+0x340] ;  /* 0x00034000010e7983 */ /* 0x001ea80000300a00 */
[----:B------:R0:W-:Y:S04]  /*19590*/  STL [R1+0x584], R0 ;  /* 0x0005840001007387 */ /* 0x0001e80000100800 */
[----:B------:R1:W-:Y:S01]  /*195a0*/  STL [R1+0x390], R12 ;  /* 0x0003900c01007387 */ /* 0x0003e20000100800 */
[----:B0-----:R-:W-:-:S03]  /*195b0*/  IMAD.MOV.U32 R0, RZ, RZ, R13 ;  /* 0x000000ffff007224 */ /* 0x001fc600078e000d */
[----:B-1----:R-:W4:Y:S04]  /*195c0*/  LDL.LU.64 R12, [R1+0x338] ;  /* 0x00033800010c7983 */ /* 0x002f280000300a00 */
        /* <DEDUP_REMOVED lines=25> */
[----:B---3--:R1:W-:Y:S01]  /*19760*/  STL [R1+0x358], R4 ;  /* 0x0003580401007387 */ /* 0x0083e20000100800 */
[----:B0-----:R-:W-:-:S03]  /*19770*/  IMAD.MOV.U32 R0, RZ, RZ, R5 ;  /* 0x000000ffff007224 */ /* 0x001fc600078e0005 */
[----:B-1----:R-:W3:Y:S04]  /*19780*/  LDL.LU.64 R4, [R1+0x300] ;  /* 0x0003000001047983 */ /* 0x002ee80000300a00 */
[----:B------:R0:W-:Y:S04]  /*19790*/  STL [R1+0x35c], R0 ;  /* 0x00035c0001007387 */ /* 0x0001e80000100800 */
[----:B------:R1:W-:Y:S01]  /*197a0*/  STL [R1+0x350], R28 ;  /* 0x0003501c01007387 */ /* 0x0003e20000100800 */
[----:B0-----:R-:W-:-:S03]  /*197b0*/  IMAD.MOV.U32 R0, RZ, RZ, R29 ;  /* 0x000000ffff007224 */ /* 0x001fc600078e001d */
[----:B-1----:R-:W3:Y:S04]  /*197c0*/  LDL.LU.64 R28, [R1+0x2f8] ;  /* 0x0002f800011c7983 */ /* 0x002ee80000300a00 */
[----:B------:R0:W-:Y:S04]  /*197d0*/  STL [R1+0x354], R0 ;  /* 0x0003540001007387 */ /* 0x0001e80000100800 */
[----:B------:R1:W-:Y:S01]  /*197e0*/  STL [R1+0x348], R20 ;  /* 0x0003481401007387 */ /* 0x0003e20000100800 */
[----:B0-----:R-:W-:-:S03]  /*197f0*/  IMAD.MOV.U32 R0, RZ, RZ, R21 ;  /* 0x000000ffff007224 */ /* 0x001fc600078e0015 */
[----:B-1----:R-:W3:Y:S04]  /*19800*/  LDL.LU.64 R20, [R1+0x2f0] ;  /* 0x0002f00001147983 */ /* 0x002ee80000300a00 */
[----:B------:R0:W-:Y:S04]  /*19810*/  STL [R1+0x34c], R0 ;  /* 0x00034c0001007387 */ /* 0x0001e80000100800 */
[----:B--2---:R1:W-:Y:S01]  /*19820*/  STL [R1+0x340], R14 ;  /* 0x0003400e01007387 */ /* 0x0043e20000100800 */
[----:B0-----:R-:W-:-:S03]  /*19830*/  IMAD.MOV.U32 R0, RZ, RZ, R15 ;  /* 0x000000ffff007224 */ /* 0x001fc600078e000f */
[----:B-1----:R-:W2:Y:S04]  /*19840*/  LDL.LU.64 R14, [R1+0x2e8] ;  /* 0x0002e800010e7983 */ /* 0x002ea80000300a00 */
[----:B------:R0:W-:Y:S04]  /*19850*/  STL [R1+0x344], R0 ;  /* 0x0003440001007387 */ /* 0x0001e80000100800 */
[----:B----4-:R1:W-:Y:S01]  /*19860*/  STL [R1+0x338], R12 ;  /* 0x0003380c01007387 */ /* 0x0103e20000100800 */
[----:B0-----:R-:W-:-:S03]  /*19870*/  MOV R0, R13 ;  /* 0x0000000d00007202 */ /* 0x001fc60000000f00 */
        /* <DEDUP_REMOVED lines=63> */
[----:B0-----:R-:W-:-:S03]  /*19c70*/  MOV R0, R9 ;  /* 0x0000000900007202 */ /* 0x001fc60000000f00 */
        /* <DEDUP_REMOVED lines=63> */
[----:B0-----:R-:W-:-:S03]  /*1a070*/  MOV R0, R15 ;  /* 0x0000000f00007202 */ /* 0x001fc60000000f00 */
        /* <DEDUP_REMOVED lines=18> */
[----:B------:R-:W-:Y:S04]  /*1a1a0*/  STL [R1+0x3a8], R16 ;  /* 0x0003a81001007387 */ /* 0x000fe80000100800 */
[----:B------:R-:W4:Y:S01]  /*1a1b0*/  LDL.LU.64 R24, [R1+0x1b8] ;  /* 0x0001b80001187983 */ /* 0x000f220000300a00 */
[----:B0-----:R-:W-:-:S05]  /*1a1c0*/  IMAD.MOV.U32 R0, RZ, RZ, R17 ;  /* 0x000000ffff007224 */ /* 0x001fca00078e0011 */
        /* <DEDUP_REMOVED lines=9> */
[----:B---3--:R1:W-:Y:S04]  /*1a260*/  STL [R1+0x3b4], R4 ;  /* 0x0003b40401007387 */ /* 0x0083e80000100800 */
[----:B------:R-:W3:Y:S01]  /*1a270*/  LDL.LU.64 R16, [R1+0x1a0] ;  /* 0x0001a00001107983 */ /* 0x000ee20000300a00 */
[----:B0-----:R-:W-:-:S05]  /*1a280*/  IMAD.MOV.U32 R0, RZ, RZ, R5 ;  /* 0x000000ffff007224 */ /* 0x001fca00078e0005 */
[----:B------:R0:W-:Y:S04]  /*1a290*/  STL [R1+0x1f8], R0 ;  /* 0x0001f80001007387 */ /* 0x0001e80000100800 */
[----:B------:R0:W-:Y:S04]  /*1a2a0*/  STL [R1+0x3b8], R28 ;  /* 0x0003b81c01007387 */ /* 0x0001e80000100800 */
[----:B-1----:R-:W3:Y:S01]  /*1a2b0*/  LDL.LU.64 R4, [R1+0x198] ;  /* 0x0001980001047983 */ /* 0x002ee20000300a00 */
[----:B0-----:R-:W-:-:S05]  /*1a2c0*/  IMAD.MOV.U32 R0, RZ, RZ, R29 ;  /* 0x000000ffff007224 */ /* 0x001fca00078e001d */
[----:B------:R0:W-:Y:S04]  /*1a2d0*/  STL [R1+0x1f0], R0 ;  /* 0x0001f00001007387 */ /* 0x0001e80000100800 */
[----:B------:R1:W-:Y:S04]  /*1a2e0*/  STL [R1+0x3bc], R20 ;  /* 0x0003bc1401007387 */ /* 0x0003e80000100800 */
[----:B------:R-:W3:Y:S01]  /*1a2f0*/  LDL.LU.64 R28, [R1+0x190] ;  /* 0x00019000011c7983 */ /* 0x000ee20000300a00 */
[----:B0-----:R-:W-:-:S03]  /*1a300*/  IMAD.MOV.U32 R0, RZ, RZ, R21 ;  /* 0x000000ffff007224 */ /* 0x001fc600078e0015 */
[----:B--2---:R-:W-:Y:S04]  /*1a310*/  STL [R1+0x3c0], R14 ;  /* 0x0003c00e01007387 */ /* 0x004fe80000100800 */
[----:B------:R0:W-:Y:S04]  /*1a320*/  STL [R1+0x1e8], R0 ;  /* 0x0001e80001007387 */ /* 0x0001e80000100800 */
[----:B-1----:R-:W2:Y:S01]  /*1a330*/  LDL.LU.64 R20, [R1+0x188] ;  /* 0x0001880001147983 */ /* 0x002ea20000300a00 */
[----:B0-----:R-:W-:-:S03]  /*1a340*/  IMAD.MOV.U32 R0, RZ, RZ, R15 ;  /* 0x000000ffff007224 */ /* 0x001fc600078e000f */
[----:B----4-:R-:W-:Y:S04]  /*1a350*/  STL [R1+0x3c4], R12 ;  /* 0x0003c40c01007387 */ /* 0x010fe80000100800 */
[----:B------:R0:W-:Y:S04]  /*1a360*/  STL [R1+0x1e0], R0 ;  /* 0x0001e00001007387 */ /* 0x0001e80000100800 */
[----:B------:R-:W4:Y:S01]  /*1a370*/  LDL.LU.64 R14, [R1+0x180] ;  /* 0x00018000010e7983 */ /* 0x000f220000300a00 */
[----:B0-----:R-:W-:-:S03]  /*1a380*/  IMAD.MOV.U32 R0, RZ, RZ, R13 ;  /* 0x000000ffff007224 */ /* 0x001fc600078e000d */
[----:B------:R-:W-:Y:S04]  /*1a390*/  STL [R1+0x3c8], R22 ;  /* 0x0003c81601007387 */ /* 0x000fe80000100800 */
        /* <DEDUP_REMOVED lines=9> */
[----:B------:R-:W4:Y:S04]  /*1a430*/  LDL.LU.64 R18, [R1+0x168] ;  /* 0x0001680001127983 */ /* 0x000f280000300a00 */
[----:B------:R-:W-:Y:S01]  /*1a440*/  STL [R1+0x3d4], R24 ;  /* 0x0003d41801007387 */ /* 0x000fe20000100800 */
[----:B0-----:R-:W-:-:S05]  /*1a450*/  IMAD.MOV.U32 R0, RZ, RZ, R11 ;  /* 0x000000ffff007224 */ /* 0x001fca00078e000b */
[----:B------:R0:W-:Y:S04]  /*1a460*/  STL [R1+0x1c0], R0 ;  /* 0x0001c00001007387 */ /* 0x0001e80000100800 */
[----:B------:R-:W4:Y:S01]  /*1a470*/  LDL.LU.64 R10, [R1+0x160] ;  /* 0x00016000010a7983 */ /* 0x000f220000300a00 */
[----:B0-----:R-:W-:-:S03]  /*1a480*/  MOV R0, R25 ;  /* 0x0000001900007202 */ /* 0x001fc60000000f00 */
[----:B------:R-:W-:Y:S04]  /*1a490*/  STL [R1+0x3d8], R8 ;  /* 0x0003d80801007387 */ /* 0x000fe80000100800 */
[----:B------:R0:W-:Y:S02]  /*1a4a0*/  STL [R1+0x1bc], R0 ;  /* 0x0001bc0001007387 */ /* 0x0001e40000100800 */
[----:B0-----:R-:W-:Y:S02]  /*1a4b0*/  IMAD.MOV.U32 R0, RZ, RZ, R9 ;  /* 0x000000ffff007224 */ /* 0x001fe400078e0009 */
[----:B------:R-:W4:Y:S04]  /*1a4c0*/  LDL.LU.64 R8, [R1+0x158] ;  /* 0x0001580001087983 */ /* 0x000f280000300a00 */
        /* <DEDUP_REMOVED lines=9> */
[----:B------:R1:W-:Y:S04]  /*1a560*/  STL [R1+0x3e4], R4 ;  /* 0x0003e40401007387 */ /* 0x0003e80000100800 */
[----:B------:R-:W-:Y:S01]  /*1a570*/  STL [R1+0x3e8], R28 ;  /* 0x0003e81c01007387 */ /* 0x000fe20000100800 */
[----:B0-----:R-:W-:-:S05]  /*1a580*/  IMAD.MOV.U32 R0, RZ, RZ, R5 ;  /* 0x000000ffff007224 */ /* 0x001fca00078e0005 */
[----:B------:R0:W-:Y:S04]  /*1a590*/  STL [R1+0x1dc], R0 ;  /* 0x0001dc0001007387 */ /* 0x0001e80000100800 */
[----:B-1----:R-:W3:Y:S01]  /*1a5a0*/  LDL.LU.64 R4, [R1+0x140] ;  /* 0x0001400001047983 */ /* 0x002ee20000300a00 */
[----:B0-----:R-:W-:-:S03]  /*1a5b0*/  IMAD.MOV.U32 R0, RZ, RZ, R29 ;  /* 0x000000ffff007224 */ /* 0x001fc600078e001d */
[----:B--2---:R-:W-:Y:S04]  /*1a5c0*/  STL [R1+0x3ec], R20 ;  /* 0x0003ec1401007387 */ /* 0x004fe80000100800 */
[----:B------:R0:W-:Y:S04]  /*1a5d0*/  STL [R1+0x1e4], R0 ;  /* 0x0001e40001007387 */ /* 0x0001e80000100800 */
[----:B------:R-:W2:Y:S01]  /*1a5e0*/  LDL.LU.64 R28, [R1+0x138] ;  /* 0x00013800011c7983 */ /* 0x000ea20000300a00 */
        /* <DEDUP_REMOVED lines=16> */
[----:B0-----:R-:W-:-:S05]  /*1a6f0*/  IMAD.MOV.U32 R0, RZ, RZ, R19 ;  /* 0x000000ffff007224 */ /* 0x001fca00078e0013 */
[----:B------:R0:W-:Y:S04]  /*1a700*/  STL [R1+0x20c], R0 ;  /* 0x00020c0001007387 */ /* 0x0001e80000100800 */
[----:B------:R1:W-:Y:S04]  /*1a710*/  STL [R1+0x400], R10 ;  /* 0x0004000a01007387 */ /* 0x0003e80000100800 */
[----:B------:R-:W4:Y:S01]  /*1a720*/  LDL.LU.64 R24, [R1+0x110] ;  /* 0x0001100001187983 */ /* 0x000f220000300a00 */
[----:B0-----:R-:W-:-:S03]  /*1a730*/  IMAD.MOV.U32 R0, RZ, RZ, R11 ;  /* 0x000000ffff007224 */ /* 0x001fc600078e000b */
[----:B-1----:R-:W4:Y:S04]  /*1a740*/  LDL.LU.64 R10, [R1+0x108] ;  /* 0x00010800010a7983 */ /* 0x002f280000300a00 */
[----:B------:R0:W-:Y:S04]  /*1a750*/  STL [R1+0x214], R0 ;  /* 0x0002140001007387 */ /* 0x0001e80000100800 */
[----:B------:R1:W-:Y:S04]  /*1a760*/  STL [R1+0x404], R8 ;  /* 0x0004040801007387 */ /* 0x0003e80000100800 */
[----:B------:R-:W4:Y:S01]  /*1a770*/  LDL.LU.64 R22, [R1+0x100] ;  /* 0x0001000001167983 */ /* 0x000f220000300a00 */
[----:B0-----:R-:W-:-:S03]  /*1a780*/  IMAD.MOV.U32 R0, RZ, RZ, R9 ;  /* 0x000000ffff007224 */ /* 0x001fc600078e0009 */
[----:B------:R-:W-:Y:S04]  /*1a790*/  STL [R1+0x40c], R6 ;  /* 0x00040c0601007387 */ /* 0x000fe80000100800 */
[----:B------:R0:W-:Y:S04]  /*1a7a0*/  STL [R1+0x37c], R0 ;  /* 0x00037c0001007387 */ /* 0x0001e80000100800 */
[----:B-1----:R-:W4:Y:S01]  /*1a7b0*/  LDL.LU.64 R8, [R1+0xf8] ;  /* 0x0000f80001087983 */ /* 0x002f220000300a00 */
[----:B0-----:R-:W-:-:S03]  /*1a7c0*/  IMAD.MOV.U32 R0, RZ, RZ, R7 ;  /* 0x000000ffff007224 */ /* 0x001fc600078e0007 */
[----:B---3--:R-:W-:Y:S04]  /*1a7d0*/  STL [R1+0x414], R16 ;  /* 0x0004141001007387 */ /* 0x008fe80000100800 */
[----:B------:R0:W-:Y:S04]  /*1a7e0*/  STL [R1+0x384], R0 ;  /* 0x0003840001007387 */ /* 0x0001e80000100800 */
[----:B------:R-:W3:Y:S04]  /*1a7f0*/  LDL.LU.64 R6, [R1+0xf0] ;  /* 0x0000f00001067983 */ /* 0x000ee80000300a00 */
[----:B------:R-:W3:Y:S01]  /*1a800*/  LDL.LU.64 R18, [R1+0xe8] ;  /* 0x0000e80001127983 */ /* 0x000ee20000300a00 */
[----:B0-----:R-:W-:-:S05]  /*1a810*/  IMAD.MOV.U32 R0, RZ, RZ, R17 ;  /* 0x000000ffff007224 */ /* 0x001fca00078e0011 */
[----:B------:R0:W-:Y:S04]  /*1a820*/  STL [R1+0x38c], R0 ;  /* 0x00038c0001007387 */ /* 0x0001e80000100800 */
[----:B------:R1:W-:Y:S01]  /*1a830*/  STL [R1+0x41c], R4 ;  /* 0x00041c0401007387 */ /* 0x0003e20000100800 */
[----:B0-----:R-:W-:-:S03]  /*1a840*/  IMAD.MOV.U32 R0, RZ, RZ, R5 ;  /* 0x000000ffff007224 */ /* 0x001fc600078e0005 */
[----:B-1----:R-:W3:Y:S04]  /*1a850*/  LDL.LU.64 R4, [R1+0xe0] ;  /* 0x0000e00001047983 */ /* 0x002ee80000300a00 */
[----:B------:R2:W-:Y:S02]  /*1a860*/  STL [R1+0x394], R0 ;  /* 0x0003940001007387 */ /* 0x0005e40000100800 */
[----:B--2---:R-:W-:Y:S02]  /*1a870*/  MOV R0, R29 ;  /* 0x0000001d00007202 */ /* 0x004fe40000000f00 */
[----:B------:R0:W-:Y:S04]  /*1a880*/  STL [R1+0x424], R28 ;  /* 0x0004241c01007387 */ /* 0x0001e80000100800 */
[----:B0-----:R-:W2:Y:S04]  /*1a890*/  LDL.LU.64 R28, [R1+0xd8] ;  /* 0x0000d800011c7983 */ /* 0x001ea80000300a00 */
[----:B------:R0:W-:Y:S04]  /*1a8a0*/  STL [R1+0x39c], R0 ;  /* 0x00039c0001007387 */ /* 0x0001e80000100800 */
[----:B----4-:R1:W-:Y:S04]  /*1a8b0*/  STL [R1+0x42c], R20 ;  /* 0x00042c1401007387 */ /* 0x0103e80000100800 */
[----:B------:R-:W4:Y:S01]  /*1a8c0*/  LDL.LU.64 R16, [R1+0xd0] ;  /* 0x0000d00001107983 */ /* 0x000f220000300a00 */
[----:B0-----:R-:W-:-:S03]  /*1a8d0*/  IMAD.MOV.U32 R0, RZ, RZ, R21 ;  /* 0x000000ffff007224 */ /* 0x001fc600078e0015 */
[----:B------:R-:W-:Y:S04]  /*1a8e0*/  STL [R1+0x434], R14 ;  /* 0x0004340e01007387 */ /* 0x000fe80000100800 */
[----:B------:R0:W-:Y:S04]  /*1a8f0*/  STL [R1+0x408], R0 ;  /* 0x0004080001007387 */ /* 0x0001e80000100800 */
[----:B-1----:R-:W4:Y:S01]  /*1a900*/  LDL.LU.64 R20, [R1+0xc8] ;  /* 0x0000c80001147983 */ /* 0x002f220000300a00 */
[----:B0-----:R-:W-:-:S03]  /*1a910*/  IMAD.MOV.U32 R0, RZ, RZ, R15 ;  /* 0x000000ffff007224 */ /* 0x001fc600078e000f */
[----:B------:R-:W-:Y:S04]  /*1a920*/  STL [R1+0x43c], R12 ;  /* 0x00043c0c01007387 */ /* 0x000fe80000100800 */
[----:B------:R0:W-:Y:S04]  /*1a930*/  STL [R1+0x410], R0 ;  /* 0x0004100001007387 */ /* 0x0001e80000100800 */
[----:B------:R-:W4:Y:S01]  /*1a940*/  LDL.LU.64 R14, [R1+0xc0] ;  /* 0x0000c000010e7983 */ /* 0x000f220000300a00 */
[----:B0-----:R-:W-:-:S03]  /*1a950*/  IMAD.MOV.U32 R0, RZ, RZ, R13 ;  /* 0x000000ffff007224 */ /* 0x001fc600078e000d */
[----:B------:R-:W4:Y:S04]  /*1a960*/  LDL.LU.64 R12, [R1+0xb8] ;  /* 0x0000b800010c7983 */ /* 0x000f280000300a00 */
[----:B------:R0:W-:Y:S04]  /*1a970*/  STL [R1+0x418], R0 ;  /* 0x0004180001007387 */ /* 0x0001e80000100800 */
[----:B------:R-:W-:Y:S01]  /*1a980*/  STL [R1+0x444], R26 ;  /* 0x0004441a01007387 */ /* 0x000fe20000100800 */
[----:B0-----:R-:W-:-:S03]  /*1a990*/  IMAD.MOV.U32 R0, RZ, RZ, R27 ;  /* 0x000000ffff007224 */ /* 0x001fc600078e001b */
[----:B------:R-:W-:Y:S04]  /*1a9a0*/  STL [R1+0x44c], R24 ;  /* 0x00044c1801007387 */ /* 0x000fe80000100800 */
[----:B------:R0:W-:Y:S02]  /*1a9b0*/  STL [R1+0x420], R0 ;  /* 0x0004200001007387 */ /* 0x0001e40000100800 */
[----:B0-----:R-:W-:Y:S02]  /*1a9c0*/  IMAD.MOV.U32 R0, RZ, RZ, R25 ;  /* 0x000000ffff007224 */ /* 0x001fe400078e0019 */
[----:B------:R-:W-:Y:S04]  /*1a9d0*/  STL [R1+0x454], R10 ;  /* 0x0004540a01007387 */ /* 0x000fe80000100800 */
[----:B------:R0:W-:Y:S02]  /*1a9e0*/  STL [R1+0x428], R0 ;  /* 0x0004280001007387 */ /* 0x0001e40000100800 */
[----:B0-----:R-:W-:-:S02]  /*1a9f0*/  IMAD.MOV.U32 R0, RZ, RZ, R11 ;  /* 0x000000ffff007224 */ /* 0x001fc400078e000b */
[----:B------:R-:W-:Y:S04]  /*1aa00*/  STL [R1+0x45c], R22 ;  /* 0x00045c1601007387 */ /* 0x000fe80000100800 */
[----:B------:R0:W-:Y:S04]  /*1aa10*/  STL [R1+0x430], R0 ;  /* 0x0004300001007387 */ /* 0x0001e80000100800 */
[----:B------:R-:W4:Y:S01]  /*1aa20*/  LDL.LU.64 R10, [R1+0xb0] ;  /* 0x0000b000010a7983 */ /* 0x000f220000300a00 */
[----:B0-----:R-:W-:-:S03]  /*1aa30*/  IMAD.MOV.U32 R0, RZ, RZ, R23 ;  /* 0x000000ffff007224 */ /* 0x001fc600078e0017 */
[----:B------:R-:W-:Y:S04]  /*1aa40*/  STL [R1+0x464], R8 ;  /* 0x0004640801007387 */ /* 0x000fe80000100800 */
[----:B------:R0:W-:Y:S02]  /*1aa50*/  STL [R1+0x438], R0 ;  /* 0x0004380001007387 */ /* 0x0001e40000100800 */
[----:B0-----:R-:W-:Y:S02]  /*1aa60*/  IMAD.MOV.U32 R0, RZ, RZ, R9 ;  /* 0x000000ffff007224 */ /* 0x001fe400078e0009 */
[----:B------:R-:W4:Y:S04]  /*1aa70*/  LDL.LU.64 R8, [R1+0xa8] ;  /* 0x0000a80001087983 */ /* 0x000f280000300a00 */
[----:B------:R0:W-:Y:S04]  /*1aa80*/  STL [R1+0x440], R0 ;  /* 0x0004400001007387 */ /* 0x0001e80000100800 */
[----:B---3--:R1:W-:Y:S04]  /*1aa90*/  STL [R1+0x46c], R6 ;  /* 0x00046c0601007387 */ /* 0x0083e80000100800 */
[----:B------:R-:W-:Y:S01]  /*1aaa0*/  STL [R1+0x478], R18 ;  /* 0x0004781201007387 */ /* 0x000fe20000100800 */
[----:B0-----:R-:W-:-:S05]  /*1aab0*/  IMAD.MOV.U32 R0, RZ, RZ, R7 ;  /* 0x000000ffff007224 */ /* 0x001fca00078e0007 */
[----:B------:R0:W-:Y:S04]  /*1aac0*/  STL [R1+0x448], R0 ;  /* 0x0004480001007387 */ /* 0x0001e80000100800 */
[----:B-1----:R-:W3:Y:S04]  /*1aad0*/  LDL.LU.64 R6, [R1+0xa0] ;  /* 0x0000a00001067983 */ /* 0x002ee80000300a00 */
[----:B------:R-:W-:Y:S01]  /*1aae0*/  STL [R1+0x47c], R4 ;  /* 0x00047c0401007387 */ /* 0x000fe20000100800 */
[----:B0-----:R-:W-:-:S05]  /*1aaf0*/  IMAD.MOV.U32 R0, RZ, RZ, R19 ;  /* 0x000000ffff007224 */ /* 0x001fca00078e0013 */
[----:B------:R0:W-:Y:S02]  /*1ab00*/  STL [R1+0x450], R0 ;  /* 0x0004500001007387 */ /* 0x0001e40000100800 */
[----:B0-----:R-:W-:Y:S02]  /*1ab10*/  IMAD.MOV.U32 R0, RZ, RZ, R5 ;  /* 0x000000ffff007224 */ /* 0x001fe400078e0005 */
[----:B------:R-:W3:Y:S04]  /*1ab20*/  LDL.LU.64 R4, [R1+0x98] ;  /* 0x0000980001047983 */ /* 0x000ee80000300a00 */
[----:B------:R2:W-:Y:S02]  /*1ab30*/  STL [R1+0x458], R0 ;  /* 0x0004580001007387 */ /* 0x0005e40000100800 */
[----:B--2---:R-:W-:-:S02]  /*1ab40*/  IMAD.MOV.U32 R0, RZ, RZ, R29 ;  /* 0x000000ffff007224 */ /* 0x004fc400078e001d */
[----:B------:R0:W-:Y:S04]  /*1ab50*/  STL [R1+0x484], R28 ;  /* 0x0004841c01007387 */ /* 0x0001e80000100800 */
[----:B----4-:R-:W-:Y:S04]  /*1ab60*/  STL [R1+0x48c], R16 ;  /* 0x00048c1001007387 */ /* 0x010fe80000100800 */
[----:B------:R1:W-:Y:S04]  /*1ab70*/  STL [R1+0x460], R0 ;  /* 0x0004600001007387 */ /* 0x0003e80000100800 */
[----:B0-----:R-:W2:Y:S01]  /*1ab80*/  LDL.LU.64 R28, [R1+0x90] ;  /* 0x00009000011c7983 */ /* 0x001ea20000300a00 */
[----:B-1----:R-:W-:-:S03]  /*1ab90*/  IMAD.MOV.U32 R0, RZ, RZ, R17 ;  /* 0x000000ffff007224 */ /* 0x002fc600078e0011 */
[----:B------:R-:W-:Y:S04]  /*1aba0*/  STL [R1+0x494], R20 ;  /* 0x0004941401007387 */ /* 0x000fe80000100800 */
[----:B------:R0:W-:Y:S02]  /*1abb0*/  STL [R1+0x468], R0 ;  /* 0x0004680001007387 */ /* 0x0001e40000100800 */
[----:B0-----:R-:W-:Y:S02]  /*1abc0*/  IMAD.MOV.U32 R0, RZ, RZ, R21 ;  /* 0x000000ffff007224 */ /* 0x001fe400078e0015 */
[----:B------:R-:W4:Y:S04]  /*1abd0*/  LDL.LU.64 R20, [R1+0x88] ;  /* 0x0000880001147983 */ /* 0x000f280000300a00 */
[----:B------:R0:W-:Y:S04]  /*1abe0*/  STL [R1+0x474], R0 ;  /* 0x0004740001007387 */ /* 0x0001e80000100800 */
[----:B------:R-:W-:Y:S01]  /*1abf0*/  STL [R1+0x49c], R14 ;  /* 0x00049c0e01007387 */ /* 0x000fe20000100800 */
[----:B0-----:R-:W-:-:S03]  /*1ac00*/  IMAD.MOV.U32 R0, RZ, RZ, R15 ;  /* 0x000000ffff007224 */ /* 0x001fc600078e000f */
[----:B------:R-:W-:Y:S04]  /*1ac10*/  STL [R1+0x4a4], R12 ;  /* 0x0004a40c01007387 */ /* 0x000fe80000100800 */
[----:B------:R-:W-:Y:S04]  /*1ac20*/  STL [R1+0x480], R0 ;  /* 0x0004800001007387 */ /* 0x000fe80000100800 */
[----:B------:R-:W2:Y:S04]  /*1ac30*/  LDL.LU.64 R26, [R1+0x70] ;  /* 0x00007000011a7983 */ /* 0x000ea80000300a00 */
[----:B--2---:R0:W-:Y:S04]  /*1ac40*/  STL.64 [R1+0x700], R26 ;  /* 0x0007001a01007387 */ /* 0x0041e80000100a00 */
[----:B0-----:R-:W2:Y:S01]  /*1ac50*/  LDL.LU.64 R26, [R1+0x78] ;  /* 0x00007800011a7983 */ /* 0x001ea20000300a00 */
[----:B------:R-:W-:-:S03]  /*1ac60*/  MOV R0, R13 ;  /* 0x0000000d00007202 */ /* 0x000fc60000000f00 */
[----:B--2---:R0:W-:Y:S04]  /*1ac70*/  STL.64 [R1+0x708], R26 ;  /* 0x0007081a01007387 */ /* 0x0041e80000100a00 */
[----:B0-----:R-:W2:Y:S04]  /*1ac80*/  LDL.LU.64 R26, [R1+0x80] ;  /* 0x00008000011a7983 */ /* 0x001ea80000300a00 */
[----:B------:R-:W2:Y:S04]  /*1ac90*/  LDL.LU.64 R2, [R1+0x68] ;  /* 0x0000680001027983 */ /* 0x000ea80000300a00 */
[----:B------:R0:W-:Y:S04]  /*1aca0*/  STL [R1+0x488], R0 ;  /* 0x0004880001007387 */ /* 0x0001e80000100800 */
[----:B------:R-:W-:Y:S04]  /*1acb0*/  STL [R1+0x4ac], R10 ;  /* 0x0004ac0a01007387 */ /* 0x000fe80000100800 */
[----:B------:R-:W2:Y:S04]  /*1acc0*/  LDL.LU.64 R24, [R1+0x60] ;  /* 0x0000600001187983 */ /* 0x000ea80000300a00 */
[----:B------:R-:W2:Y:S01]  /*1acd0*/  LDL.LU.64 R22, [R1+0x58] ;  /* 0x0000580001167983 */ /* 0x000ea20000300a00 */
[----:B0-----:R-:W-:-:S05]  /*1ace0*/  IMAD.MOV.U32 R0, RZ, RZ, R11 ;  /* 0x000000ffff007224 */ /* 0x001fca00078e000b */
[----:B------:R0:W-:Y:S04]  /*1acf0*/  STL [R1+0x490], R0 ;  /* 0x0004900001007387 */ /* 0x0001e80000100800 */
[----:B------:R-:W-:Y:S04]  /*1ad00*/  STL [R1+0x4b4], R8 ;  /* 0x0004b40801007387 */ /* 0x000fe80000100800 */
[----:B------:R-:W2:Y:S04]  /*1ad10*/  LDL.LU.64 R18, [R1+0x50] ;  /* 0x0000500001127983 */ /* 0x000ea80000300a00 */
[----:B------:R-:W2:Y:S01]  /*1ad20*/  LDL.LU.64 R16, [R1+0x48] ;  /* 0x0000480001107983 */ /* 0x000ea20000300a00 */
[----:B0-----:R-:W-:-:S05]  /*1ad30*/  IMAD.MOV.U32 R0, RZ, RZ, R9 ;  /* 0x000000ffff007224 */ /* 0x001fca00078e0009 */
[----:B------:R0:W-:Y:S04]  /*1ad40*/  STL [R1+0x498], R0 ;  /* 0x0004980001007387 */ /* 0x0001e80000100800 */
[----:B---3--:R-:W-:Y:S04]  /*1ad50*/  STL [R1+0x4bc], R6 ;  /* 0x0004bc0601007387 */ /* 0x008fe80000100800 */
[----:B------:R-:W3:Y:S04]  /*1ad60*/  LDL.LU.64 R14, [R1+0x40] ;  /* 0x00004000010e7983 */ /* 0x000ee80000300a00 */
[----:B------:R-:W3:Y:S01]  /*1ad70*/  LDL.LU.64 R12, [R1+0x38] ;  /* 0x00003800010c7983 */ /* 0x000ee20000300a00 */
[----:B0-----:R-:W-:-:S05]  /*1ad80*/  IMAD.MOV.U32 R0, RZ, RZ, R7 ;  /* 0x000000ffff007224 */ /* 0x001fca00078e0007 */
[----:B------:R0:W-:Y:S04]  /*1ad90*/  STL [R1+0x4a0], R0 ;  /* 0x0004a00001007387 */ /* 0x0001e80000100800 */
[----:B------:R1:W-:Y:S04]  /*1ada0*/  STL [R1+0x4c4], R4 ;  /* 0x0004c40401007387 */ /* 0x0003e80000100800 */
[----:B------:R-:W3:Y:S04]  /*1adb0*/  LDL.LU.64 R10, [R1+0x30] ;  /* 0x00003000010a7983 */ /* 0x000ee80000300a00 */
[----:B------:R-:W3:Y:S01]  /*1adc0*/  LDL.LU.64 R8, [R1+0x28] ;  /* 0x0000280001087983 */ /* 0x000ee20000300a00 */
[----:B0-----:R-:W-:-:S05]  /*1add0*/  IMAD.MOV.U32 R0, RZ, RZ, R5 ;  /* 0x000000ffff007224 */ /* 0x001fca00078e0005 */
[----:B------:R0:W-:Y:S04]  /*1ade0*/  STL [R1+0x4a8], R0 ;  /* 0x0004a80001007387 */ /* 0x0001e80000100800 */
[----:B------:R4:W-:Y:S04]  /*1adf0*/  STL [R1+0x4cc], R28 ;  /* 0x0004cc1c01007387 */ /* 0x0009e80000100800 */
[----:B------:R-:W3:Y:S04]  /*1ae00*/  LDL.LU.64 R6, [R1+0x20] ;  /* 0x0000200001067983 */ /* 0x000ee80000300a00 */
[----:B-1----:R-:W3:Y:S01]  /*1ae10*/  LDL.LU.64 R4, [R1+0x18] ;  /* 0x0000180001047983 */ /* 0x002ee20000300a00 */
[----:B0-----:R-:W-:-:S05]  /*1ae20*/  IMAD.MOV.U32 R0, RZ, RZ, R29 ;  /* 0x000000ffff007224 */ /* 0x001fca00078e001d */
[----:B------:R0:W-:Y:S04]  /*1ae30*/  STL [R1+0x4b0], R0 ;  /* 0x0004b00001007387 */ /* 0x0001e80000100800 */
[----:B----4-:R1:W-:Y:S04]  /*1ae40*/  STL [R1+0x4d4], R20 ;  /* 0x0004d41401007387 */ /* 0x0103e80000100800 */
[----:B------:R-:W4:Y:S01]  /*1ae50*/  LDL.LU.64 R28, [R1+0x10] ;  /* 0x00001000011c7983 */ /* 0x000f220000300a00 */
[----:B0-----:R-:W-:-:S03]  /*1ae60*/  IMAD.MOV.U32 R0, RZ, RZ, R21 ;  /* 0x000000ffff007224 */ /* 0x001fc600078e0015 */
[----:B-1----:R-:W3:Y:S04]  /*1ae70*/  LDL.LU.64 R20, [R1+0x8] ;  /* 0x0000080001147983 */ /* 0x002ee80000300a00 */
[----:B------:R0:W-:Y:S04]  /*1ae80*/  STL [R1+0x4b8], R0 ;  /* 0x0004b80001007387 */ /* 0x0001e80000100800 */
[----:B--2---:R1:W-:Y:S01]  /*1ae90*/  STL [R1+0x4dc], R26 ;  /* 0x0004dc1a01007387 */ /* 0x0043e20000100800 */
[----:B0-----:R-:W-:-:S03]  /*1aea0*/  IMAD.MOV.U32 R0, RZ, RZ, R27 ;  /* 0x000000ffff007224 */ /* 0x001fc600078e001b */
[----:B-1----:R-:W2:Y:S04]  /*1aeb0*/  LDL.LU.64 R26, [R1+0x708] ;  /* 0x00070800011a7983 */ /* 0x002ea80000300a00 */
[----:B--2---:R-:W-:Y:S04]  /*1aec0*/  STL [R1+0x4e4], R26 ;  /* 0x0004e41a01007387 */ /* 0x004fe80000100800 */
[----:B------:R0:W-:Y:S02]  /*1aed0*/  STL [R1+0x4c0], R0 ;  /* 0x0004c00001007387 */ /* 0x0001e40000100800 */
[----:B0-----:R-:W-:-:S02]  /*1aee0*/  IMAD.MOV.U32 R0, RZ, RZ, R27 ;  /* 0x000000ffff007224 */ /* 0x001fc400078e001b */
[----:B------:R-:W2:Y:S04]  /*1aef0*/  LDL.LU.64 R26, [R1+0x700] ;  /* 0x00070000011a7983 */ /* 0x000ea80000300a00 */
[----:B--2---:R-:W-:Y:S04]  /*1af00*/  STL [R1+0x4ec], R26 ;  /* 0x0004ec1a01007387 */ /* 0x004fe80000100800 */
[----:B------:R0:W-:Y:S02]  /*1af10*/  STL [R1+0x4c8], R0 ;  /* 0x0004c80001007387 */ /* 0x0001e40000100800 */
[----:B0-----:R-:W-:-:S02]  /*1af20*/  IMAD.MOV.U32 R0, RZ, RZ, R27 ;  /* 0x000000ffff007224 */ /* 0x001fc400078e001b */
[----:B------:R-:W2:Y:S04]  /*1af30*/  LDL.LU.64 R26, [R1+0x6f8] ;  /* 0x0006f800011a7983 */ /* 0x000ea80000300a00 */
[----:B------:R0:W-:Y:S04]  /*1af40*/  STL [R1+0x4d0], R0 ;  /* 0x0004d00001007387 */ /* 0x0001e80000100800 */
[----:B0-----:R0:W5:Y:S04]  /*1af50*/  LDL.LU R0, [R1+0x6f4] ;  /* 0x0006f40001007983 */ /* 0x0011680000300800 */
[----:B------:R1:W-:Y:S04]  /*1af60*/  STL [R1+0x4f4], R2 ;  /* 0x0004f40201007387 */ /* 0x0003e80000100800 */
[----:B-1----:R0:W5:Y:S04]  /*1af70*/  LDL.LU R2, [R1+0x6f0] ;  /* 0x0006f00001027983 */ /* 0x0021680000300800 */
[----:B------:R-:W-:Y:S04]  /*1af80*/  STL [R1+0x4fc], R24 ;  /* 0x0004fc1801007387 */ /* 0x000fe80000100800 */
[----:B------:R1:W-:Y:S02]  /*1af90*/  STL [R1+0x4d8], R3 ;  /* 0x0004d80301007387 */ /* 0x0003e40000100800 */
[----:B-1----:R-:W-:-:S02]  /*1afa0*/  IMAD.MOV.U32 R3, RZ, RZ, R25 ;  /* 0x000000ffff037224 */ /* 0x002fc400078e0019 */
[----:B------:R-:W2:Y:S04]  /*1afb0*/  LDL.LU.64 R24, [R1+0x6e8] ;  /* 0x0006e80001187983 */ /* 0x000ea80000300a00 */
        /* <DEDUP_REMOVED lines=12> */
[----:B---3--:R-:W-:Y:S04]  /*1b080*/  STL [R1+0x51c], R14 ;  /* 0x00051c0e01007387 */ /* 0x008fe80000100800 */
[----:B------:R1:W-:Y:S02]  /*1b090*/  STL [R1+0x4f8], R3 ;  /* 0x0004f80301007387 */ /* 0x0003e40000100800 */
[----:B-1----:R-:W-:-:S02]  /*1b0a0*/  IMAD.MOV.U32 R3, RZ, RZ, R15 ;  /* 0x000000ffff037224 */ /* 0x002fc400078e000f */
[----:B------:R-:W3:Y:S04]  /*1b0b0*/  LDL.LU.64 R14, [R1+0x6c8] ;  /* 0x0006c800010e7983 */ /* 0x000ee80000300a00 */
[----:B------:R-:W-:Y:S04]  /*1b0c0*/  STL [R1+0x524], R12 ;  /* 0x0005240c01007387 */ /* 0x000fe80000100800 */
[----:B------:R1:W-:Y:S02]  /*1b0d0*/  STL [R1+0x500], R3 ;  /* 0x0005000301007387 */ /* 0x0003e40000100800 */
[----:B-1----:R-:W-:-:S02]  /*1b0e0*/  IMAD.MOV.U32 R3, RZ, RZ, R13 ;  /* 0x000000ffff037224 */ /* 0x002fc400078e000d */
[----:B------:R-:W2:Y:S04]  /*1b0f0*/  LDL.LU.64 R12, [R1+0x6c0] ;  /* 0x0006c000010c7983 */ /* 0x000ea80000300a00 */
[----:B------:R-:W-:Y:S04]  /*1b100*/  STL [R1+0x52c], R10 ;  /* 0x00052c0a01007387 */ /* 0x000fe80000100800 */
[----:B------:R1:W-:Y:S02]  /*1b110*/  STL [R1+0x508], R3 ;  /* 0x0005080301007387 */ /* 0x0003e40000100800 */
[----:B-1----:R-:W-:-:S02]  /*1b120*/  MOV R3, R11 ;  /* 0x0000000b00037202 */ /* 0x002fc40000000f00 */
        /* <DEDUP_REMOVED lines=13> */
[----:B----4-:R-:W-:Y:S04]  /*1b200*/  STL [R1+0x54c], R28 ;  /* 0x00054c1c01007387 */ /* 0x010fe80000100800 */
[----:B------:R1:W-:Y:S02]  /*1b210*/  STL [R1+0x528], R3 ;  /* 0x0005280301007387 */ /* 0x0003e40000100800 */
[----:B-1----:R-:W-:-:S02]  /*1b220*/  IMAD.MOV.U32 R3, RZ, RZ, R29 ;  /* 0x000000ffff037224 */ /* 0x002fc400078e001d */
[----:B------:R-:W4:Y:S04]  /*1b230*/  LDL.LU.64 R28, [R1+0x698] ;  /* 0x00069800011c7983 */ /* 0x000f280000300a00 */
[----:B------:R-:W-:Y:S04]  /*1b240*/  STL [R1+0x554], R20 ;  /* 0x0005541401007387 */ /* 0x000fe80000100800 */
[----:B------:R1:W-:Y:S02]  /*1b250*/  STL [R1+0x530], R3 ;  /* 0x0005300301007387 */ /* 0x0003e40000100800 */
[----:B-1----:R-:W-:-:S02]  /*1b260*/  IMAD.MOV.U32 R3, RZ, RZ, R21 ;  /* 0x000000ffff037224 */ /* 0x002fc400078e0015 */
[----:B------:R-:W2:Y:S01]  /*1b270*/  LDL.LU.64 R20, [R1+0x690] ;  /* 0x0006900001147983 */ /* 0x000ea20000300a00 */
[----:B------:R-:W-:-:S04]  /*1b280*/  UIADD3 UR5, UPT, UPT, UR5, -0x1, URZ ;  /* 0xffffffff05057890 */ /* 0x000fc8000fffe0ff */
[----:B------:R-:W-:Y:S01]  /*1b290*/  UISETP.NE.U32.AND UP0, UPT, UR5, URZ, UPT ;  /* 0x000000ff0500728c */ /* 0x000fe2000bf05070 */
[----:B--2---:R-:W-:Y:S04]  /*1b2a0*/  STL [R1+0x558], R20 ;  /* 0x0005581401007387 */ /* 0x004fe80000100800 */
[----:B------:R1:W-:Y:S02]  /*1b2b0*/  STL [R1+0x538], R3 ;  /* 0x0005380301007387 */ /* 0x0003e40000100800 */
[----:B-1----:R-:W-:Y:S02]  /*1b2c0*/  IMAD.MOV.U32 R3, RZ, RZ, R21 ;  /* 0x000000ffff037224 */ /* 0x002fe400078e0015 */
[----:B------:R-:W2:Y:S04]  /*1b2d0*/  LDL.LU.64 R20, [R1+0x688] ;  /* 0x0006880001147983 */ /* 0x000ea80000300a00 */
[----:B------:R1:W-:Y:S04]  /*1b2e0*/  STL [R1+0x540], R3 ;  /* 0x0005400301007387 */ /* 0x0003e80000100800 */
[----:B----4-:R-:W-:Y:S04]  /*1b2f0*/  STL [R1+0x55c], R28 ;  /* 0x00055c1c01007387 */ /* 0x010fe80000100800 */
[----:B------:R-:W-:Y:S04]  /*1b300*/  STL [R1+0x548], R29 ;  /* 0x0005481d01007387 */ /* 0x000fe80000100800 */
[----:B------:R4:W-:Y:S04]  /*1b310*/  STL [R1+0x560], R4 ;  /* 0x0005600401007387 */ /* 0x0009e80000100800 */
        /* <DEDUP_REMOVED lines=9> */
[----:B---3--:R0:W-:Y:S04]  /*1b3b0*/  STL [R1+0x578], R14 ;  /* 0x0005780e01007387 */ /* 0x0081e80000100800 */
[----:B------:R0:W-:Y:S04]  /*1b3c0*/  STL [R1+0x1b0], R15 ;  /* 0x0001b00f01007387 */ /* 0x0001e80000100800 */
[----:B------:R0:W-:Y:S01]  /*1b3d0*/  STL [R1+0x580], R16 ;  /* 0x0005801001007387 */ /* 0x0001e20000100800 */
[----:B-1----:R-:W4:Y:S03]  /*1b3e0*/  LDC R3, c[0x0][0x3a8] ;  /* 0x0000ea00ff037b82 */ /* 0x002f260000000800 */
        /* <DEDUP_REMOVED lines=8> */
[----:B------:R0:W-:Y:S01]  /*1b470*/  STL [R1+0x5a0], R27 ;  /* 0x0005a01b01007387 */ /* 0x0001e20000100800 */
[----:B------:R-:W-:Y:S01]  /*1b480*/  UIADD3 UR8, UPT, UPT, UR8, -0x40, URZ ;  /* 0xffffffc008087890 */ /* 0x000fe2000fffe0ff */
[----:B----4-:R-:W-:-:S04]  /*1b490*/  IMAD.SHL.U32 R4, R3, 0x40, RZ ;  /* 0x0000004003047824 */ /* 0x010fc800078e00ff */
[----:B--2---:R-:W-:Y:S01]  /*1b4a0*/  IMAD.WIDE R4, R4, 0x2, R20 ;  /* 0x0000000204047825 */ /* 0x004fe200078e0214 */
[----:B0-----:R-:W-:Y:S06]  /*1b4b0*/  BRA.U UP0, `(.L_x_2) ;  /* 0xffffff19009c7547 */ /* 0x001fec000b83ffff */
[----:B------:R-:W2:Y:S04]  /*1b4c0*/  LDL.LU R7, [R1+0x5cc] ;  /* 0x0005cc0001077983 */ /* 0x000ea80000300800 */
[----:B------:R-:W3:Y:S04]  /*1b4d0*/  LDL.LU R6, [R1+0x5ec] ;  /* 0x0005ec0001067983 */ /* 0x000ee80000300800 */
[----:B---3--:R0:W-:Y:S04]  /*1b4e0*/  STL [R1+0x690], R6 ;  /* 0x0006900601007387 */ /* 0x0081e80000100800 */
[----:B0-----:R-:W2:Y:S04]  /*1b4f0*/  LDL.LU R6, [R1+0x5bc] ;  /* 0x0005bc0001067983 */ /* 0x001ea80000300800 */
[----:B------:R-:W3:Y:S04]  /*1b500*/  LDL.LU R5, [R1+0x60c] ;  /* 0x00060c0001057983 */ /* 0x000ee80000300800 */
[----:B---3--:R0:W-:Y:S04]  /*1b510*/  STL [R1+0x68c], R5 ;  /* 0x00068c0501007387 */ /* 0x0081e80000100800 */
[----:B0-----:R-:W3:Y:S04]  /*1b520*/  LDL.LU R5, [R1+0x5dc] ;  /* 0x0005dc0001057983 */ /* 0x001ee80000300800 */
[----:B------:R-:W4:Y:S01]  /*1b530*/  LDL.LU R4, [R1+0x61c] ;  /* 0x00061c0001047983 */ /* 0x000f220000300800 */
[----:B--2---:R-:W-:-:S03]  /*1b540*/  F2FP.F16.F32.PACK_AB R7, R6, R7 ;  /* 0x000000070607723e */ /* 0x004fc600000000ff */
[----:B----4-:R0:W-:Y:S04]  /*1b550*/  STL [R1+0x688], R4 ;  /* 0x0006880401007387 */ /* 0x0101e80000100800 */
[----:B0-----:R-:W2:Y:S04]  /*1b560*/  LDL.LU R4, [R1+0x5fc] ;  /* 0x0005fc0001047983 */ /* 0x001ea80000300800 */
[----:B-----5:R-:W4:Y:S04]  /*1b570*/  LDL.LU R0, [R1+0x62c] ;  /* 0x00062c0001007983 */ /* 0x020f280000300800 */
        /* <DEDUP_REMOVED lines=24> */
[----:B------:R-:W3:Y:S02]  /*1b700*/  LDL.LU R6, [R1+0x690] ;  /* 0x0006900001067983 */ /* 0x000ee40000300800 */
[----:B---3--:R-:W-:-:S02]  /*1b710*/  F2FP.F16.F32.PACK_AB R6, R5, R6 ;  /* 0x000000060506723e */ /* 0x008fc400000000ff */
[----:B------:R-:W2:Y:S02]  /*1b720*/  LDL.LU R5, [R1+0x68c] ;  /* 0x00068c0001057983 */ /* 0x000ea40000300800 */
[----:B--2---:R-:W-:Y:S02]  /*1b730*/  F2FP.F16.F32.PACK_AB R5, R4, R5 ;  /* 0x000000050405723e */ /* 0x004fe400000000ff */
[----:B------:R-:W4:Y:S01]  /*1b740*/  LDL.LU R4, [R1+0x688] ;  /* 0x0006880001047983 */ /* 0x000f220000300800 */
[----:B------:R-:W-:Y:S02]  /*1b750*/  F2FP.F16.F32.PACK_AB R17, R16, R17 ;  /* 0x000000111011723e */ /* 0x000fe400000000ff */
[----:B------:R-:W-:Y:S02]  /*1b760*/  F2FP.F16.F32.PACK_AB R11, R2, R11 ;  /* 0x0000000b020b723e */ /* 0x000fe400000000ff */
[----:B------:R-:W-:Y:S02]  /*1b770*/  F2FP.F16.F32.PACK_AB R10, R26, R10 ;  /* 0x0000000a1a0a723e */ /* 0x000fe400000000ff */
[----:B------:R-:W-:-:S02]  /*1b780*/  F2FP.F16.F32.PACK_AB R9, R27, R9 ;  /* 0x000000091b09723e */ /* 0x000fc400000000ff */
[----:B------:R-:W-:Y:S02]  /*1b790*/  F2FP.F16.F32.PACK_AB R8, R24, R8 ;  /* 0x000000081808723e */ /* 0x000fe400000000ff */
[----:B------:R-:W-:Y:S02]  /*1b7a0*/  F2FP.F16.F32.PACK_AB R15, R25, R15 ;  /* 0x0000000f190f723e */ /* 0x000fe400000000ff */
[----:B------:R-:W-:Y:S02]  /*1b7b0*/  F2FP.F16.F32.PACK_AB R14, R20, R14 ;  /* 0x0000000e140e723e */ /* 0x000fe400000000ff */
[----:B------:R-:W-:Y:S02]  /*1b7c0*/  F2FP.F16.F32.PACK_AB R13, R21, R13 ;  /* 0x0000000d150d723e */ /* 0x000fe400000000ff */
[----:B------:R-:W-:Y:S02]  /*1b7d0*/  F2FP.F16.F32.PACK_AB R12, R22, R12 ;  /* 0x0000000c160c723e */ /* 0x000fe400000000ff */
[----:B------:R-:W-:-:S02]  /*1b7e0*/  F2FP.F16.F32.PACK_AB R19, R23, R19 ;  /* 0x000000131713723e */ /* 0x000fc400000000ff */
[----:B------:R-:W-:Y:S02]  /*1b7f0*/  F2FP.F16.F32.PACK_AB R18, R18, R3 ;  /* 0x000000031212723e */ /* 0x000fe400000000ff */
[----:B------:R-:W-:Y:S02]  /*1b800*/  F2FP.F16.F32.PACK_AB R16, R28, R29 ;  /* 0x0000001d1c10723e */ /* 0x000fe400000000ff */
[----:B----4-:R-:W-:-:S07]  /*1b810*/  F2FP.F16.F32.PACK_AB R4, R4, R0 ;  /* 0x000000000404723e */ /* 0x010fce00000000ff */
.L_x_1:
[----:B0-----:R-:W2:Y:S01]  /*1b820*/  LDL.LU R2, [R1+0x640] ;  /* 0x0006400001027983 */ /* 0x001ea20000300800 */
[----:B------:R-:W0:Y:S01]  /*1b830*/  S2R R27, SR_TID.X ;  /* 0x00000000001b7919 */ /* 0x000e220000002100 */
[----:B------:R-:W1:Y:S01]  /*1b840*/  S2R R20, SR_CgaCtaId ;  /* 0x0000000000147919 */ /* 0x000e620000008800 */
[----:B------:R-:W-:Y:S01]  /*1b850*/  MOV R3, 0x400 ;  /* 0x0000040000037802 */ /* 0x000fe20000000f00 */
[----:B------:R-:W3:Y:S01]  /*1b860*/  LDCU UR4, c[0x0][0x3b4] ;  /* 0x00007680ff0477ac */ /* 0x000ee20008000800 */
[----:B------:R-:W4:Y:S01]  /*1b870*/  LDL.LU R22, [R1+0x63c] ;  /* 0x00063c0001167983 */ /* 0x000f220000300800 */
[----:B------:R-:W5:Y:S01]  /*1b880*/  LDCU.128 UR12, c[0x0][0x390] ;  /* 0x00007200ff0c77ac */ /* 0x000f620008000c00 */
[C---:B0-----:R-:W-:Y:S01]  /*1b890*/  IMAD.SHL.U32 R0, R27.reuse, 0x80, RZ ;  /* 0x000000801b007824 */ /* 0x041fe200078e00ff */
[----:B------:R-:W-:Y:S04]  /*1b8a0*/  BAR.SYNC.DEFER_BLOCKING 0x0 ;  /* 0x0000000000007b1d */ /* 0x000fe80000010000 */
[----:B--2---:R-:W-:Y:S01]  /*1b8b0*/  LOP3.LUT R21, R2, 0xc00, R0, 0xf8, !PT ;  /* 0x00000c0002157812 */ /* 0x004fe200078ef800 */
[C---:B------:R-:W-:Y:S01]  /*1b8c0*/  IMAD.SHL.U32 R2, R27.reuse, 0x4, RZ ;  /* 0x000000041b027824 */ /* 0x040fe200078e00ff */
[----:B-1----:R-:W-:Y:S01]  /*1b8d0*/  LEA R0, R20, R3, 0x18 ;  /* 0x0000000314007211 */ /* 0x002fe200078ec0ff */
[C---:B------:R-:W-:Y:S01]  /*1b8e0*/  IMAD.SHL.U32 R20, R27.reuse, 0x200, RZ ;  /* 0x000002001b147824 */ /* 0x040fe200078e00ff */
[----:B------:R-:W-:-:S02]  /*1b8f0*/  LOP3.LUT R3, R27, 0x20, RZ, 0xc0, !PT ;  /* 0x000000201b037812 */ /* 0x000fc400078ec0ff */
[----:B------:R-:W-:Y:S02]  /*1b900*/  LOP3.LUT R2, R21, 0x70, R2, 0x78, !PT ;  /* 0x0000007015027812 */ /* 0x000fe400078e7802 */
[----:B------:R-:W-:Y:S01]  /*1b910*/  LOP3.LUT R20, R20, 0xc00, RZ, 0xc0, !PT ;  /* 0x00000c0014147812 */ /* 0x000fe200078ec0ff */
[----:B------:R-:W-:-:S03]  /*1b920*/  IMAD R3, R3, 0x10, R0 ;  /* 0x0000001003037824 */ /* 0x000fc600078e0200 */
[----:B----4-:R-:W-:Y:S01]  /*1b930*/  LOP3.LUT R20, R20, 0x1f0, R22, 0xf8, !PT ;  /* 0x000001f014147812 */ /* 0x010fe200078ef816 */
[----:B------:R-:W-:Y:S01]  /*1b940*/  IMAD.IADD R3, R2, 0x1, R3 ;  /* 0x0000000102037824 */ /* 0x000fe200078e0203 */
[----:B------:R-:W3:Y:S02]  /*1b950*/  LDL.LU R22, [R1+0x644] ;  /* 0x0006440001167983 */ /* 0x000ee40000300800 */
[----:B------:R-:W-:Y:S02]  /*1b960*/  LOP3.LUT R21, R20, 0x20, R27, 0x78, !PT ;  /* 0x0000002014157812 */ /* 0x000fe400078e781b */
[----:B------:R-:W-:Y:S03]  /*1b970*/  STS.128 [R3], R16 ;  /* 0x0000001003007388 */ /* 0x000fe60000000c00 */
[----:B------:R-:W-:Y:S01]  /*1b980*/  IMAD.IADD R25, R0, 0x1, R21 ;  /* 0x0000000100197824 */ /* 0x000fe200078e0215 */
[----:B------:R-:W-:Y:S04]  /*1b990*/  STS.128 [R3+0x100], R12 ;  /* 0x0001000c03007388 */ /* 0x000fe80000000c00 */
[----:B------:R-:W-:Y:S04]  /*1b9a0*/  STS.128 [R3+0x80], R8 ;  /* 0x0000800803007388 */ /* 0x000fe80000000c00 */
[----:B------:R-:W-:Y:S01]  /*1b9b0*/  STS.128 [R3+0x180], R4 ;  /* 0x0001800403007388 */ /* 0x000fe20000000c00 */
[----:B------:R-:W-:Y:S06]  /*1b9c0*/  BAR.SYNC.DEFER_BLOCKING 0x0 ;  /* 0x0000000000007b1d */ /* 0x000fec0000010000 */
[----:B------:R-:W0:Y:S01]  /*1b9d0*/  LDS.128 R16, [R25] ;  /* 0x0000000019107984 */ /* 0x000e220000000c00 */
[----:B------:R-:W1:Y:S01]  /*1b9e0*/  S2R R23, SR_TID.X ;  /* 0x0000000000177919 */ /* 0x000e620000002100 */
[----:B------:R-:W-:-:S02]  /*1b9f0*/  LOP3.LUT R21, R21, 0x40, RZ, 0x3c, !PT ;  /* 0x0000004015157812 */ /* 0x000fc400078e3cff */
[----:B------:R-:W-:Y:S04]  /*1ba00*/  LDS.128 R8, [R25+0x200] ;  /* 0x0002000019087984 */ /* 0x000fe80000000c00 */
[----:B0-----:R0:W-:Y:S04]  /*1ba10*/  STL [R1+0x698], R18 ;  /* 0x0006981201007387 */ /* 0x0011e80000100800 */
[----:B0-----:R-:W2:Y:S01]  /*1ba20*/  LDL.LU R18, [R1+0x470] ;  /* 0x0004700001127983 */ /* 0x001ea20000300800 */
[----:B------:R-:W-:Y:S01]  /*1ba30*/  IMAD.IADD R26, R0, 0x1, R21 ;  /* 0x00000001001a7824 */ /* 0x000fe200078e0215 */
[----:B-1----:R-:W-:-:S02]  /*1ba40*/  SHF.R.U32.HI R29, RZ, 0x4, R23 ;  /* 0x00000004ff1d7819 */ /* 0x002fc40000011617 */
[----:B------:R0:W-:Y:S02]  /*1ba50*/  STL [R1+0x690], R19 ;  /* 0x0006901301007387 */ /* 0x0001e40000100800 */
[----:B------:R-:W-:Y:S02]  /*1ba60*/  SGXT.U32 R29, R29, 0x2 ;  /* 0x000000021d1d781a */ /* 0x000fe40000000000 */
[----:B------:R-:W1:Y:S04]  /*1ba70*/  LDS.128 R12, [R26] ;  /* 0x000000001a0c7984 */ /* 0x000e680000000c00 */
[----:B------:R-:W4:Y:S01]  /*1ba80*/  LDS.128 R4, [R26+0x200] ;  /* 0x000200001a047984 */ /* 0x000f220000000c00 */
[----:B0-----:R-:W0:Y:S03]  /*1ba90*/  LDC R19, c[0x0][0x3b8] ;  /* 0x0000ee00ff137b82 */ /* 0x001e260000000800 */
[----:B-1----:R-:W-:Y:S04]  /*1baa0*/  STL [R1+0x694], R15 ;  /* 0x0006940f01007387 */ /* 0x002fe80000100800 */
[----:B------:R-:W-:Y:S04]  /*1bab0*/  STL [R1+0x68c], R11 ;  /* 0x00068c0b01007387 */ /* 0x000fe80000100800 */
[----:B----4-:R-:W-:Y:S01]  /*1bac0*/  STL [R1+0x688], R7 ;  /* 0x0006880701007387 */ /* 0x010fe20000100800 */
[C---:B---3--:R-:W-:Y:S01]  /*1bad0*/  IMAD R20, R22.reuse, UR4, RZ ;  /* 0x0000000416147c24 */ /* 0x048fe2000f8e02ff */
[----:B-----5:R-:W-:-:S04]  /*1bae0*/  ISETP.GE.AND P0, PT, R22, UR14, PT ;  /* 0x0000000e16007c0c */ /* 0x020fc8000bf06270 */
[----:B------:R-:W-:Y:S02]  /*1baf0*/  LEA R0, P2, R20, UR12, 0x1 ;  /* 0x0000000c14007c11 */ /* 0x000fe4000f8408ff */
[C---:B--2---:R-:W-:Y:S02]  /*1bb00*/  LOP3.LUT R2, R18.reuse, R29, RZ, 0xfc, !PT ;  /* 0x0000001d12027212 */ /* 0x044fe400078efcff */
[--C-:B------:R-:W-:Y:S02]  /*1bb10*/  LOP3.LUT R24, R18, 0x4, R29.reuse, 0xfe, !PT ;  /* 0x0000000412187812 */ /* 0x100fe400078efe1d */
[C---:B------:R-:W-:Y:S01]  /*1bb20*/  ISETP.LT.AND P1, PT, R2.reuse, UR15, !P0 ;  /* 0x0000000f02007c0c */ /* 0x040fe2000c721270 */
[-C--:B0-----:R-:W-:Y:S01]  /*1bb30*/  IMAD R3, R2, R19.reuse, RZ ;  /* 0x0000001302037224 */ /* 0x081fe200078e02ff */
[----:B------:R-:W-:Y:S01]  /*1bb40*/  LEA.HI.X.SX32 R2, R20, UR13, 0x1, P2 ;  /* 0x0000000d14027c11 */ /* 0x000fe200090f0eff */
[----:B------:R-:W-:Y:S01]  /*1bb50*/  IMAD R23, R24, R19, RZ ;  /* 0x0000001318177224 */ /* 0x000fe200078e02ff */
[----:B------:R-:W-:-:S02]  /*1bb60*/  LOP3.LUT R22, R18, 0x40, R29, 0xfe, !PT ;  /* 0x0000004012167812 */ /* 0x000fc400078efe1d */
[C---:B------:R-:W-:Y:S02]  /*1bb70*/  LEA R20, P2, R3.reuse, R0, 0x1 ;  /* 0x0000000003147211 */ /* 0x040fe400078408ff */
[----:B------:R-:W-:Y:S02]  /*1bb80*/  ISETP.LT.AND P4, PT, R24, UR15, !P0 ;  /* 0x0000000f18007c0c */ /* 0x000fe4000c781270 */
[----:B------:R-:W-:Y:S02]  /*1bb90*/  LEA.HI.X.SX32 R21, R3, R2, 0x1, P2 ;  /* 0x0000000203157211 */ /* 0x000fe400010f0eff */
[----:B------:R-:W-:Y:S02]  /*1bba0*/  ISETP.LT.AND P5, PT, R22, UR15, !P0 ;  /* 0x0000000f16007c0c */ /* 0x000fe4000c7a1270 */
[----:B------:R-:W-:Y:S01]  /*1bbb0*/  LOP3.LUT R24, R18, 0x8, R29, 0xfe, !PT ;  /* 0x0000000812187812 */ /* 0x000fe200078efe1d */
[----:B------:R0:W-:Y:S01]  /*1bbc0*/  @P1 STG.E.U16 desc[UR10][R20.64], R16 ;  /* 0x0000001014001986 */ /* 0x0001e2000c10150a */
[----:B------:R-:W-:-:S02]  /*1bbd0*/  LEA R22, P1, R23, R0, 0x1 ;  /* 0x0000000017167211 */ /* 0x000fc400078208ff */
[--C-:B------:R-:W-:Y:S02]  /*1bbe0*/  LOP3.LUT R26, R18, 0xc, R29.reuse, 0xfe, !PT ;  /* 0x0000000c121a7812 */ /* 0x100fe400078efe1d */
[----:B------:R-:W-:Y:S02]  /*1bbf0*/  LEA.HI.X.SX32 R23, R23, R2, 0x1, P1 ;  /* 0x0000000217177211 */ /* 0x000fe400008f0eff */
[C---:B------:R-:W-:Y:S01]  /*1bc00*/  ISETP.LT.AND P2, PT, R24.reuse, UR15, !P0 ;  /* 0x0000000f18007c0c */ /* 0x040fe2000c741270 */
[-C--:B------:R-:W-:Y:S01]  /*1bc10*/  IMAD R24, R24, R19.reuse, RZ ;  /* 0x0000001318187224 */ /* 0x080fe200078e02ff */
[----:B------:R-:W-:Y:S01]  /*1bc20*/  ISETP.LT.AND P3, PT, R26, UR15, !P0 ;  /* 0x0000000f1a007c0c */ /* 0x000fe2000c761270 */
[----:B------:R1:W-:Y:S01]  /*1bc30*/  @P4 STG.E.U16 desc[UR10][R22.64], R12 ;  /* 0x0000000c16004986 */ /* 0x0003e2000c10150a */
[--C-:B------:R-:W-:Y:S01]  /*1bc40*/  LOP3.LUT R25, R18, 0x10, R29.reuse, 0xfe, !PT ;  /* 0x0000001012197812 */ /* 0x100fe200078efe1d */
[----:B0-----:R-:W-:Y:S01]  /*1bc50*/  IMAD R21, R26, R19, RZ ;  /* 0x000000131a157224 */ /* 0x001fe200078e02ff */
[----:B------:R-:W-:-:S02]  /*1bc60*/  LOP3.LUT R26, R18, 0x14, R29, 0xfe, !PT ;  /* 0x00000014121a7812 */ /* 0x000fc400078efe1d */
[C---:B------:R-:W-:Y:S01]  /*1bc70*/  ISETP.LT.AND P4, PT, R25.reuse, UR15, !P0 ;  /* 0x0000000f19007c0c */ /* 0x040fe2000c781270 */
[----:B------:R-:W-:Y:S01]  /*1bc80*/  IMAD R25, R25, R19, RZ ;  /* 0x0000001319197224 */ /* 0x000fe200078e02ff */
[----:B------:R-:W-:-:S04]  /*1bc90*/  LEA R20, P6, R21, R0, 0x1 ;  /* 0x0000000015147211 */ /* 0x000fc800078c08ff */
[----:B------:R-:W-:Y:S02]  /*1bca0*/  LEA.HI.X.SX32 R21, R21, R2, 0x1, P6 ;  /* 0x0000000215157211 */ /* 0x000fe400030f0eff */
[----:B-1----:R-:W-:-:S04]  /*1bcb0*/  LEA R22, P1, R24, R0, 0x1 ;  /* 0x0000000018167211 */ /* 0x002fc800078208ff */
[----:B------:R-:W-:Y:S01]  /*1bcc0*/  LEA.HI.X.SX32 R23, R24, R2, 0x1, P1 ;  /* 0x0000000218177211 */ /* 0x000fe200008f0eff */
[C---:B------:R-:W-:Y:S01]  /*1bcd0*/  IMAD R24, R26.reuse, R19, RZ ;  /* 0x000000131a187224 */ /* 0x040fe200078e02ff */
[----:B------:R-:W-:Y:S02]  /*1bce0*/  ISETP.LT.AND P1, PT, R26, UR15, !P0 ;  /* 0x0000000f1a007c0c */ /* 0x000fe4000c721270 */
[----:B------:R-:W-:Y:S01]  /*1bcf0*/  PRMT R26, R16, 0x7632, R26 ;  /* 0x00007632101a7816 */ /* 0x000fe2000000001a */
[----:B------:R0:W-:Y:S01]  /*1bd00*/  @P2 STG.E.U16 desc[UR10][R22.64], R8 ;  /* 0x0000000816002986 */ /* 0x0001e2000c10150a */
[----:B------:R-:W-:-:S03]  /*1bd10*/  LOP3.LUT R16, R18, 0x18, R29, 0xfe, !PT ;  /* 0x0000001812107812 */ /* 0x000fc600078efe1d */
[----:B------:R1:W-:Y:S01]  /*1bd20*/  @P3 STG.E.U16 desc[UR10][R20.64], R4 ;  /* 0x0000000414003986 */ /* 0x0003e2000c10150a */
[CC--:B0-----:R-:W-:Y:S02]  /*1bd30*/  LEA R22, P2, R25.reuse, R0.reuse, 0x1 ;  /* 0x0000000019167211 */ /* 0x0c1fe400078408ff */
[----:B-1----:R-:W-:Y:S02]  /*1bd40*/  LEA R20, P3, R24, R0, 0x1 ;  /* 0x0000000018147211 */ /* 0x002fe400078608ff */
[-C--:B------:R-:W-:Y:S01]  /*1bd50*/  LEA.HI.X.SX32 R23, R25, R2.reuse, 0x1, P2 ;  /* 0x0000000219177211 */ /* 0x080fe200010f0eff */
[----:B------:R-:W-:Y:S01]  /*1bd60*/  IMAD R25, R16, R19, RZ ;  /* 0x0000001310197224 */ /* 0x000fe200078e02ff */
[----:B------:R-:W-:Y:S02]  /*1bd70*/  LEA.HI.X.SX32 R21, R24, R2, 0x1, P3 ;  /* 0x0000000218157211 */ /* 0x000fe400018f0eff */
[----:B------:R-:W-:Y:S01]  /*1bd80*/  ISETP.LT.AND P3, PT, R16, UR15, !P0 ;  /* 0x0000000f10007c0c */ /* 0x000fe2000c761270 */
[----:B------:R0:W-:Y:S01]  /*1bd90*/  @P4 STG.E.U16 desc[UR10][R22.64], R26 ;  /* 0x0000001a16004986 */ /* 0x0001e2000c10150a */
[----:B------:R-:W-:-:S02]  /*1bda0*/  LOP3.LUT R16, R18, 0x1c, R29, 0xfe, !PT ;  /* 0x0000001c12107812 */ /* 0x000fc400078efe1d */
[----:B------:R-:W-:Y:S02]  /*1bdb0*/  PRMT R24, R12, 0x7632, R24 ;  /* 0x000076320c187816 */ /* 0x000fe40000000018 */
[C---:B------:R-:W-:Y:S01]  /*1bdc0*/  ISETP.LT.AND P4, PT, R16.reuse, UR15, !P0 ;  /* 0x0000000f10007c0c */ /* 0x040fe2000c781270 */
[----:B------:R-:W-:Y:S01]  /*1bdd0*/  IMAD R16, R16, R19, RZ ;  /* 0x0000001310107224 */ /* 0x000fe200078e02ff */
[----:B------:R-:W-:Y:S01]  /*1bde0*/  PRMT R4, R8, 0x7632, R4 ;  /* 0x0000763208047816 */ /* 0x000fe20000000004 */
[----:B------:R1:W-:Y:S01]  /*1bdf0*/  @P1 STG.E.U16 desc[UR10][R20.64], R24 ;  /* 0x0000001814001986 */ /* 0x0003e2000c10150a */
[----:B------:R-:W-:Y:S02]  /*1be00*/  LOP3.LUT R8, R18, 0x20, R29, 0xfe, !PT ;  /* 0x0000002012087812 */ /* 0x000fe400078efe1d */
[----:B------:R-:W-:Y:S02]  /*1be10*/  PRMT R28, R4, 0x7632, R28 ;  /* 0x00007632041c7816 */ /* 0x000fe4000000001c */
[----:B0-----:R-:W-:-:S02]  /*1be20*/  LEA R22, P1, R25, R0, 0x1 ;  /* 0x0000000019167211 */ /* 0x001fc400078208ff */
[----:B------:R-:W-:Y:S02]  /*1be30*/  LOP3.LUT R12, R18, 0x24, R29, 0xfe, !PT ;  /* 0x00000024120c7812 */ /* 0x000fe400078efe1d */
[----:B------:R-:W-:Y:S02]  /*1be40*/  LEA.HI.X.SX32 R23, R25, R2, 0x1, P1 ;  /* 0x0000000219177211 */ /* 0x000fe400008f0eff */
[C---:B------:R-:W-:Y:S01]  /*1be50*/  ISETP.LT.AND P2, PT, R8.reuse, UR15, !P0 ;  /* 0x0000000f08007c0c */ /* 0x040fe2000c741270 */
[-C--:B------:R-:W-:Y:S01]  /*1be60*/  IMAD R8, R8, R19.reuse, RZ ;  /* 0x0000001308087224 */ /* 0x080fe200078e02ff */
[----:B-1----:R-:W-:Y:S01]  /*1be70*/  LEA R20, P6, R16, R0, 0x1 ;  /* 0x0000000010147211 */ /* 0x002fe200078c08ff */
[----:B------:R0:W-:Y:S01]  /*1be80*/  @P3 STG.E.U16 desc[UR10][R22.64], R4 ;  /* 0x0000000416003986 */ /* 0x0001e2000c10150a */
[C---:B------:R-:W-:Y:S01]  /*1be90*/  ISETP.LT.AND P1, PT, R12.reuse, UR15, !P0 ;  /* 0x0000000f0c007c0c */ /* 0x040fe2000c721270 */
[----:B------:R-:W-:Y:S01]  /*1bea0*/  IMAD R12, R12, R19, RZ ;  /* 0x000000130c0c7224 */ /* 0x000fe200078e02ff */
[----:B------:R-:W-:-:S02]  /*1beb0*/  LEA.HI.X.SX32 R21, R16, R2, 0x1, P6 ;  /* 0x0000000210157211 */ /* 0x000fc400030f0eff */
[----:B------:R-:W-:Y:S02]  /*1bec0*/  LOP3.LUT R25, R18, 0x44, R29, 0xfe, !PT ;  /* 0x0000004412197812 */ /* 0x000fe400078efe1d */
[-C--:B------:R-:W-:Y:S01]  /*1bed0*/  LEA R24, P6, R12, R0.reuse, 0x1 ;  /* 0x000000000c187211 */ /* 0x080fe200078c08ff */
[----:B------:R1:W-:Y:S01]  /*1bee0*/  @P4 STG.E.U16 desc[UR10][R20.64], R28 ;  /* 0x0000001c14004986 */ /* 0x0003e2000c10150a */
[C---:B0-----:R-:W-:Y:S02]  /*1bef0*/  LEA R22, P3, R8.reuse, R0, 0x1 ;  /* 0x0000000008167211 */ /* 0x041fe400078608ff */
[--C-:B------:R-:W-:Y:S02]  /*1bf00*/  SHF.R.U32.HI R4, RZ, 0x4, R27.reuse ;  /* 0x00000004ff047819 */ /* 0x100fe4000001161b */
[-C--:B------:R-:W-:Y:S02]  /*1bf10*/  LEA.HI.X.SX32 R23, R8, R2.reuse, 0x1, P3 ;  /* 0x0000000208177211 */ /* 0x080fe400018f0eff */
[----:B------:R-:W-:Y:S01]  /*1bf20*/  ISETP.LT.AND P3, PT, R25, UR15, !P0 ;  /* 0x0000000f19007c0c */ /* 0x000fe2000c761270 */
[----:B-1----:R-:W0:Y:S01]  /*1bf30*/  LDC R28, c[0x0][0x3b8] ;  /* 0x0000ee00ff1c7b82 */ /* 0x002e220000000800 */
[----:B------:R-:W-:Y:S01]  /*1bf40*/  SHF.R.U32.HI R20, RZ, 0x4, R27 ;  /* 0x00000004ff147819 */ /* 0x000fe2000001161b */
[----:B------:R1:W-:Y:S01]  /*1bf50*/  @P2 STG.E.U16 desc[UR10][R22.64], R17 ;  /* 0x0000001116002986 */ /* 0x0003e2000c10150a */
[----:B------:R-:W-:-:S02]  /*1bf60*/  LEA.HI.X.SX32 R25, R12, R2, 0x1, P6 ;  /* 0x000000020c197211 */ /* 0x000fc400030f0eff */
[----:B------:R-:W-:-:S03]  /*1bf70*/  SGXT.U32 R20, R20, 0x2 ;  /* 0x000000021414781a */ /* 0x000fc60000000000 */
[----:B------:R2:W-:Y:S01]  /*1bf80*/  @P1 STG.E.U16 desc[UR10][R24.64], R13 ;  /* 0x0000000d18001986 */ /* 0x0005e2000c10150a */
[C-C-:B------:R-:W-:Y:S02]  /*1bf90*/  LOP3.LUT R15, R18.reuse, 0x58, R20.reuse, 0xfe, !PT ;  /* 0x00000058120f7812 */ /* 0x140fe400078efe14 */
[C-C-:B------:R-:W-:Y:S02]  /*1bfa0*/  LOP3.LUT R11, R18.reuse, 0x5c, R20.reuse, 0xfe, !PT ;  /* 0x0000005c120b7812 */ /* 0x140fe400078efe14 */
[C-C-:B------:R-:W-:Y:S01]  /*1bfb0*/  LOP3.LUT R7, R18.reuse, 0x60, R20.reuse, 0xfe, !PT ;  /* 0x0000006012077812 */ /* 0x140fe200078efe14 */
[----:B------:R-:W-:Y:S01]  /*1bfc0*/  STL [R1], R15 ;  /* 0x0000000f01007387 */ /* 0x000fe20000100800 */
[C-C-:B------:R-:W-:Y:S01]  /*1bfd0*/  LOP3.LUT R21, R18.reuse, 0x28, R20.reuse, 0xfe, !PT ;  /* 0x0000002812157812 */ /* 0x140fe200078efe14 */
[----:B-1----:R-:W1:Y:S01]  /*1bfe0*/  LDC R23, c[0x0][0x3b8] ;  /* 0x0000ee00ff177b82 */ /* 0x002e620000000800 */
[C-C-:B------:R-:W-:Y:S01]  /*1bff0*/  LOP3.LUT R16, R18.reuse, 0x2c, R20.reuse, 0xfe, !PT ;  /* 0x0000002c12107812 */ /* 0x140fe200078efe14 */
[----:B------:R-:W-:Y:S01]  /*1c000*/  STL [R1+0x4], R11 ;  /* 0x0000040b01007387 */ /* 0x000fe20000100800 */
[--C-:B------:R-:W-:Y:S01]  /*1c010*/  LOP3.LUT R22, R18, 0x78, R20.reuse, 0xfe, !PT ;  /* 0x0000007812167812 */ /* 0x100fe200078efe14 */
[----:B--2---:R-:W-:Y:S01]  /*1c020*/  VIADD R24, R4, 0x3c ;  /* 0x0000003c04187836 */ /* 0x004fe20000000000 */
[C---:B------:R-:W-:Y:S01]  /*1c030*/  ISETP.LT.AND P1, PT, R21.reuse, UR15, !P0 ;  /* 0x0000000f15007c0c */ /* 0x040fe2000c721270 */
[----:B------:R2:W-:Y:S01]  /*1c040*/  STL [R1+0x8], R7 ;  /* 0x0000080701007387 */ /* 0x0005e20000100800 */
[----:B------:R-:W-:Y:S01]  /*1c050*/  ISETP.LT.AND P4, PT, R16, UR15, !P0 ;  /* 0x0000000f10007c0c */ /* 0x000fe2000c781270 */
[-C--:B0-----:R-:W-:Y:S01]  /*1c060*/  IMAD R21, R21, R28.reuse, RZ ;  /* 0x0000001c15157224 */ /* 0x081fe200078e02ff */
[--C-:B------:R-:W-:Y:S01]  /*1c070*/  LOP3.LUT R26, R18, 0x30, R20.reuse, 0xfe, !PT ;  /* 0x00000030121a7812 */ /* 0x100fe200078efe14 */
[----:B------:R-:W-:Y:S01]  /*1c080*/  IMAD R16, R16, R28, RZ ;  /* 0x0000001c10107224 */ /* 0x000fe200078e02ff */
[----:B------:R-:W-:-:S02]  /*1c090*/  LOP3.LUT R8, R18, 0x48, R20, 0xfe, !PT ;  /* 0x0000004812087812 */ /* 0x000fc400078efe14 */
[C-C-:B------:R-:W-:Y:S02]  /*1c0a0*/  LOP3.LUT R12, R18.reuse, 0x4c, R20.reuse, 0xfe, !PT ;  /* 0x0000004c120c7812 */ /* 0x140fe400078efe14 */
[C-C-:B------:R-:W-:Y:S02]  /*1c0b0*/  LOP3.LUT R27, R18.reuse, 0x50, R20.reuse, 0xfe, !PT ;  /* 0x00000050121b7812 */ /* 0x140fe400078efe14 */
[C-C-:B--2---:R-:W-:Y:S02]  /*1c0c0*/  LOP3.LUT R7, R18.reuse, 0x6c, R20.reuse, 0xfe, !PT ;  /* 0x0000006c12077812 */ /* 0x144fe400078efe14 */
[C-C-:B------:R-:W-:Y:S02]  /*1c0d0*/  LOP3.LUT R29, R18.reuse, 0x54, R20.reuse, 0xfe, !PT ;  /* 0x00000054121d7812 */ /* 0x140fe400078efe14 */
[C-C-:B------:R-:W-:Y:S01]  /*1c0e0*/  LOP3.LUT R15, R18.reuse, 0x64, R20.reuse, 0xfe, !PT ;  /* 0x00000064120f7812 */ /* 0x140fe200078efe14 */
[----:B------:R0:W-:Y:S01]  /*1c0f0*/  STL [R1+0x14], R7 ;  /* 0x0000140701007387 */ /* 0x0001e20000100800 */
[----:B------:R-:W-:-:S02]  /*1c100*/  LOP3.LUT R19, R18, 0x68, R20, 0xfe, !PT ;  /* 0x0000006812137812 */ /* 0x000fc400078efe14 */
[C-C-:B------:R-:W-:Y:S01]  /*1c110*/  LOP3.LUT R11, R18.reuse, 0x70, R20.reuse, 0xfe, !PT ;  /* 0x00000070120b7812 */ /* 0x140fe200078efe14 */
[----:B------:R2:W-:Y:S01]  /*1c120*/  STL [R1+0x20], R22 ;  /* 0x0000201601007387 */ /* 0x0005e20000100800 */
[C-C-:B------:R-:W-:Y:S02]  /*1c130*/  LOP3.LUT R25, R18.reuse, 0x38, R20.reuse, 0xfe, !PT ;  /* 0x0000003812197812 */ /* 0x140fe400078efe14 */
[C---:B------:R-:W-:Y:S02]  /*1c140*/  LOP3.LUT R28, R18.reuse, 0x34, R20, 0xfe, !PT ;  /* 0x00000034121c7812 */ /* 0x040fe400078efe14 */
[C---:B------:R-:W-:Y:S02]  /*1c150*/  LOP3.LUT R4, R18.reuse, 0x7c, R4, 0xfe, !PT ;  /* 0x0000007c12047812 */ /* 0x040fe400078efe04 */
[C---:B0-----:R-:W-:Y:S02]  /*1c160*/  LOP3.LUT R7, R18.reuse, 0x74, R20, 0xfe, !PT ;  /* 0x0000007412077812 */ /* 0x041fe400078efe14 */
[----:B------:R-:W-:-:S02]  /*1c170*/  LOP3.LUT R24, R18, R24, RZ, 0xfc, !PT ;  /* 0x0000001812187212 */ /* 0x000fc400078efcff */
[----:B------:R-:W3:Y:S01]  /*1c180*/  LDL.LU R18, [R1+0x698] ;  /* 0x0006980001127983 */ /* 0x000ee20000300800 */
[CC--:B------:R-:W-:Y:S02]  /*1c190*/  LEA R20, P2, R21.reuse, R0.reuse, 0x1 ;  /* 0x0000000015147211 */ /* 0x0c0fe400078408ff */
[----:B--2---:R-:W-:Y:S02]  /*1c1a0*/  LEA R22, P6, R16, R0, 0x1 ;  /* 0x0000000010167211 */ /* 0x004fe400078c08ff */
[-C--:B------:R-:W-:Y:S02]  /*1c1b0*/  LEA.HI.X.SX32 R21, R21, R2.reuse, 0x1, P2 ;  /* 0x0000000215157211 */ /* 0x080fe400010f0eff */
[C---:B------:R-:W-:Y:S01]  /*1c1c0*/  ISETP.LT.AND P2, PT, R26.reuse, UR15, !P0 ;  /* 0x0000000f1a007c0c */ /* 0x040fe2000c741270 */
[----:B-1----:R-:W-:Y:S01]  /*1c1d0*/  IMAD R26, R26, R23, RZ ;  /* 0x000000171a1a7224 */ /* 0x002fe200078e02ff */
[----:B------:R-:W-:Y:S02]  /*1c1e0*/  LEA.HI.X.SX32 R23, R16, R2, 0x1, P6 ;  /* 0x0000000210177211 */ /* 0x000fe400030f0eff */
[----:B------:R-:W0:Y:S01]  /*1c1f0*/  LDC R16, c[0x0][0x3b8] ;  /* 0x0000ee00ff107b82 */ /* 0x000e220000000800 */
[----:B------:R-:W-:Y:S01]  /*1c200*/  @P1 STG.E.U16 desc[UR10][R20.64], R9 ;  /* 0x0000000914001986 */ /* 0x000fe2000c10150a */
[----:B------:R-:W-:-:S03]  /*1c210*/  ISETP.LT.AND P1, PT, R28, UR15, !P0 ;  /* 0x0000000f1c007c0c */ /* 0x000fc6000c721270 */
[----:B------:R1:W-:Y:S03]  /*1c220*/  @P4 STG.E.U16 desc[UR10][R22.64], R5 ;  /* 0x0000000516004986 */ /* 0x0003e6000c10150a */
[----:B-1----:R-:W1:Y:S01]  /*1c230*/  LDC R23, c[0x0][0x3b8] ;  /* 0x0000ee00ff177b82 */ /* 0x002e620000000800 */
[----:B0-----:R-:W-:-:S05]  /*1c240*/  IMAD R28, R28, R16, RZ ;  /* 0x000000101c1c7224 */ /* 0x001fca00078e02ff */
[----:B------:R-:W-:-:S04]  /*1c250*/  LEA R20, P4, R28, R0, 0x1 ;  /* 0x000000001c147211 */ /* 0x000fc800078808ff */
[----:B------:R-:W-:Y:S02]  /*1c260*/  LEA.HI.X.SX32 R21, R28, R2, 0x1, P4 ;  /* 0x000000021c157211 */ /* 0x000fe400020f0eff */
[----:B------:R-:W0:Y:S01]  /*1c270*/  LDC R28, c[0x0][0x3b8] ;  /* 0x0000ee00ff1c7b82 */ /* 0x000e220000000800 */
[C---:B------:R-:W-:Y:S02]  /*1c280*/  LEA R16, P6, R26.reuse, R0, 0x1 ;  /* 0x000000001a107211 */ /* 0x040fe400078c08ff */
[----:B------:R-:W-:Y:S02]  /*1c290*/  PRMT R5, R17, 0x7632, R5 ;  /* 0x0000763211057816 */ /* 0x000fe40000000005 */
[----:B------:R-:W-:Y:S02]  /*1c2a0*/  LEA.HI.X.SX32 R17, R26, R2, 0x1, P6 ;  /* 0x000000021a117211 */ /* 0x000fe400030f0eff */
[C---:B------:R-:W-:Y:S01]  /*1c2b0*/  ISETP.LT.AND P6, PT, R25.reuse, UR15, !P0 ;  /* 0x0000000f19007c0c */ /* 0x040fe2000c7c1270 */
[----:B-1----:R-:W-:Y:S01]  /*1c2c0*/  IMAD R25, R25, R23, RZ ;  /* 0x0000001719197224 */ /* 0x002fe200078e02ff */
[----:B------:R-:W-:Y:S01]  /*1c2d0*/  PRMT R13, R13, 0x7632, R13 ;  /* 0x000076320d0d7816 */ /* 0x000fe2000000000d */
[----:B------:R1:W-:Y:S01]  /*1c2e0*/  @P2 STG.E.U16 desc[UR10][R16.64], R5 ;  /* 0x0000000510002986 */ /* 0x0003e2000c10150a */
[----:B------:R-:W-:-:S02]  /*1c2f0*/  ISETP.LT.AND P2, PT, R24, UR15, !P0 ;  /* 0x0000000f18007c0c */ /* 0x000fc4000c741270 */
[----:B------:R-:W-:Y:S01]  /*1c300*/  PRMT R9, R9, 0x7632, R9 ;  /* 0x0000763209097816 */ /* 0x000fe20000000009 */
[----:B------:R2:W-:Y:S04]  /*1c310*/  @P1 STG.E.U16 desc[UR10][R20.64], R13 ;  /* 0x0000000d14001986 */ /* 0x0005e8000c10150a */
[----:B------:R-:W4:Y:S01]  /*1c320*/  LDL.LU R26, [R1] ;  /* 0x00000000011a7983 */ /* 0x000f220000300800 */
[----:B-1----:R-:W-:-:S03]  /*1c330*/  LEA R16, P4, R25, R0, 0x1 ;  /* 0x0000000019107211 */ /* 0x002fc600078808ff */
[----:B------:R-:W5:Y:S01]  /*1c340*/  LDL.LU R22, [R1+0x4] ;  /* 0x0000040001167983 */ /* 0x000f620000300800 */
[----:B0-----:R-:W-:Y:S01]  /*1c350*/  IMAD R24, R24, R28, RZ ;  /* 0x0000001c18187224 */ /* 0x001fe200078e02ff */
[----:B------:R-:W-:Y:S02]  /*1c360*/  LEA.HI.X.SX32 R17, R25, R2, 0x1, P4 ;  /* 0x0000000219117211 */ /* 0x000fe400020f0eff */
[----:B------:R-:W5:Y:S01]  /*1c370*/  LDL.LU R23, [R1+0x8] ;  /* 0x0000080001177983 */ /* 0x000f620000300800 */
[----:B------:R-:W-:Y:S02]  /*1c380*/  ISETP.LT.AND P4, PT, R8, UR15, !P0 ;  /* 0x0000000f08007c0c */ /* 0x000fe4000c781270 */
[----:B------:R-:W-:Y:S01]  /*1c390*/  LEA R3, R28, R3, 0x6 ;  /* 0x000000031c037211 */ /* 0x000fe200078e30ff */
[----:B------:R0:W-:Y:S01]  /*1c3a0*/  @P6 STG.E.U16 desc[UR10][R16.64], R9 ;  /* 0x0000000910006986 */ /* 0x0001e2000c10150a */
[----:B------:R-:W-:Y:S02]  /*1c3b0*/  LEA R8, P1, R24, R0, 0x1 ;  /* 0x0000000018087211 */ /* 0x000fe400078208ff */
[----:B--2---:R-:W-:Y:S01]  /*1c3c0*/  PRMT R13, R5, 0x7632, R13 ;  /* 0x00007632050d7816 */ /* 0x004fe2000000000d */
[----:B------:R-:W-:Y:S01]  /*1c3d0*/  IMAD R5, R28, 0x4, R3 ;  /* 0x000000041c057824 */ /* 0x000fe200078e0203 */
[----:B------:R-:W2:Y:S01]  /*1c3e0*/  LDL.LU R25, [R1+0x14] ;  /* 0x0000140001197983 */ /* 0x000ea20000300800 */
[----:B0-----:R-:W-:-:S02]  /*1c3f0*/  LEA.HI.X.SX32 R9, R24, R2, 0x1, P1 ;  /* 0x0000000218097211 */ /* 0x001fc400008f0eff */
[----:B------:R-:W-:-:S03]  /*1c400*/  LEA R16, P6, R3, R0, 0x1 ;  /* 0x0000000003107211 */ /* 0x000fc600078c08ff */
[----:B------:R0:W-:Y:S01]  /*1c410*/  @P2 STG.E.U16 desc[UR10][R8.64], R13 ;  /* 0x0000000d08002986 */ /* 0x0001e2000c10150a */
[----:B------:R-:W-:Y:S01]  /*1c420*/  LEA.HI.X.SX32 R17, R3, R2, 0x1, P6 ;  /* 0x0000000203117211 */ /* 0x000fe200030f0eff */
[----:B------:R-:W-:Y:S01]  /*1c430*/  IMAD R3, R28, 0x4, R5 ;  /* 0x000000041c037824 */ /* 0x000fe200078e0205 */
[----:B------:R-:W-:Y:S02]  /*1c440*/  ISETP.LT.AND P1, PT, R12, UR15, !P0 ;  /* 0x0000000f0c007c0c */ /* 0x000fe4000c721270 */
[----:B0-----:R-:W-:-:S04]  /*1c450*/  LEA R8, P6, R5, R0, 0x1 ;  /* 0x0000000005087211 */ /* 0x001fc800078c08ff */
[----:B------:R-:W-:Y:S01]  /*1c460*/  LEA.HI.X.SX32 R9, R5, R2, 0x1, P6 ;  /* 0x0000000205097211 */ /* 0x000fe200030f0eff */
[----:B------:R-:W-:Y:S01]  /*1c470*/  IMAD R5, R28, 0x4, R3 ;  /* 0x000000041c057824 */ /* 0x000fe200078e0203 */
[----:B------:R-:W-:-:S04]  /*1c480*/  LEA R12, P6, R3, R0, 0x1 ;  /* 0x00000000030c7211 */ /* 0x000fc800078c08ff */
[----:B------:R-:W-:Y:S01]  /*1c490*/  LEA.HI.X.SX32 R13, R3, R2, 0x1, P6 ;  /* 0x00000002030d7211 */ /* 0x000fe200030f0eff */
[----:B------:R-:W-:Y:S01]  /*1c4a0*/  IMAD R3, R28, 0x4, R5 ;  /* 0x000000041c037824 */ /* 0x000fe200078e0205 */
[----:B------:R-:W-:Y:S01]  /*1c4b0*/  ISETP.LT.AND P2, PT, R27, UR15, !P0 ;  /* 0x0000000f1b007c0c */ /* 0x000fe2000c741270 */
[----:B---3--:R-:W-:Y:S04]  /*1c4c0*/  @P5 STG.E.U16 desc[UR10][R16.64], R18 ;  /* 0x0000001210005986 */ /* 0x008fe8000c10150a */
[----:B------:R0:W-:Y:S01]  /*1c4d0*/  @P3 STG.E.U16 desc[UR10][R8.64], R14 ;  /* 0x0000000e08003986 */ /* 0x0001e2000c10150a */
[----:B------:R-:W-:-:S03]  /*1c4e0*/  ISETP.LT.AND P5, PT, R29, UR15, !P0 ;  /* 0x0000000f1d007c0c */ /* 0x000fc6000c7a1270 */
[----:B------:R1:W-:Y:S01]  /*1c4f0*/  @P4 STG.E.U16 desc[UR10][R12.64], R10 ;  /* 0x0000000a0c004986 */ /* 0x0003e2000c10150a */
[----:B0-----:R-:W-:-:S04]  /*1c500*/  LEA R8, P6, R5, R0, 0x1 ;  /* 0x0000000005087211 */ /* 0x001fc800078c08ff */
[----:B------:R-:W-:Y:S01]  /*1c510*/  LEA.HI.X.SX32 R9, R5, R2, 0x1, P6 ;  /* 0x0000000205097211 */ /* 0x000fe200030f0eff */
[----:B------:R-:W-:Y:S01]  /*1c520*/  IMAD R5, R28, 0x4, R3 ;  /* 0x000000041c057824 */ /* 0x000fe200078e0203 */
[----:B-1----:R-:W-:-:S03]  /*1c530*/  LEA R12, P6, R3, R0, 0x1 ;  /* 0x00000000030c7211 */ /* 0x002fc600078c08ff */
[----:B------:R0:W-:Y:S01]  /*1c540*/  @P1 STG.E.U16 desc[UR10][R8.64], R6 ;  /* 0x0000000608001986 */ /* 0x0001e2000c10150a */
[----:B------:R-:W-:Y:S02]  /*1c550*/  LEA.HI.X.SX32 R13, R3, R2, 0x1, P6 ;  /* 0x00000002030d7211 */ /* 0x000fe400030f0eff */
[----:B------:R-:W-:Y:S02]  /*1c560*/  PRMT R18, R18, 0x7632, R18 ;  /* 0x0000763212127816 */ /* 0x000fe40000000012 */
[----:B------:R-:W-:Y:S02]  /*1c570*/  PRMT R14, R14, 0x7632, R14 ;  /* 0x000076320e0e7816 */ /* 0x000fe4000000000e */
[----:B0-----:R-:W-:-:S04]  /*1c580*/  LEA R8, P6, R5, R0, 0x1 ;  /* 0x0000000005087211 */ /* 0x001fc800078c08ff */
[----:B------:R-:W-:Y:S01]  /*1c590*/  LEA.HI.X.SX32 R9, R5, R2, 0x1, P6 ;  /* 0x0000000205097211 */ /* 0x000fe200030f0eff */
[----:B------:R0:W-:Y:S01]  /*1c5a0*/  @P2 STG.E.U16 desc[UR10][R12.64], R18 ;  /* 0x000000120c002986 */ /* 0x0001e2000c10150a */
[----:B------:R-:W-:-:S03]  /*1c5b0*/  ISETP.LT.AND P2, PT, R15, UR15, !P0 ;  /* 0x0000000f0f007c0c */ /* 0x000fc6000c741270 */
[----:B------:R1:W-:Y:S01]  /*1c5c0*/  @P5 STG.E.U16 desc[UR10][R8.64], R14 ;  /* 0x0000000e08005986 */ /* 0x0003e2000c10150a */
[----:B------:R-:W-:-:S03]  /*1c5d0*/  ISETP.LT.AND P5, PT, R19, UR15, !P0 ;  /* 0x0000000f13007c0c */ /* 0x000fc6000c7a1270 */
[----:B------:R-:W3:Y:S04]  /*1c5e0*/  LDL.LU R15, [R1+0x694] ;  /* 0x00069400010f7983 */ /* 0x000ee80000300800 */
[----:B------:R-:W2:Y:S01]  /*1c5f0*/  LDL.LU R19, [R1+0x690] ;  /* 0x0006900001137983 */ /* 0x000ea20000300800 */
[----:B------:R-:W-:-:S04]  /*1c600*/  IMAD R3, R28, 0x4, R5 ;  /* 0x000000041c037824 */ /* 0x000fc800078e0205 */
[----:B------:R-:W-:Y:S01]  /*1c610*/  IMAD R5, R28, 0x4, R3 ;  /* 0x000000041c057824 */ /* 0x000fe200078e0203 */
[C---:B0-----:R-:W-:Y:S02]  /*1c620*/  LEA R12, P6, R3.reuse, R0, 0x1 ;  /* 0x00000000030c7211 */ /* 0x041fe400078c08ff */
[----:B----4-:R-:W-:Y:S02]  /*1c630*/  ISETP.LT.AND P3, PT, R26, UR15, !P0 ;  /* 0x0000000f1a007c0c */ /* 0x010fe4000c761270 */
[----:B------:R-:W-:Y:S01]  /*1c640*/  LEA.HI.X.SX32 R13, R3, R2, 0x1, P6 ;  /* 0x00000002030d7211 */ /* 0x000fe200030f0eff */
[----:B------:R-:W-:Y:S01]  /*1c650*/  IMAD R3, R28, 0x4, R5 ;  /* 0x000000041c037824 */ /* 0x000fe200078e0205 */
[----:B------:R-:W-:Y:S01]  /*1c660*/  LEA R16, P6, R5, R0, 0x1 ;  /* 0x0000000005107211 */ /* 0x000fe200078c08ff */
[----:B------:R-:W4:Y:S01]  /*1c670*/  LDL.LU R26, [R1+0x20] ;  /* 0x00002000011a7983 */ /* 0x000f220000300800 */
[----:B------:R-:W-:Y:S02]  /*1c680*/  PRMT R6, R10, 0x7632, R6 ;  /* 0x000076320a067816 */ /* 0x000fe40000000006 */
[----:B-----5:R-:W-:-:S02]  /*1c690*/  ISETP.LT.AND P4, PT, R22, UR15, !P0 ;  /* 0x0000000f16007c0c */ /* 0x020fc4000c781270 */
[----:B------:R-:W-:Y:S01]  /*1c6a0*/  LEA.HI.X.SX32 R17, R5, R2, 0x1, P6 ;  /* 0x0000000205117211 */ /* 0x000fe200030f0eff */
[C---:B------:R-:W-:Y:S01]  /*1c6b0*/  IMAD R5, R28.reuse, 0x4, R3 ;  /* 0x000000041c057824 */ /* 0x040fe200078e0203 */
[----:B------:R-:W-:Y:S01]  /*1c6c0*/  ISETP.LT.AND P1, PT, R23, UR15, !P0 ;  /* 0x0000000f17007c0c */ /* 0x000fe2000c721270 */
[----:B------:R-:W-:Y:S01]  /*1c6d0*/  @P3 STG.E.U16 desc[UR10][R12.64], R6 ;  /* 0x000000060c003986 */ /* 0x000fe2000c10150a */
[-C--:B------:R-:W-:Y:S02]  /*1c6e0*/  LEA R20, P3, R3, R0.reuse, 0x1 ;  /* 0x0000000003147211 */ /* 0x080fe400078608ff */
[----:B------:R-:W-:Y:S02]  /*1c6f0*/  LEA R22, P6, R5, R0, 0x1 ;  /* 0x0000000005167211 */ /* 0x000fe400078c08ff */
[----:B------:R-:W-:Y:S01]  /*1c700*/  LEA.HI.X.SX32 R21, R3, R2, 0x1, P3 ;  /* 0x0000000203157211 */ /* 0x000fe200018f0eff */
[----:B------:R-:W-:Y:S01]  /*1c710*/  IMAD R3, R28, 0x4, R5 ;  /* 0x000000041c037824 */ /* 0x000fe200078e0205 */
[----:B-1----:R-:W-:-:S02]  /*1c720*/  PRMT R9, R6, 0x7632, R9 ;  /* 0x0000763206097816 */ /* 0x002fc40000000009 */
[----:B------:R-:W-:Y:S01]  /*1c730*/  LEA.HI.X.SX32 R23, R5, R2, 0x1, P6 ;  /* 0x0000000205177211 */ /* 0x000fe200030f0eff */
[----:B------:R-:W-:Y:S02]  /*1c740*/  IMAD R5, R28, 0x4, R3 ;  /* 0x000000041c057824 */ /* 0x000fe400078e0203 */
[----:B------:R0:W-:Y:S01]  /*1c750*/  @P4 STG.E.U16 desc[UR10][R16.64], R9 ;  /* 0x0000000910004986 */ /* 0x0001e2000c10150a */
[----:B------:R-:W-:-:S03]  /*1c760*/  ISETP.LT.AND P3, PT, R11, UR15, !P0 ;  /* 0x0000000f0b007c0c */ /* 0x000fc6000c761270 */
[----:B------:R-:W5:Y:S04]  /*1c770*/  LDL.LU R11, [R1+0x68c] ;  /* 0x00068c00010b7983 */ /* 0x000f680000300800 */
[----:B--2---:R-:W-:Y:S04]  /*1c780*/  @P1 STG.E.U16 desc[UR10][R20.64], R19 ;  /* 0x0000001314001986 */ /* 0x004fe8000c10150a */
[----:B---3--:R1:W-:Y:S01]  /*1c790*/  @P2 STG.E.U16 desc[UR10][R22.64], R15 ;  /* 0x0000000f16002986 */ /* 0x0083e2000c10150a */
[----:B0-----:R-:W-:-:S04]  /*1c7a0*/  LEA R16, P2, R5, R0, 0x1 ;  /* 0x0000000005107211 */ /* 0x001fc800078408ff */
[----:B------:R-:W-:Y:S02]  /*1c7b0*/  LEA.HI.X.SX32 R17, R5, R2, 0x1, P2 ;  /* 0x0000000205117211 */ /* 0x000fe400010f0eff */
[----:B------:R-:W-:Y:S02]  /*1c7c0*/  ISETP.LT.AND P2, PT, R7, UR15, !P0 ;  /* 0x0000000f07007c0c */ /* 0x000fe4000c741270 */
[----:B------:R-:W2:Y:S01]  /*1c7d0*/  LDL.LU R7, [R1+0x688] ;  /* 0x0006880001077983 */ /* 0x000ea20000300800 */
[C---:B------:R-:W-:Y:S01]  /*1c7e0*/  IMAD R13, R28.reuse, 0x4, R5 ;  /* 0x000000041c0d7824 */ /* 0x040fe200078e0205 */
[----:B------:R-:W-:Y:S02]  /*1c7f0*/  ISETP.LT.AND P4, PT, R25, UR15, !P0 ;  /* 0x0000000f19007c0c */ /* 0x000fe4000c781270 */
[----:B------:R-:W-:Y:S01]  /*1c800*/  LEA R8, P1, R3, R0, 0x1 ;  /* 0x0000000003087211 */ /* 0x000fe200078208ff */
[----:B------:R-:W-:-:S03]  /*1c810*/  IMAD R25, R28, 0x4, R13 ;  /* 0x000000041c197824 */ /* 0x000fc600078e020d */
[----:B------:R-:W-:Y:S01]  /*1c820*/  LEA.HI.X.SX32 R9, R3, R2, 0x1, P1 ;  /* 0x0000000203097211 */ /* 0x000fe200008f0eff */
[----:B------:R-:W-:Y:S01]  /*1c830*/  IMAD R3, R28, 0x4, R25 ;  /* 0x000000041c037824 */ /* 0x000fe200078e0219 */
[----:B------:R-:W-:-:S04]  /*1c840*/  LEA R12, P1, R13, R0, 0x1 ;  /* 0x000000000d0c7211 */ /* 0x000fc800078208ff */
[----:B------:R-:W-:Y:S02]  /*1c850*/  LEA.HI.X.SX32 R13, R13, R2, 0x1, P1 ;  /* 0x000000020d0d7211 */ /* 0x000fe400008f0eff */
[----:B-1----:R-:W-:Y:S01]  /*1c860*/  LEA R22, P1, R3, R0, 0x1 ;  /* 0x0000000003167211 */ /* 0x002fe200078208ff */
[----:B------:R-:W-:-:S03]  /*1c870*/  IMAD R27, R4, R28, RZ ;  /* 0x0000001c041b7224 */ /* 0x000fc600078e02ff */
[----:B------:R-:W-:Y:S02]  /*1c880*/  LEA.HI.X.SX32 R23, R3, R2, 0x1, P1 ;  /* 0x0000000203177211 */ /* 0x000fe400008f0eff */
[----:B----4-:R-:W-:Y:S02]  /*1c890*/  ISETP.LT.AND P1, PT, R26, UR15, !P0 ;  /* 0x0000000f1a007c0c */ /* 0x010fe4000c721270 */
[----:B------:R-:W-:Y:S02]  /*1c8a0*/  ISETP.LT.AND P0, PT, R4, UR15, !P0 ;  /* 0x0000000f04007c0c */ /* 0x000fe4000c701270 */
[----:B------:R-:W-:Y:S02]  /*1c8b0*/  LEA R20, P6, R25, R0, 0x1 ;  /* 0x0000000019147211 */ /* 0x000fe400078c08ff */
[----:B------:R-:W-:Y:S02]  /*1c8c0*/  PRMT R6, R19, 0x7632, R6 ;  /* 0x0000763213067816 */ /* 0x000fe40000000006 */
[----:B------:R-:W-:-:S02]  /*1c8d0*/  LEA.HI.X.SX32 R21, R25, R2, 0x1, P6 ;  /* 0x0000000219157211 */ /* 0x000fc400030f0eff */
[----:B------:R-:W-:Y:S02]  /*1c8e0*/  LEA R24, P6, R27, R0, 0x1 ;  /* 0x000000001b187211 */ /* 0x000fe400078c08ff */
[----:B------:R-:W-:Y:S01]  /*1c8f0*/  PRMT R10, R15, 0x7632, R10 ;  /* 0x000076320f0a7816 */ /* 0x000fe2000000000a */
[----:B-----5:R0:W-:Y:S01]  /*1c900*/  @P5 STG.E.U16 desc[UR10][R8.64], R11 ;  /* 0x0000000b08005986 */ /* 0x0201e2000c10150a */
[----:B------:R-:W-:Y:S02]  /*1c910*/  PRMT R0, R11, 0x7632, R0 ;  /* 0x000076320b007816 */ /* 0x000fe40000000000 */
[----:B------:R-:W-:Y:S01]  /*1c920*/  LEA.HI.X.SX32 R25, R27, R2, 0x1, P6 ;  /* 0x000000021b197211 */ /* 0x000fe200030f0eff */
[----:B--2---:R0:W-:Y:S04]  /*1c930*/  @P4 STG.E.U16 desc[UR10][R16.64], R7 ;  /* 0x0000000710004986 */ /* 0x0041e8000c10150a */
[----:B------:R0:W-:Y:S04]  /*1c940*/  @P3 STG.E.U16 desc[UR10][R12.64], R6 ;  /* 0x000000060c003986 */ /* 0x0001e8000c10150a */
[----:B------:R0:W-:Y:S04]  /*1c950*/  @P2 STG.E.U16 desc[UR10][R20.64], R10 ;  /* 0x0000000a14002986 */ /* 0x0001e8000c10150a */
[----:B------:R0:W-:Y:S01]  /*1c960*/  @P1 STG.E.U16 desc[UR10][R22.64], R0 ;  /* 0x0000000016001986 */ /* 0x0001e2000c10150a */
[----:B------:R-:W-:Y:S05]  /*1c970*/  @!P0 EXIT ;  /* 0x000000000000894d */ /* 0x000fea0003800000 */
[----:B0-----:R-:W-:-:S05]  /*1c980*/  PRMT R12, R7, 0x7632, R12 ;  /* 0x00007632070c7816 */ /* 0x001fca000000000c */
[----:B------:R-:W-:Y:S01]  /*1c990*/  STG.E.U16 desc[UR10][R24.64], R12 ;  /* 0x0000000c18007986 */ /* 0x000fe2000c10150a */
[----:B------:R-:W-:Y:S05]  /*1c9a0*/  EXIT ;  /* 0x000000000000794d */ /* 0x000fea0003800000 */
.L_x_3:
[----:B------:R-:W-:-:S00]  /*1c9b0*/  BRA `(.L_x_3) ;  /* 0xfffffffc00fc7947 */ /* 0x000fc0000383ffff */
[----:B------:R-:W-:-:S00]  /*1c9c0*/  NOP ;  /* 0x0000000000007918 */ /* 0x000fc00000000000 */
        /* <DEDUP_REMOVED lines=11> */
.L_x_4:


//--------------------- .nv.shared.matmul_kernel  --------------------------
	.section	.nv.shared.matmul_kernel,"aw",@nobits
	.sectionflags	@""
	.align	16
	.zero		1024


//--------------------- .nv.shared.reserved.0     --------------------------
	.section	.nv.shared.reserved.0,"aw",@nobits
	.weak		__nv_reservedSMEM_offset_0_alias
	.size		__nv_reservedSMEM_offset_0_alias, 0, 64
	.other		__nv_reservedSMEM_offset_0_alias,@"STO_CUDA_RESERVED_SHARED STV_DEFAULT"
__nv_reservedSMEM_offset_0_alias:
	.zero		0
	.zero		64


//--------------------- .nv.constant0.matmul_kernel --------------------------
	.section	.nv.constant0.matmul_kernel,"a",@progbits
	.sectionflags	@""
	.align	4
.nv.constant0.matmul_kernel:
	.zero		976


//--------------------- SYMBOLS --------------------------

	.type		.nv.reservedSmem.offset0,@object
	.size		.nv.reservedSmem.offset0,0x4
	.type		.nv.reservedSmem.cap,@object
	.size		.nv.reservedSmem.cap,0x4
